//
// Generated by NVIDIA NVVM Compiler
//
// Compiler Build ID: CL-36424714
// Cuda compilation tools, release 13.0, V13.0.88
// Based on NVVM 20.0.0
//

.version 9.0
.target sm_100
.address_size 64

	// .globl	_Z6kernelPfm
// _ZZ6kernelPfmE17transition_matrix has been demoted
// _ZZ6kernelPfmE6signal has been demoted
.global .align 1 .b8 _ZN34_INTERNAL_21ae6fbd_4_k_cu_5b2fe5324cuda3std3__45__cpo5beginE[1];
.global .align 1 .b8 _ZN34_INTERNAL_21ae6fbd_4_k_cu_5b2fe5324cuda3std3__45__cpo3endE[1];
.global .align 1 .b8 _ZN34_INTERNAL_21ae6fbd_4_k_cu_5b2fe5324cuda3std3__45__cpo6cbeginE[1];
.global .align 1 .b8 _ZN34_INTERNAL_21ae6fbd_4_k_cu_5b2fe5324cuda3std3__45__cpo4cendE[1];
.global .align 1 .b8 _ZN34_INTERNAL_21ae6fbd_4_k_cu_5b2fe5324cuda3std3__45__cpo6rbeginE[1];
.global .align 1 .b8 _ZN34_INTERNAL_21ae6fbd_4_k_cu_5b2fe5324cuda3std3__45__cpo4rendE[1];
.global .align 1 .b8 _ZN34_INTERNAL_21ae6fbd_4_k_cu_5b2fe5324cuda3std3__45__cpo7crbeginE[1];
.global .align 1 .b8 _ZN34_INTERNAL_21ae6fbd_4_k_cu_5b2fe5324cuda3std3__45__cpo5crendE[1];
.global .align 1 .b8 _ZN34_INTERNAL_21ae6fbd_4_k_cu_5b2fe5324cuda3std3__436_GLOBAL__N__21ae6fbd_4_k_cu_5b2fe5326ignoreE[1];
.global .align 1 .b8 _ZN34_INTERNAL_21ae6fbd_4_k_cu_5b2fe5324cuda3std3__419piecewise_constructE[1];
.global .align 1 .b8 _ZN34_INTERNAL_21ae6fbd_4_k_cu_5b2fe5324cuda3std3__48in_placeE[1];
.global .align 1 .b8 _ZN34_INTERNAL_21ae6fbd_4_k_cu_5b2fe5324cuda3std3__420unreachable_sentinelE[1];
.global .align 1 .b8 _ZN34_INTERNAL_21ae6fbd_4_k_cu_5b2fe5324cuda3std3__47nulloptE[1];
.global .align 1 .b8 _ZN34_INTERNAL_21ae6fbd_4_k_cu_5b2fe5324cuda3std3__48unexpectE[1];
.global .align 1 .b8 _ZN34_INTERNAL_21ae6fbd_4_k_cu_5b2fe5324cuda3std6ranges3__45__cpo4swapE[1];
.global .align 1 .b8 _ZN34_INTERNAL_21ae6fbd_4_k_cu_5b2fe5324cuda3std6ranges3__45__cpo9iter_moveE[1];
.global .align 1 .b8 _ZN34_INTERNAL_21ae6fbd_4_k_cu_5b2fe5324cuda3std6ranges3__45__cpo5beginE[1];
.global .align 1 .b8 _ZN34_INTERNAL_21ae6fbd_4_k_cu_5b2fe5324cuda3std6ranges3__45__cpo3endE[1];
.global .align 1 .b8 _ZN34_INTERNAL_21ae6fbd_4_k_cu_5b2fe5324cuda3std6ranges3__45__cpo6cbeginE[1];
.global .align 1 .b8 _ZN34_INTERNAL_21ae6fbd_4_k_cu_5b2fe5324cuda3std6ranges3__45__cpo4cendE[1];
.global .align 1 .b8 _ZN34_INTERNAL_21ae6fbd_4_k_cu_5b2fe5324cuda3std6ranges3__45__cpo7advanceE[1];
.global .align 1 .b8 _ZN34_INTERNAL_21ae6fbd_4_k_cu_5b2fe5324cuda3std6ranges3__45__cpo9iter_swapE[1];
.global .align 1 .b8 _ZN34_INTERNAL_21ae6fbd_4_k_cu_5b2fe5324cuda3std6ranges3__45__cpo4nextE[1];
.global .align 1 .b8 _ZN34_INTERNAL_21ae6fbd_4_k_cu_5b2fe5324cuda3std6ranges3__45__cpo4prevE[1];
.global .align 1 .b8 _ZN34_INTERNAL_21ae6fbd_4_k_cu_5b2fe5324cuda3std6ranges3__45__cpo4dataE[1];
.global .align 1 .b8 _ZN34_INTERNAL_21ae6fbd_4_k_cu_5b2fe5324cuda3std6ranges3__45__cpo5cdataE[1];
.global .align 1 .b8 _ZN34_INTERNAL_21ae6fbd_4_k_cu_5b2fe5324cuda3std6ranges3__45__cpo4sizeE[1];
.global .align 1 .b8 _ZN34_INTERNAL_21ae6fbd_4_k_cu_5b2fe5324cuda3std6ranges3__45__cpo5ssizeE[1];
.global .align 1 .b8 _ZN34_INTERNAL_21ae6fbd_4_k_cu_5b2fe5324cuda3std6ranges3__45__cpo8distanceE[1];
.global .align 1 .b8 _ZN34_INTERNAL_21ae6fbd_4_k_cu_5b2fe5326thrust24THRUST_300001_SM_1000_NS8cuda_cub3parE[1];
.global .align 1 .b8 _ZN34_INTERNAL_21ae6fbd_4_k_cu_5b2fe5326thrust24THRUST_300001_SM_1000_NS8cuda_cub10par_nosyncE[1];
.global .align 1 .b8 _ZN34_INTERNAL_21ae6fbd_4_k_cu_5b2fe5326thrust24THRUST_300001_SM_1000_NS6system6detail10sequential3seqE[1];
.global .align 1 .b8 _ZN34_INTERNAL_21ae6fbd_4_k_cu_5b2fe5326thrust24THRUST_300001_SM_1000_NS6system3cpp3parE[1];
.global .align 1 .b8 _ZN34_INTERNAL_21ae6fbd_4_k_cu_5b2fe5326thrust24THRUST_300001_SM_1000_NS12placeholders2_1E[1];
.global .align 1 .b8 _ZN34_INTERNAL_21ae6fbd_4_k_cu_5b2fe5326thrust24THRUST_300001_SM_1000_NS12placeholders2_2E[1];
.global .align 1 .b8 _ZN34_INTERNAL_21ae6fbd_4_k_cu_5b2fe5326thrust24THRUST_300001_SM_1000_NS12placeholders2_3E[1];
.global .align 1 .b8 _ZN34_INTERNAL_21ae6fbd_4_k_cu_5b2fe5326thrust24THRUST_300001_SM_1000_NS12placeholders2_4E[1];
.global .align 1 .b8 _ZN34_INTERNAL_21ae6fbd_4_k_cu_5b2fe5326thrust24THRUST_300001_SM_1000_NS12placeholders2_5E[1];
.global .align 1 .b8 _ZN34_INTERNAL_21ae6fbd_4_k_cu_5b2fe5326thrust24THRUST_300001_SM_1000_NS12placeholders2_6E[1];
.global .align 1 .b8 _ZN34_INTERNAL_21ae6fbd_4_k_cu_5b2fe5326thrust24THRUST_300001_SM_1000_NS12placeholders2_7E[1];
.global .align 1 .b8 _ZN34_INTERNAL_21ae6fbd_4_k_cu_5b2fe5326thrust24THRUST_300001_SM_1000_NS12placeholders2_8E[1];
.global .align 1 .b8 _ZN34_INTERNAL_21ae6fbd_4_k_cu_5b2fe5326thrust24THRUST_300001_SM_1000_NS12placeholders2_9E[1];
.global .align 1 .b8 _ZN34_INTERNAL_21ae6fbd_4_k_cu_5b2fe5326thrust24THRUST_300001_SM_1000_NS12placeholders3_10E[1];
.global .align 1 .b8 _ZN34_INTERNAL_21ae6fbd_4_k_cu_5b2fe5326thrust24THRUST_300001_SM_1000_NS3seqE[1];
.global .align 1 .b8 _ZN34_INTERNAL_21ae6fbd_4_k_cu_5b2fe5326thrust24THRUST_300001_SM_1000_NS6deviceE[1];
.extern .shared .align 16 .b8 _ZN6thrust24THRUST_300001_SM_1000_NS8cuda_cub4core6detail5shmemE[];
.global .align 4 .b8 __cudart_i2opi_f[24] = {65, 144, 67, 60, 153, 149, 98, 219, 192, 221, 52, 245, 209, 87, 39, 252, 41, 21, 68, 78, 110, 131, 249, 162};

.visible .entry _Z6kernelPfm(
	.param .u64 .ptr .align 1 _Z6kernelPfm_param_0,
	.param .u64 _Z6kernelPfm_param_1
)
{
	.local .align 4 .b8 	__local_depot0[28];
	.reg .b64 	%SP;
	.reg .b64 	%SPL;
	.reg .pred 	%p<40>;
	.reg .b16 	%rs<4>;
	.reg .b32 	%r<138>;
	.reg .b32 	%f<263>;
	.reg .b64 	%rd<51>;
	.reg .b64 	%fd<8>;
	// demoted variable
	.shared .align 8 .b8 _ZZ6kernelPfmE17transition_matrix[16];
	// demoted variable
	.shared .align 8 .b8 _ZZ6kernelPfmE6signal[488];
	mov.u64 	%SPL, __local_depot0;
	ld.param.u64 	%rd20, [_Z6kernelPfm_param_0];
	ld.param.u64 	%rd21, [_Z6kernelPfm_param_1];
	add.u64 	%rd1, %SPL, 0;
	mov.u32 	%r1, %tid.x;
	setp.gt.u32 	%p1, %r1, 1;
	@%p1 bra 	$L__BB0_18;
	cvt.rn.f64.u32 	%fd1, %r1;
	mul.f64 	%fd2, %fd1, 0d401921FB54442D18;
	mul.f64 	%fd3, %fd2, 0d3FE0000000000000;
	cvt.rn.f32.f64 	%f1, %fd3;
	mul.f32 	%f36, %f1, 0f3F22F983;
	cvt.rni.s32.f32 	%r130, %f36;
	cvt.rn.f32.s32 	%f37, %r130;
	fma.rn.f32 	%f38, %f37, 0fBFC90FDA, %f1;
	fma.rn.f32 	%f39, %f37, 0fB3A22168, %f38;
	fma.rn.f32 	%f245, %f37, 0fA7C234C5, %f39;
	abs.f32 	%f3, %f1;
	setp.ltu.f32 	%p2, %f3, 0f47CE4780;
	mov.u32 	%r126, %r130;
	mov.f32 	%f244, %f245;
	@%p2 bra 	$L__BB0_9;
	setp.neu.f32 	%p3, %f3, 0f7F800000;
	@%p3 bra 	$L__BB0_4;
	mov.f32 	%f42, 0f00000000;
	mul.rn.f32 	%f244, %f1, %f42;
	mov.b32 	%r126, 0;
	bra.uni 	$L__BB0_9;
$L__BB0_4:
	mov.b32 	%r3, %f1;
	shl.b32 	%r52, %r3, 8;
	or.b32  	%r4, %r52, -2147483648;
	mov.b64 	%rd45, 0;
	mov.b32 	%r123, 0;
	mov.u64 	%rd43, __cudart_i2opi_f;
	mov.u64 	%rd44, %rd1;
$L__BB0_5:
	.pragma "nounroll";
	ld.global.nc.u32 	%r53, [%rd43];
	mad.wide.u32 	%rd25, %r53, %r4, %rd45;
	shr.u64 	%rd45, %rd25, 32;
	st.local.u32 	[%rd44], %rd25;
	add.s32 	%r123, %r123, 1;
	add.s64 	%rd44, %rd44, 4;
	add.s64 	%rd43, %rd43, 4;
	setp.ne.s32 	%p4, %r123, 6;
	@%p4 bra 	$L__BB0_5;
	shr.u32 	%r54, %r3, 23;
	st.local.u32 	[%rd1+24], %rd45;
	and.b32  	%r7, %r54, 31;
	and.b32  	%r55, %r54, 224;
	add.s32 	%r56, %r55, -128;
	shr.u32 	%r57, %r56, 5;
	mul.wide.u32 	%rd26, %r57, 4;
	sub.s64 	%rd8, %rd1, %rd26;
	ld.local.u32 	%r124, [%rd8+24];
	ld.local.u32 	%r125, [%rd8+20];
	setp.eq.s32 	%p5, %r7, 0;
	@%p5 bra 	$L__BB0_8;
	shf.l.wrap.b32 	%r124, %r125, %r124, %r7;
	ld.local.u32 	%r58, [%rd8+16];
	shf.l.wrap.b32 	%r125, %r58, %r125, %r7;
$L__BB0_8:
	shr.u32 	%r59, %r124, 30;
	shf.l.wrap.b32 	%r60, %r125, %r124, 2;
	shl.b32 	%r61, %r125, 2;
	shr.u32 	%r62, %r60, 31;
	add.s32 	%r126, %r62, %r59;
	shr.s32 	%r63, %r60, 31;
	xor.b32  	%r64, %r63, %r60;
	xor.b32  	%r65, %r63, %r61;
	cvt.u64.u32 	%rd27, %r64;
	shl.b64 	%rd28, %rd27, 32;
	cvt.u64.u32 	%rd29, %r65;
	or.b64  	%rd30, %rd28, %rd29;
	cvt.rn.f64.s64 	%fd4, %rd30;
	mul.f64 	%fd5, %fd4, 0d3BF921FB54442D19;
	cvt.rn.f32.f64 	%f40, %fd5;
	neg.f32 	%f41, %f40;
	setp.lt.s32 	%p6, %r60, 0;
	selp.f32 	%f244, %f41, %f40, %p6;
$L__BB0_9:
	setp.ltu.f32 	%p7, %f3, 0f47CE4780;
	add.s32 	%r67, %r126, 1;
	mul.rn.f32 	%f43, %f244, %f244;
	and.b32  	%r68, %r126, 1;
	setp.eq.b32 	%p8, %r68, 1;
	selp.f32 	%f44, %f244, 0f3F800000, %p8;
	fma.rn.f32 	%f45, %f43, %f44, 0f00000000;
	fma.rn.f32 	%f46, %f43, 0f37CBAC00, 0fBAB607ED;
	selp.f32 	%f47, 0fB94D4153, %f46, %p8;
	selp.f32 	%f48, 0f3C0885E4, 0f3D2AAABB, %p8;
	fma.rn.f32 	%f49, %f47, %f43, %f48;
	selp.f32 	%f50, 0fBE2AAAA8, 0fBEFFFFFF, %p8;
	fma.rn.f32 	%f51, %f49, %f43, %f50;
	fma.rn.f32 	%f52, %f51, %f45, %f44;
	and.b32  	%r69, %r67, 2;
	setp.eq.s32 	%p9, %r69, 0;
	mov.f32 	%f53, 0f00000000;
	sub.f32 	%f54, %f53, %f52;
	selp.f32 	%f55, %f52, %f54, %p9;
	shl.b32 	%r70, %r1, 3;
	mov.u32 	%r71, _ZZ6kernelPfmE17transition_matrix;
	add.s32 	%r16, %r71, %r70;
	st.shared.f32 	[%r16], %f55;
	@%p7 bra 	$L__BB0_17;
	setp.neu.f32 	%p10, %f3, 0f7F800000;
	@%p10 bra 	$L__BB0_12;
	mov.f32 	%f58, 0f00000000;
	mul.rn.f32 	%f245, %f1, %f58;
	mov.b32 	%r130, 0;
	bra.uni 	$L__BB0_17;
$L__BB0_12:
	mov.b32 	%r17, %f1;
	shl.b32 	%r73, %r17, 8;
	or.b32  	%r18, %r73, -2147483648;
	mov.b64 	%rd48, 0;
	mov.b32 	%r127, 0;
	mov.u64 	%rd46, __cudart_i2opi_f;
	mov.u64 	%rd47, %rd1;
$L__BB0_13:
	.pragma "nounroll";
	ld.global.nc.u32 	%r74, [%rd46];
	mad.wide.u32 	%rd33, %r74, %r18, %rd48;
	shr.u64 	%rd48, %rd33, 32;
	st.local.u32 	[%rd47], %rd33;
	add.s32 	%r127, %r127, 1;
	add.s64 	%rd47, %rd47, 4;
	add.s64 	%rd46, %rd46, 4;
	setp.ne.s32 	%p11, %r127, 6;
	@%p11 bra 	$L__BB0_13;
	shr.u32 	%r75, %r17, 23;
	st.local.u32 	[%rd1+24], %rd48;
	and.b32  	%r21, %r75, 31;
	and.b32  	%r76, %r75, 224;
	add.s32 	%r77, %r76, -128;
	shr.u32 	%r78, %r77, 5;
	mul.wide.u32 	%rd34, %r78, 4;
	sub.s64 	%rd15, %rd1, %rd34;
	ld.local.u32 	%r128, [%rd15+24];
	ld.local.u32 	%r129, [%rd15+20];
	setp.eq.s32 	%p12, %r21, 0;
	@%p12 bra 	$L__BB0_16;
	shf.l.wrap.b32 	%r128, %r129, %r128, %r21;
	ld.local.u32 	%r79, [%rd15+16];
	shf.l.wrap.b32 	%r129, %r79, %r129, %r21;
$L__BB0_16:
	shr.u32 	%r80, %r128, 30;
	shf.l.wrap.b32 	%r81, %r129, %r128, 2;
	shl.b32 	%r82, %r129, 2;
	shr.u32 	%r83, %r81, 31;
	add.s32 	%r130, %r83, %r80;
	shr.s32 	%r84, %r81, 31;
	xor.b32  	%r85, %r84, %r81;
	xor.b32  	%r86, %r84, %r82;
	cvt.u64.u32 	%rd35, %r85;
	shl.b64 	%rd36, %rd35, 32;
	cvt.u64.u32 	%rd37, %r86;
	or.b64  	%rd38, %rd36, %rd37;
	cvt.rn.f64.s64 	%fd6, %rd38;
	mul.f64 	%fd7, %fd6, 0d3BF921FB54442D19;
	cvt.rn.f32.f64 	%f56, %fd7;
	neg.f32 	%f57, %f56;
	setp.lt.s32 	%p13, %r81, 0;
	selp.f32 	%f245, %f57, %f56, %p13;
$L__BB0_17:
	mul.rn.f32 	%f59, %f245, %f245;
	and.b32  	%r88, %r130, 1;
	setp.eq.b32 	%p14, %r88, 1;
	selp.f32 	%f60, 0f3F800000, %f245, %p14;
	fma.rn.f32 	%f61, %f59, %f60, 0f00000000;
	fma.rn.f32 	%f62, %f59, 0f37CBAC00, 0fBAB607ED;
	selp.f32 	%f63, %f62, 0fB94D4153, %p14;
	selp.f32 	%f64, 0f3D2AAABB, 0f3C0885E4, %p14;
	fma.rn.f32 	%f65, %f63, %f59, %f64;
	selp.f32 	%f66, 0fBEFFFFFF, 0fBE2AAAA8, %p14;
	fma.rn.f32 	%f67, %f65, %f59, %f66;
	fma.rn.f32 	%f68, %f67, %f61, %f60;
	and.b32  	%r89, %r130, 2;
	setp.eq.s32 	%p15, %r89, 0;
	mov.f32 	%f69, 0f00000000;
	sub.f32 	%f70, %f69, %f68;
	selp.f32 	%f71, %f68, %f70, %p15;
	st.shared.f32 	[%r16+4], %f71;
$L__BB0_18:
	bar.sync 	0;
	setp.gt.u32 	%p16, %r1, 60;
	shl.b32 	%r90, %r1, 3;
	mov.u32 	%r91, _ZZ6kernelPfmE6signal;
	add.s32 	%r30, %r91, %r90;
	@%p16 bra 	$L__BB0_23;
	mov.u32 	%r92, %ctaid.x;
	cvt.u64.u32 	%rd39, %r92;
	add.s64 	%rd50, %rd21, %rd39;
	setp.eq.s32 	%p17, %r1, 0;
	setp.eq.s64 	%p18, %rd50, 0;
	or.pred  	%p19, %p17, %p18;
	@%p19 bra 	$L__BB0_22;
	mov.b32 	%r131, 0;
	mov.u64 	%rd49, %rd50;
$L__BB0_21:
	shr.u64 	%rd50, %rd49, 1;
	add.s32 	%r131, %r131, 1;
	setp.lt.u32 	%p20, %r131, %r1;
	setp.gt.u64 	%p21, %rd49, 1;
	and.pred  	%p22, %p20, %p21;
	mov.u64 	%rd49, %rd50;
	@%p22 bra 	$L__BB0_21;
$L__BB0_22:
	cvt.u32.u64 	%r95, %rd50;
	shl.b32 	%r96, %r95, 3;
	and.b32  	%r97, %r96, 8;
	mov.u32 	%r98, _ZZ6kernelPfmE17transition_matrix;
	add.s32 	%r99, %r98, %r97;
	ld.shared.v2.f32 	{%f72, %f73}, [%r99];
	st.shared.v2.f32 	[%r30], {%f72, %f73};
$L__BB0_23:
	bar.sync 	0;
	setp.eq.s32 	%p23, %r1, 0;
	mov.f32 	%f262, 0f00000000;
	@%p23 bra 	$L__BB0_37;
	setp.gt.u32 	%p24, %r1, 60;
	mov.f32 	%f260, 0f00000000;
	mov.f32 	%f261, %f260;
	@%p24 bra 	$L__BB0_36;
	sub.s32 	%r33, 61, %r1;
	and.b32  	%r34, %r33, 7;
	setp.gt.u32 	%p25, %r1, 53;
	mov.f32 	%f261, 0f00000000;
	mov.b32 	%r135, 0;
	mov.f32 	%f260, %f261;
	@%p25 bra 	$L__BB0_28;
	and.b32  	%r135, %r33, 56;
	cvt.u16.u32 	%rs1, %r33;
	shr.u16 	%rs2, %rs1, 3;
	and.b16  	%rs3, %rs2, 7;
	mul.wide.u16 	%r102, %rs3, 8;
	neg.s32 	%r132, %r102;
	add.s32 	%r133, %r91, 32;
	mov.f32 	%f261, 0f00000000;
$L__BB0_27:
	.pragma "nounroll";
	add.s32 	%r104, %r133, %r90;
	ld.shared.v2.f32 	{%f79, %f80}, [%r104+-32];
	ld.shared.v2.f32 	{%f81, %f82}, [%r133+-32];
	mul.f32 	%f83, %f80, %f82;
	fma.rn.f32 	%f84, %f79, %f81, %f83;
	add.f32 	%f85, %f261, %f84;
	mul.f32 	%f86, %f80, %f81;
	mul.f32 	%f87, %f82, %f79;
	sub.f32 	%f88, %f86, %f87;
	add.f32 	%f89, %f260, %f88;
	ld.shared.v2.f32 	{%f90, %f91}, [%r104+-24];
	ld.shared.v2.f32 	{%f92, %f93}, [%r133+-24];
	mul.f32 	%f94, %f91, %f93;
	fma.rn.f32 	%f95, %f90, %f92, %f94;
	add.f32 	%f96, %f85, %f95;
	mul.f32 	%f97, %f91, %f92;
	mul.f32 	%f98, %f93, %f90;
	sub.f32 	%f99, %f97, %f98;
	add.f32 	%f100, %f89, %f99;
	ld.shared.v2.f32 	{%f101, %f102}, [%r104+-16];
	ld.shared.v2.f32 	{%f103, %f104}, [%r133+-16];
	mul.f32 	%f105, %f102, %f104;
	fma.rn.f32 	%f106, %f101, %f103, %f105;
	add.f32 	%f107, %f96, %f106;
	mul.f32 	%f108, %f102, %f103;
	mul.f32 	%f109, %f104, %f101;
	sub.f32 	%f110, %f108, %f109;
	add.f32 	%f111, %f100, %f110;
	ld.shared.v2.f32 	{%f112, %f113}, [%r104+-8];
	ld.shared.v2.f32 	{%f114, %f115}, [%r133+-8];
	mul.f32 	%f116, %f113, %f115;
	fma.rn.f32 	%f117, %f112, %f114, %f116;
	add.f32 	%f118, %f107, %f117;
	mul.f32 	%f119, %f113, %f114;
	mul.f32 	%f120, %f115, %f112;
	sub.f32 	%f121, %f119, %f120;
	add.f32 	%f122, %f111, %f121;
	ld.shared.v2.f32 	{%f123, %f124}, [%r104];
	ld.shared.v2.f32 	{%f125, %f126}, [%r133];
	mul.f32 	%f127, %f124, %f126;
	fma.rn.f32 	%f128, %f123, %f125, %f127;
	add.f32 	%f129, %f118, %f128;
	mul.f32 	%f130, %f124, %f125;
	mul.f32 	%f131, %f126, %f123;
	sub.f32 	%f132, %f130, %f131;
	add.f32 	%f133, %f122, %f132;
	ld.shared.v2.f32 	{%f134, %f135}, [%r104+8];
	ld.shared.v2.f32 	{%f136, %f137}, [%r133+8];
	mul.f32 	%f138, %f135, %f137;
	fma.rn.f32 	%f139, %f134, %f136, %f138;
	add.f32 	%f140, %f129, %f139;
	mul.f32 	%f141, %f135, %f136;
	mul.f32 	%f142, %f137, %f134;
	sub.f32 	%f143, %f141, %f142;
	add.f32 	%f144, %f133, %f143;
	ld.shared.v2.f32 	{%f145, %f146}, [%r104+16];
	ld.shared.v2.f32 	{%f147, %f148}, [%r133+16];
	mul.f32 	%f149, %f146, %f148;
	fma.rn.f32 	%f150, %f145, %f147, %f149;
	add.f32 	%f151, %f140, %f150;
	mul.f32 	%f152, %f146, %f147;
	mul.f32 	%f153, %f148, %f145;
	sub.f32 	%f154, %f152, %f153;
	add.f32 	%f155, %f144, %f154;
	ld.shared.v2.f32 	{%f156, %f157}, [%r104+24];
	ld.shared.v2.f32 	{%f158, %f159}, [%r133+24];
	mul.f32 	%f160, %f157, %f159;
	fma.rn.f32 	%f161, %f156, %f158, %f160;
	add.f32 	%f261, %f151, %f161;
	mul.f32 	%f162, %f157, %f158;
	mul.f32 	%f163, %f159, %f156;
	sub.f32 	%f164, %f162, %f163;
	add.f32 	%f260, %f155, %f164;
	add.s32 	%r133, %r133, 64;
	add.s32 	%r132, %r132, 8;
	setp.ne.s32 	%p26, %r132, 0;
	@%p26 bra 	$L__BB0_27;
$L__BB0_28:
	setp.eq.s32 	%p27, %r34, 0;
	@%p27 bra 	$L__BB0_36;
	and.b32  	%r43, %r33, 3;
	setp.lt.u32 	%p28, %r34, 4;
	@%p28 bra 	$L__BB0_31;
	shl.b32 	%r105, %r135, 3;
	add.s32 	%r106, %r30, %r105;
	ld.shared.v2.f32 	{%f166, %f167}, [%r106];
	add.s32 	%r108, %r91, %r105;
	ld.shared.v2.f32 	{%f168, %f169}, [%r108];
	mul.f32 	%f170, %f167, %f169;
	fma.rn.f32 	%f171, %f166, %f168, %f170;
	add.f32 	%f172, %f261, %f171;
	mul.f32 	%f173, %f167, %f168;
	mul.f32 	%f174, %f169, %f166;
	sub.f32 	%f175, %f173, %f174;
	add.f32 	%f176, %f260, %f175;
	ld.shared.v2.f32 	{%f177, %f178}, [%r106+8];
	ld.shared.v2.f32 	{%f179, %f180}, [%r108+8];
	mul.f32 	%f181, %f178, %f180;
	fma.rn.f32 	%f182, %f177, %f179, %f181;
	add.f32 	%f183, %f172, %f182;
	mul.f32 	%f184, %f178, %f179;
	mul.f32 	%f185, %f180, %f177;
	sub.f32 	%f186, %f184, %f185;
	add.f32 	%f187, %f176, %f186;
	ld.shared.v2.f32 	{%f188, %f189}, [%r106+16];
	ld.shared.v2.f32 	{%f190, %f191}, [%r108+16];
	mul.f32 	%f192, %f189, %f191;
	fma.rn.f32 	%f193, %f188, %f190, %f192;
	add.f32 	%f194, %f183, %f193;
	mul.f32 	%f195, %f189, %f190;
	mul.f32 	%f196, %f191, %f188;
	sub.f32 	%f197, %f195, %f196;
	add.f32 	%f198, %f187, %f197;
	ld.shared.v2.f32 	{%f199, %f200}, [%r106+24];
	ld.shared.v2.f32 	{%f201, %f202}, [%r108+24];
	mul.f32 	%f203, %f200, %f202;
	fma.rn.f32 	%f204, %f199, %f201, %f203;
	add.f32 	%f261, %f194, %f204;
	mul.f32 	%f205, %f200, %f201;
	mul.f32 	%f206, %f202, %f199;
	sub.f32 	%f207, %f205, %f206;
	add.f32 	%f260, %f198, %f207;
	add.s32 	%r135, %r135, 4;
$L__BB0_31:
	setp.eq.s32 	%p29, %r43, 0;
	@%p29 bra 	$L__BB0_36;
	setp.eq.s32 	%p30, %r43, 1;
	@%p30 bra 	$L__BB0_34;
	shl.b32 	%r109, %r135, 3;
	add.s32 	%r110, %r30, %r109;
	ld.shared.v2.f32 	{%f209, %f210}, [%r110];
	add.s32 	%r112, %r91, %r109;
	ld.shared.v2.f32 	{%f211, %f212}, [%r112];
	mul.f32 	%f213, %f210, %f212;
	fma.rn.f32 	%f214, %f209, %f211, %f213;
	add.f32 	%f215, %f261, %f214;
	mul.f32 	%f216, %f210, %f211;
	mul.f32 	%f217, %f212, %f209;
	sub.f32 	%f218, %f216, %f217;
	add.f32 	%f219, %f260, %f218;
	ld.shared.v2.f32 	{%f220, %f221}, [%r110+8];
	ld.shared.v2.f32 	{%f222, %f223}, [%r112+8];
	mul.f32 	%f224, %f221, %f223;
	fma.rn.f32 	%f225, %f220, %f222, %f224;
	add.f32 	%f261, %f215, %f225;
	mul.f32 	%f226, %f221, %f222;
	mul.f32 	%f227, %f223, %f220;
	sub.f32 	%f228, %f226, %f227;
	add.f32 	%f260, %f219, %f228;
	add.s32 	%r135, %r135, 2;
$L__BB0_34:
	and.b32  	%r113, %r33, 1;
	setp.eq.b32 	%p31, %r113, 1;
	not.pred 	%p32, %p31;
	@%p32 bra 	$L__BB0_36;
	shl.b32 	%r114, %r135, 3;
	add.s32 	%r115, %r30, %r114;
	ld.shared.v2.f32 	{%f229, %f230}, [%r115];
	add.s32 	%r117, %r91, %r114;
	ld.shared.v2.f32 	{%f231, %f232}, [%r117];
	mul.f32 	%f233, %f230, %f232;
	fma.rn.f32 	%f234, %f229, %f231, %f233;
	add.f32 	%f261, %f261, %f234;
	mul.f32 	%f235, %f230, %f231;
	mul.f32 	%f236, %f232, %f229;
	sub.f32 	%f237, %f235, %f236;
	add.f32 	%f260, %f260, %f237;
$L__BB0_36:
	mul.f32 	%f238, %f261, %f261;
	fma.rn.f32 	%f239, %f260, %f260, %f238;
	sqrt.rn.f32 	%f262, %f239;
$L__BB0_37:
	bar.sync 	0;
	setp.gt.u32 	%p33, %r1, 60;
	@%p33 bra 	$L__BB0_39;
	st.shared.f32 	[%r30], %f262;
$L__BB0_39:
	bar.sync 	0;
	mov.u32 	%r137, %ntid.x;
	setp.lt.u32 	%p34, %r137, 2;
	@%p34 bra 	$L__BB0_43;
$L__BB0_40:
	shr.u32 	%r50, %r137, 1;
	setp.gt.u32 	%p35, %r1, %r50;
	add.s32 	%r119, %r50, %r1;
	setp.gt.u32 	%p36, %r119, 60;
	or.pred  	%p37, %p35, %p36;
	@%p37 bra 	$L__BB0_42;
	ld.shared.f32 	%f240, [%r30];
	shl.b32 	%r120, %r50, 3;
	add.s32 	%r121, %r30, %r120;
	ld.shared.f32 	%f241, [%r121];
	max.f32 	%f242, %f240, %f241;
	st.shared.f32 	[%r30], %f242;
$L__BB0_42:
	bar.sync 	0;
	setp.gt.u32 	%p38, %r137, 3;
	mov.u32 	%r137, %r50;
	@%p38 bra 	$L__BB0_40;
$L__BB0_43:
	setp.ne.s32 	%p39, %r1, 0;
	bar.sync 	0;
	@%p39 bra 	$L__BB0_45;
	ld.shared.f32 	%f243, [_ZZ6kernelPfmE6signal];
	mov.u32 	%r122, %ctaid.x;
	cvta.to.global.u64 	%rd40, %rd20;
	mul.wide.u32 	%rd41, %r122, 4;
	add.s64 	%rd42, %rd40, %rd41;
	st.global.f32 	[%rd42], %f243;
$L__BB0_45:
	ret;

}
	// .globl	_ZN6thrust24THRUST_300001_SM_1000_NS8cuda_cub4core6detail13_kernel_agentINS1_8__reduce11ReduceAgentINS0_12zip_iteratorIN4cuda3std3__45tupleIJPfNS0_17counting_iteratorIlNS0_11use_defaultESE_SE_EEEEEEEPNSB_IJflEEESI_iNS1_9__extrema9arg_min_fIflNSA_4lessIfEEEEEEJSH_SJ_iSO_EEEvDpT0_
.visible .entry _ZN6thrust24THRUST_300001_SM_1000_NS8cuda_cub4core6detail13_kernel_agentINS1_8__reduce11ReduceAgentINS0_12zip_iteratorIN4cuda3std3__45tupleIJPfNS0_17counting_iteratorIlNS0_11use_defaultESE_SE_EEEEEEEPNSB_IJflEEESI_iNS1_9__extrema9arg_min_fIflNSA_4lessIfEEEEEEJSH_SJ_iSO_EEEvDpT0_(
	.param .align 8 .b8 _ZN6thrust24THRUST_300001_SM_1000_NS8cuda_cub4core6detail13_kernel_agentINS1_8__reduce11ReduceAgentINS0_12zip_iteratorIN4cuda3std3__45tupleIJPfNS0_17counting_iteratorIlNS0_11use_defaultESE_SE_EEEEEEEPNSB_IJflEEESI_iNS1_9__extrema9arg_min_fIflNSA_4lessIfEEEEEEJSH_SJ_iSO_EEEvDpT0__param_0[16],
	.param .u64 .ptr .align 1 _ZN6thrust24THRUST_300001_SM_1000_NS8cuda_cub4core6detail13_kernel_agentINS1_8__reduce11ReduceAgentINS0_12zip_iteratorIN4cuda3std3__45tupleIJPfNS0_17counting_iteratorIlNS0_11use_defaultESE_SE_EEEEEEEPNSB_IJflEEESI_iNS1_9__extrema9arg_min_fIflNSA_4lessIfEEEEEEJSH_SJ_iSO_EEEvDpT0__param_1,
	.param .u32 _ZN6thrust24THRUST_300001_SM_1000_NS8cuda_cub4core6detail13_kernel_agentINS1_8__reduce11ReduceAgentINS0_12zip_iteratorIN4cuda3std3__45tupleIJPfNS0_17counting_iteratorIlNS0_11use_defaultESE_SE_EEEEEEEPNSB_IJflEEESI_iNS1_9__extrema9arg_min_fIflNSA_4lessIfEEEEEEJSH_SJ_iSO_EEEvDpT0__param_2,
	.param .align 1 .b8 _ZN6thrust24THRUST_300001_SM_1000_NS8cuda_cub4core6detail13_kernel_agentINS1_8__reduce11ReduceAgentINS0_12zip_iteratorIN4cuda3std3__45tupleIJPfNS0_17counting_iteratorIlNS0_11use_defaultESE_SE_EEEEEEEPNSB_IJflEEESI_iNS1_9__extrema9arg_min_fIflNSA_4lessIfEEEEEEJSH_SJ_iSO_EEEvDpT0__param_3[1]
)
.maxntid 256
{
	.reg .pred 	%p<223>;
	.reg .b32 	%r<400>;
	.reg .b32 	%f<243>;
	.reg .b64 	%rd<306>;

	ld.param.u64 	%rd198, [_ZN6thrust24THRUST_300001_SM_1000_NS8cuda_cub4core6detail13_kernel_agentINS1_8__reduce11ReduceAgentINS0_12zip_iteratorIN4cuda3std3__45tupleIJPfNS0_17counting_iteratorIlNS0_11use_defaultESE_SE_EEEEEEEPNSB_IJflEEESI_iNS1_9__extrema9arg_min_fIflNSA_4lessIfEEEEEEJSH_SJ_iSO_EEEvDpT0__param_0+8];
	ld.param.u64 	%rd197, [_ZN6thrust24THRUST_300001_SM_1000_NS8cuda_cub4core6detail13_kernel_agentINS1_8__reduce11ReduceAgentINS0_12zip_iteratorIN4cuda3std3__45tupleIJPfNS0_17counting_iteratorIlNS0_11use_defaultESE_SE_EEEEEEEPNSB_IJflEEESI_iNS1_9__extrema9arg_min_fIflNSA_4lessIfEEEEEEJSH_SJ_iSO_EEEvDpT0__param_0];
	ld.param.u32 	%r36, [_ZN6thrust24THRUST_300001_SM_1000_NS8cuda_cub4core6detail13_kernel_agentINS1_8__reduce11ReduceAgentINS0_12zip_iteratorIN4cuda3std3__45tupleIJPfNS0_17counting_iteratorIlNS0_11use_defaultESE_SE_EEEEEEEPNSB_IJflEEESI_iNS1_9__extrema9arg_min_fIflNSA_4lessIfEEEEEEJSH_SJ_iSO_EEEvDpT0__param_2];
	setp.eq.s32 	%p1, %r36, 0;
	@%p1 bra 	$L__BB1_200;
	cvta.to.global.u64 	%rd1, %rd197;
	setp.gt.s32 	%p2, %r36, 1279;
	@%p2 bra 	$L__BB1_112;
	mov.u32 	%r1, %tid.x;
	setp.ge.s32 	%p96, %r1, %r36;
	mov.f32 	%f188, 0f00000000;
	mov.b64 	%rd246, 0;
	mov.u32 	%r391, %r1;
	@%p96 bra 	$L__BB1_4;
	cvt.u64.u32 	%rd222, %r1;
	mul.wide.u32 	%rd223, %r1, 4;
	add.s64 	%rd224, %rd1, %rd223;
	add.s64 	%rd246, %rd198, %rd222;
	ld.global.f32 	%f188, [%rd224];
	add.s32 	%r391, %r1, 256;
$L__BB1_4:
	setp.ge.s32 	%p97, %r391, %r36;
	@%p97 bra 	$L__BB1_26;
	not.b32 	%r160, %r391;
	add.s32 	%r4, %r36, %r160;
	and.b32  	%r161, %r4, 768;
	setp.eq.s32 	%p98, %r161, 768;
	@%p98 bra 	$L__BB1_11;
	cvt.u64.u32 	%rd226, %r391;
	add.s64 	%rd237, %rd198, %rd226;
	mul.wide.u32 	%rd227, %r391, 4;
	add.s64 	%rd236, %rd1, %rd227;
	shr.u32 	%r162, %r4, 8;
	add.s32 	%r163, %r162, 1;
	and.b32  	%r164, %r163, 3;
	neg.s32 	%r389, %r164;
$L__BB1_7:
	.pragma "nounroll";
	mov.u64 	%rd9, %rd246;
	mov.f32 	%f3, %f188;
	ld.global.f32 	%f4, [%rd236];
	setp.lt.f32 	%p99, %f3, %f4;
	@%p99 bra 	$L__BB1_10;
	setp.lt.f32 	%p100, %f4, %f3;
	mov.u64 	%rd246, %rd237;
	mov.f32 	%f188, %f4;
	@%p100 bra 	$L__BB1_10;
	setp.lt.s64 	%p101, %rd9, %rd237;
	min.s64 	%rd246, %rd9, %rd237;
	selp.f32 	%f188, %f3, %f4, %p101;
$L__BB1_10:
	add.s32 	%r391, %r391, 256;
	add.s64 	%rd237, %rd237, 256;
	add.s64 	%rd236, %rd236, 1024;
	add.s32 	%r389, %r389, 1;
	setp.ne.s32 	%p102, %r389, 0;
	@%p102 bra 	$L__BB1_7;
$L__BB1_11:
	setp.lt.u32 	%p103, %r4, 768;
	@%p103 bra 	$L__BB1_26;
	add.s32 	%r392, %r391, 512;
$L__BB1_13:
	mov.u32 	%r12, %r392;
	add.s32 	%r165, %r12, -512;
	cvt.s64.s32 	%rd228, %r165;
	mul.wide.s32 	%rd229, %r165, 4;
	add.s64 	%rd17, %rd1, %rd229;
	add.s64 	%rd18, %rd198, %rd228;
	ld.global.f32 	%f10, [%rd17];
	setp.lt.f32 	%p104, %f188, %f10;
	mov.u64 	%rd243, %rd246;
	mov.f32 	%f185, %f188;
	@%p104 bra 	$L__BB1_16;
	setp.lt.f32 	%p105, %f10, %f188;
	mov.u64 	%rd243, %rd18;
	mov.f32 	%f185, %f10;
	@%p105 bra 	$L__BB1_16;
	setp.lt.s64 	%p106, %rd246, %rd18;
	min.s64 	%rd243, %rd246, %rd18;
	selp.f32 	%f185, %f188, %f10, %p106;
$L__BB1_16:
	add.s32 	%r166, %r12, -256;
	cvt.s64.s32 	%rd230, %r166;
	add.s64 	%rd21, %rd198, %rd230;
	ld.global.f32 	%f13, [%rd17+1024];
	setp.lt.f32 	%p107, %f185, %f13;
	mov.u64 	%rd244, %rd243;
	mov.f32 	%f186, %f185;
	@%p107 bra 	$L__BB1_19;
	setp.lt.f32 	%p108, %f13, %f185;
	mov.u64 	%rd244, %rd21;
	mov.f32 	%f186, %f13;
	@%p108 bra 	$L__BB1_19;
	setp.lt.s64 	%p109, %rd243, %rd21;
	min.s64 	%rd244, %rd243, %rd21;
	selp.f32 	%f186, %f185, %f13, %p109;
$L__BB1_19:
	cvt.s64.s32 	%rd231, %r12;
	add.s64 	%rd24, %rd198, %rd231;
	ld.global.f32 	%f16, [%rd17+2048];
	setp.lt.f32 	%p110, %f186, %f16;
	mov.u64 	%rd245, %rd244;
	mov.f32 	%f187, %f186;
	@%p110 bra 	$L__BB1_22;
	setp.lt.f32 	%p111, %f16, %f186;
	mov.u64 	%rd245, %rd24;
	mov.f32 	%f187, %f16;
	@%p111 bra 	$L__BB1_22;
	setp.lt.s64 	%p112, %rd244, %rd24;
	min.s64 	%rd245, %rd244, %rd24;
	selp.f32 	%f187, %f186, %f16, %p112;
$L__BB1_22:
	add.s32 	%r167, %r12, 256;
	cvt.s64.s32 	%rd232, %r167;
	add.s64 	%rd27, %rd198, %rd232;
	ld.global.f32 	%f19, [%rd17+3072];
	setp.lt.f32 	%p113, %f187, %f19;
	mov.u64 	%rd246, %rd245;
	mov.f32 	%f188, %f187;
	@%p113 bra 	$L__BB1_25;
	setp.lt.f32 	%p114, %f19, %f187;
	mov.u64 	%rd246, %rd27;
	mov.f32 	%f188, %f19;
	@%p114 bra 	$L__BB1_25;
	setp.lt.s64 	%p115, %rd245, %rd27;
	min.s64 	%rd246, %rd245, %rd27;
	selp.f32 	%f188, %f187, %f19, %p115;
$L__BB1_25:
	add.s32 	%r392, %r12, 1024;
	add.s32 	%r168, %r12, 512;
	setp.lt.s32 	%p116, %r168, %r36;
	@%p116 bra 	$L__BB1_13;
$L__BB1_26:
	setp.lt.s32 	%p117, %r36, 256;
	@%p117 bra 	$L__BB1_66;
	// begin inline asm
	mov.u32 %r282, %laneid;
	// end inline asm
	mov.b32 	%r284, %f188;
	mov.b32 	%r300, 1;
	mov.b32 	%r301, 31;
	mov.b32 	%r302, -1;
	// begin inline asm
	shfl.sync.down.b32 %r283, %r284, %r300, %r301, %r302;
	// end inline asm
	mov.b32 	%f23, %r283;
	// begin inline asm
	shfl.sync.down.b32 %r288, %r289, %r300, %r301, %r302;
	// end inline asm
	mov.b64 	{%r294, %r299}, %rd246;
	// begin inline asm
	shfl.sync.down.b32 %r293, %r294, %r300, %r301, %r302;
	// end inline asm
	// begin inline asm
	shfl.sync.down.b32 %r298, %r299, %r300, %r301, %r302;
	// end inline asm
	mov.b64 	%rd31, {%r293, %r298};
	setp.gt.s32 	%p174, %r282, 30;
	setp.lt.f32 	%p175, %f188, %f23;
	or.pred  	%p176, %p174, %p175;
	mov.u64 	%rd248, %rd246;
	mov.f32 	%f190, %f188;
	@%p176 bra 	$L__BB1_30;
	setp.gt.f32 	%p177, %f188, %f23;
	mov.u64 	%rd248, %rd31;
	mov.f32 	%f190, %f23;
	@%p177 bra 	$L__BB1_30;
	setp.lt.s64 	%p178, %rd246, %rd31;
	min.s64 	%rd248, %rd246, %rd31;
	selp.f32 	%f190, %f188, %f23, %p178;
$L__BB1_30:
	mov.b32 	%r304, %f190;
	mov.b32 	%r320, 2;
	mov.b32 	%r321, 31;
	mov.b32 	%r322, -1;
	// begin inline asm
	shfl.sync.down.b32 %r303, %r304, %r320, %r321, %r322;
	// end inline asm
	mov.b32 	%f26, %r303;
	// begin inline asm
	shfl.sync.down.b32 %r308, %r309, %r320, %r321, %r322;
	// end inline asm
	mov.b64 	{%r314, %r319}, %rd248;
	// begin inline asm
	shfl.sync.down.b32 %r313, %r314, %r320, %r321, %r322;
	// end inline asm
	// begin inline asm
	shfl.sync.down.b32 %r318, %r319, %r320, %r321, %r322;
	// end inline asm
	mov.b64 	%rd34, {%r313, %r318};
	setp.gt.s32 	%p179, %r282, 29;
	setp.lt.f32 	%p180, %f190, %f26;
	or.pred  	%p181, %p179, %p180;
	mov.u64 	%rd249, %rd248;
	mov.f32 	%f191, %f190;
	@%p181 bra 	$L__BB1_33;
	setp.gt.f32 	%p182, %f190, %f26;
	mov.u64 	%rd249, %rd34;
	mov.f32 	%f191, %f26;
	@%p182 bra 	$L__BB1_33;
	setp.lt.s64 	%p183, %rd248, %rd34;
	min.s64 	%rd249, %rd248, %rd34;
	selp.f32 	%f191, %f190, %f26, %p183;
$L__BB1_33:
	mov.b32 	%r324, %f191;
	mov.b32 	%r340, 4;
	mov.b32 	%r341, 31;
	mov.b32 	%r342, -1;
	// begin inline asm
	shfl.sync.down.b32 %r323, %r324, %r340, %r341, %r342;
	// end inline asm
	mov.b32 	%f29, %r323;
	// begin inline asm
	shfl.sync.down.b32 %r328, %r329, %r340, %r341, %r342;
	// end inline asm
	mov.b64 	{%r334, %r339}, %rd249;
	// begin inline asm
	shfl.sync.down.b32 %r333, %r334, %r340, %r341, %r342;
	// end inline asm
	// begin inline asm
	shfl.sync.down.b32 %r338, %r339, %r340, %r341, %r342;
	// end inline asm
	mov.b64 	%rd37, {%r333, %r338};
	setp.gt.s32 	%p184, %r282, 27;
	setp.lt.f32 	%p185, %f191, %f29;
	or.pred  	%p186, %p184, %p185;
	mov.u64 	%rd250, %rd249;
	mov.f32 	%f192, %f191;
	@%p186 bra 	$L__BB1_36;
	setp.gt.f32 	%p187, %f191, %f29;
	mov.u64 	%rd250, %rd37;
	mov.f32 	%f192, %f29;
	@%p187 bra 	$L__BB1_36;
	setp.lt.s64 	%p188, %rd249, %rd37;
	min.s64 	%rd250, %rd249, %rd37;
	selp.f32 	%f192, %f191, %f29, %p188;
$L__BB1_36:
	mov.b32 	%r344, %f192;
	mov.b32 	%r360, 8;
	mov.b32 	%r361, 31;
	mov.b32 	%r362, -1;
	// begin inline asm
	shfl.sync.down.b32 %r343, %r344, %r360, %r361, %r362;
	// end inline asm
	mov.b32 	%f32, %r343;
	// begin inline asm
	shfl.sync.down.b32 %r348, %r349, %r360, %r361, %r362;
	// end inline asm
	mov.b64 	{%r354, %r359}, %rd250;
	// begin inline asm
	shfl.sync.down.b32 %r353, %r354, %r360, %r361, %r362;
	// end inline asm
	// begin inline asm
	shfl.sync.down.b32 %r358, %r359, %r360, %r361, %r362;
	// end inline asm
	mov.b64 	%rd40, {%r353, %r358};
	setp.gt.s32 	%p189, %r282, 23;
	setp.lt.f32 	%p190, %f192, %f32;
	or.pred  	%p191, %p189, %p190;
	mov.u64 	%rd251, %rd250;
	mov.f32 	%f193, %f192;
	@%p191 bra 	$L__BB1_39;
	setp.gt.f32 	%p192, %f192, %f32;
	mov.u64 	%rd251, %rd40;
	mov.f32 	%f193, %f32;
	@%p192 bra 	$L__BB1_39;
	setp.lt.s64 	%p193, %rd250, %rd40;
	min.s64 	%rd251, %rd250, %rd40;
	selp.f32 	%f193, %f192, %f32, %p193;
$L__BB1_39:
	mov.b32 	%r364, %f193;
	mov.b32 	%r380, 16;
	mov.b32 	%r381, 31;
	mov.b32 	%r382, -1;
	// begin inline asm
	shfl.sync.down.b32 %r363, %r364, %r380, %r381, %r382;
	// end inline asm
	mov.b32 	%f35, %r363;
	// begin inline asm
	shfl.sync.down.b32 %r368, %r369, %r380, %r381, %r382;
	// end inline asm
	mov.b64 	{%r374, %r379}, %rd251;
	// begin inline asm
	shfl.sync.down.b32 %r373, %r374, %r380, %r381, %r382;
	// end inline asm
	// begin inline asm
	shfl.sync.down.b32 %r378, %r379, %r380, %r381, %r382;
	// end inline asm
	mov.b64 	%rd43, {%r373, %r378};
	setp.gt.s32 	%p194, %r282, 15;
	setp.lt.f32 	%p195, %f193, %f35;
	or.pred  	%p196, %p194, %p195;
	mov.u64 	%rd305, %rd251;
	mov.f32 	%f242, %f193;
	@%p196 bra 	$L__BB1_42;
	setp.gt.f32 	%p197, %f193, %f35;
	mov.u64 	%rd305, %rd43;
	mov.f32 	%f242, %f35;
	@%p197 bra 	$L__BB1_42;
	setp.lt.s64 	%p198, %rd251, %rd43;
	min.s64 	%rd305, %rd251, %rd43;
	selp.f32 	%f242, %f193, %f35, %p198;
$L__BB1_42:
	setp.ne.s32 	%p199, %r282, 0;
	@%p199 bra 	$L__BB1_44;
	shr.u32 	%r383, %r1, 1;
	and.b32  	%r384, %r383, 496;
	mov.u32 	%r385, _ZN6thrust24THRUST_300001_SM_1000_NS8cuda_cub4core6detail5shmemE;
	add.s32 	%r386, %r385, %r384;
	st.shared.f32 	[%r386+8], %f242;
	st.shared.u64 	[%r386+16], %rd305;
$L__BB1_44:
	bar.sync 	0;
	setp.ne.s32 	%p200, %r1, 0;
	@%p200 bra 	$L__BB1_198;
	ld.shared.f32 	%f38, [_ZN6thrust24THRUST_300001_SM_1000_NS8cuda_cub4core6detail5shmemE+24];
	ld.shared.u64 	%rd46, [_ZN6thrust24THRUST_300001_SM_1000_NS8cuda_cub4core6detail5shmemE+32];
	setp.lt.f32 	%p201, %f242, %f38;
	mov.u64 	%rd253, %rd305;
	mov.f32 	%f195, %f242;
	@%p201 bra 	$L__BB1_48;
	setp.lt.f32 	%p202, %f38, %f242;
	mov.u64 	%rd253, %rd46;
	mov.f32 	%f195, %f38;
	@%p202 bra 	$L__BB1_48;
	setp.lt.s64 	%p203, %rd305, %rd46;
	min.s64 	%rd253, %rd305, %rd46;
	selp.f32 	%f195, %f242, %f38, %p203;
$L__BB1_48:
	ld.shared.f32 	%f41, [_ZN6thrust24THRUST_300001_SM_1000_NS8cuda_cub4core6detail5shmemE+40];
	ld.shared.u64 	%rd49, [_ZN6thrust24THRUST_300001_SM_1000_NS8cuda_cub4core6detail5shmemE+48];
	setp.lt.f32 	%p204, %f195, %f41;
	mov.u64 	%rd254, %rd253;
	mov.f32 	%f196, %f195;
	@%p204 bra 	$L__BB1_51;
	setp.lt.f32 	%p205, %f41, %f195;
	mov.u64 	%rd254, %rd49;
	mov.f32 	%f196, %f41;
	@%p205 bra 	$L__BB1_51;
	setp.lt.s64 	%p206, %rd253, %rd49;
	min.s64 	%rd254, %rd253, %rd49;
	selp.f32 	%f196, %f195, %f41, %p206;
$L__BB1_51:
	ld.shared.f32 	%f44, [_ZN6thrust24THRUST_300001_SM_1000_NS8cuda_cub4core6detail5shmemE+56];
	ld.shared.u64 	%rd52, [_ZN6thrust24THRUST_300001_SM_1000_NS8cuda_cub4core6detail5shmemE+64];
	setp.lt.f32 	%p207, %f196, %f44;
	mov.u64 	%rd255, %rd254;
	mov.f32 	%f197, %f196;
	@%p207 bra 	$L__BB1_54;
	setp.lt.f32 	%p208, %f44, %f196;
	mov.u64 	%rd255, %rd52;
	mov.f32 	%f197, %f44;
	@%p208 bra 	$L__BB1_54;
	setp.lt.s64 	%p209, %rd254, %rd52;
	min.s64 	%rd255, %rd254, %rd52;
	selp.f32 	%f197, %f196, %f44, %p209;
$L__BB1_54:
	ld.shared.f32 	%f47, [_ZN6thrust24THRUST_300001_SM_1000_NS8cuda_cub4core6detail5shmemE+72];
	ld.shared.u64 	%rd55, [_ZN6thrust24THRUST_300001_SM_1000_NS8cuda_cub4core6detail5shmemE+80];
	setp.lt.f32 	%p210, %f197, %f47;
	mov.u64 	%rd256, %rd255;
	mov.f32 	%f198, %f197;
	@%p210 bra 	$L__BB1_57;
	setp.lt.f32 	%p211, %f47, %f197;
	mov.u64 	%rd256, %rd55;
	mov.f32 	%f198, %f47;
	@%p211 bra 	$L__BB1_57;
	setp.lt.s64 	%p212, %rd255, %rd55;
	min.s64 	%rd256, %rd255, %rd55;
	selp.f32 	%f198, %f197, %f47, %p212;
$L__BB1_57:
	ld.shared.f32 	%f50, [_ZN6thrust24THRUST_300001_SM_1000_NS8cuda_cub4core6detail5shmemE+88];
	ld.shared.u64 	%rd58, [_ZN6thrust24THRUST_300001_SM_1000_NS8cuda_cub4core6detail5shmemE+96];
	setp.lt.f32 	%p213, %f198, %f50;
	mov.u64 	%rd257, %rd256;
	mov.f32 	%f199, %f198;
	@%p213 bra 	$L__BB1_60;
	setp.lt.f32 	%p214, %f50, %f198;
	mov.u64 	%rd257, %rd58;
	mov.f32 	%f199, %f50;
	@%p214 bra 	$L__BB1_60;
	setp.lt.s64 	%p215, %rd256, %rd58;
	min.s64 	%rd257, %rd256, %rd58;
	selp.f32 	%f199, %f198, %f50, %p215;
$L__BB1_60:
	ld.shared.f32 	%f53, [_ZN6thrust24THRUST_300001_SM_1000_NS8cuda_cub4core6detail5shmemE+104];
	ld.shared.u64 	%rd61, [_ZN6thrust24THRUST_300001_SM_1000_NS8cuda_cub4core6detail5shmemE+112];
	setp.lt.f32 	%p216, %f199, %f53;
	mov.u64 	%rd258, %rd257;
	mov.f32 	%f200, %f199;
	@%p216 bra 	$L__BB1_63;
	setp.lt.f32 	%p217, %f53, %f199;
	mov.u64 	%rd258, %rd61;
	mov.f32 	%f200, %f53;
	@%p217 bra 	$L__BB1_63;
	setp.lt.s64 	%p218, %rd257, %rd61;
	min.s64 	%rd258, %rd257, %rd61;
	selp.f32 	%f200, %f199, %f53, %p218;
$L__BB1_63:
	ld.shared.f32 	%f56, [_ZN6thrust24THRUST_300001_SM_1000_NS8cuda_cub4core6detail5shmemE+120];
	ld.shared.u64 	%rd64, [_ZN6thrust24THRUST_300001_SM_1000_NS8cuda_cub4core6detail5shmemE+128];
	setp.lt.f32 	%p219, %f200, %f56;
	mov.f32 	%f242, %f200;
	mov.u64 	%rd305, %rd258;
	@%p219 bra 	$L__BB1_198;
	setp.lt.f32 	%p220, %f56, %f200;
	mov.f32 	%f242, %f56;
	mov.u64 	%rd305, %rd64;
	@%p220 bra 	$L__BB1_198;
	setp.lt.s64 	%p221, %rd258, %rd64;
	min.s64 	%rd305, %rd258, %rd64;
	selp.f32 	%f242, %f200, %f56, %p221;
	bra.uni 	$L__BB1_198;
$L__BB1_66:
	// begin inline asm
	mov.u32 %r169, %laneid;
	// end inline asm
	and.b32  	%r190, %r1, 992;
	add.s32 	%r191, %r190, 32;
	setp.gt.s32 	%p118, %r191, %r36;
	not.b32 	%r192, %r190;
	add.s32 	%r193, %r36, %r192;
	selp.b32 	%r188, %r193, 31, %p118;
	mov.b32 	%r171, %f188;
	mov.b32 	%r187, 1;
	mov.b32 	%r189, -1;
	// begin inline asm
	shfl.sync.down.b32 %r170, %r171, %r187, %r188, %r189;
	// end inline asm
	mov.b32 	%f58, %r170;
	// begin inline asm
	shfl.sync.down.b32 %r175, %r176, %r187, %r188, %r189;
	// end inline asm
	mov.b64 	{%r181, %r186}, %rd246;
	// begin inline asm
	shfl.sync.down.b32 %r180, %r181, %r187, %r188, %r189;
	// end inline asm
	// begin inline asm
	shfl.sync.down.b32 %r185, %r186, %r187, %r188, %r189;
	// end inline asm
	mov.b64 	%rd66, {%r180, %r185};
	setp.ge.s32 	%p119, %r169, %r188;
	setp.lt.f32 	%p120, %f188, %f58;
	or.pred  	%p121, %p119, %p120;
	mov.u64 	%rd259, %rd246;
	mov.f32 	%f201, %f188;
	@%p121 bra 	$L__BB1_69;
	setp.gt.f32 	%p122, %f188, %f58;
	mov.u64 	%rd259, %rd66;
	mov.f32 	%f201, %f58;
	@%p122 bra 	$L__BB1_69;
	setp.lt.s64 	%p123, %rd246, %rd66;
	min.s64 	%rd259, %rd246, %rd66;
	selp.f32 	%f201, %f188, %f58, %p123;
$L__BB1_69:
	mov.b32 	%r195, %f201;
	mov.b32 	%r211, 2;
	mov.b32 	%r213, -1;
	// begin inline asm
	shfl.sync.down.b32 %r194, %r195, %r211, %r188, %r213;
	// end inline asm
	mov.b32 	%f61, %r194;
	// begin inline asm
	shfl.sync.down.b32 %r199, %r200, %r211, %r188, %r213;
	// end inline asm
	mov.b64 	{%r205, %r210}, %rd259;
	// begin inline asm
	shfl.sync.down.b32 %r204, %r205, %r211, %r188, %r213;
	// end inline asm
	// begin inline asm
	shfl.sync.down.b32 %r209, %r210, %r211, %r188, %r213;
	// end inline asm
	mov.b64 	%rd69, {%r204, %r209};
	add.s32 	%r214, %r169, 2;
	setp.gt.s32 	%p124, %r214, %r188;
	setp.lt.f32 	%p125, %f201, %f61;
	or.pred  	%p126, %p124, %p125;
	mov.f32 	%f202, %f201;
	mov.u64 	%rd260, %rd259;
	@%p126 bra 	$L__BB1_72;
	setp.gt.f32 	%p127, %f201, %f61;
	mov.f32 	%f202, %f61;
	mov.u64 	%rd260, %rd69;
	@%p127 bra 	$L__BB1_72;
	setp.lt.s64 	%p128, %rd259, %rd69;
	selp.f32 	%f202, %f201, %f61, %p128;
	min.s64 	%rd260, %rd259, %rd69;
$L__BB1_72:
	mov.b32 	%r216, %f202;
	mov.b32 	%r232, 4;
	mov.b32 	%r234, -1;
	// begin inline asm
	shfl.sync.down.b32 %r215, %r216, %r232, %r188, %r234;
	// end inline asm
	mov.b32 	%f64, %r215;
	// begin inline asm
	shfl.sync.down.b32 %r220, %r221, %r232, %r188, %r234;
	// end inline asm
	mov.b64 	{%r226, %r231}, %rd260;
	// begin inline asm
	shfl.sync.down.b32 %r225, %r226, %r232, %r188, %r234;
	// end inline asm
	// begin inline asm
	shfl.sync.down.b32 %r230, %r231, %r232, %r188, %r234;
	// end inline asm
	mov.b64 	%rd72, {%r225, %r230};
	add.s32 	%r235, %r169, 4;
	setp.gt.s32 	%p129, %r235, %r188;
	setp.lt.f32 	%p130, %f202, %f64;
	or.pred  	%p131, %p129, %p130;
	mov.f32 	%f203, %f202;
	mov.u64 	%rd261, %rd260;
	@%p131 bra 	$L__BB1_75;
	setp.gt.f32 	%p132, %f202, %f64;
	mov.f32 	%f203, %f64;
	mov.u64 	%rd261, %rd72;
	@%p132 bra 	$L__BB1_75;
	setp.lt.s64 	%p133, %rd260, %rd72;
	selp.f32 	%f203, %f202, %f64, %p133;
	min.s64 	%rd261, %rd260, %rd72;
$L__BB1_75:
	mov.b32 	%r237, %f203;
	mov.b32 	%r253, 8;
	mov.b32 	%r255, -1;
	// begin inline asm
	shfl.sync.down.b32 %r236, %r237, %r253, %r188, %r255;
	// end inline asm
	mov.b32 	%f67, %r236;
	// begin inline asm
	shfl.sync.down.b32 %r241, %r242, %r253, %r188, %r255;
	// end inline asm
	mov.b64 	{%r247, %r252}, %rd261;
	// begin inline asm
	shfl.sync.down.b32 %r246, %r247, %r253, %r188, %r255;
	// end inline asm
	// begin inline asm
	shfl.sync.down.b32 %r251, %r252, %r253, %r188, %r255;
	// end inline asm
	mov.b64 	%rd75, {%r246, %r251};
	add.s32 	%r256, %r169, 8;
	setp.gt.s32 	%p134, %r256, %r188;
	setp.lt.f32 	%p135, %f203, %f67;
	or.pred  	%p136, %p134, %p135;
	mov.f32 	%f204, %f203;
	mov.u64 	%rd262, %rd261;
	@%p136 bra 	$L__BB1_78;
	setp.gt.f32 	%p137, %f203, %f67;
	mov.f32 	%f204, %f67;
	mov.u64 	%rd262, %rd75;
	@%p137 bra 	$L__BB1_78;
	setp.lt.s64 	%p138, %rd261, %rd75;
	selp.f32 	%f204, %f203, %f67, %p138;
	min.s64 	%rd262, %rd261, %rd75;
$L__BB1_78:
	mov.b32 	%r258, %f204;
	mov.b32 	%r274, 16;
	mov.b32 	%r276, -1;
	// begin inline asm
	shfl.sync.down.b32 %r257, %r258, %r274, %r188, %r276;
	// end inline asm
	mov.b32 	%f70, %r257;
	// begin inline asm
	shfl.sync.down.b32 %r262, %r263, %r274, %r188, %r276;
	// end inline asm
	mov.b64 	{%r268, %r273}, %rd262;
	// begin inline asm
	shfl.sync.down.b32 %r267, %r268, %r274, %r188, %r276;
	// end inline asm
	// begin inline asm
	shfl.sync.down.b32 %r272, %r273, %r274, %r188, %r276;
	// end inline asm
	mov.b64 	%rd78, {%r267, %r272};
	add.s32 	%r277, %r169, 16;
	setp.gt.s32 	%p139, %r277, %r188;
	setp.lt.f32 	%p140, %f204, %f70;
	or.pred  	%p141, %p139, %p140;
	mov.f32 	%f242, %f204;
	mov.u64 	%rd305, %rd262;
	@%p141 bra 	$L__BB1_81;
	setp.gt.f32 	%p142, %f204, %f70;
	mov.f32 	%f242, %f70;
	mov.u64 	%rd305, %rd78;
	@%p142 bra 	$L__BB1_81;
	setp.lt.s64 	%p143, %rd262, %rd78;
	selp.f32 	%f242, %f204, %f70, %p143;
	min.s64 	%rd305, %rd262, %rd78;
$L__BB1_81:
	setp.ne.s32 	%p144, %r169, 0;
	@%p144 bra 	$L__BB1_83;
	shr.u32 	%r278, %r1, 1;
	and.b32  	%r279, %r278, 496;
	mov.u32 	%r280, _ZN6thrust24THRUST_300001_SM_1000_NS8cuda_cub4core6detail5shmemE;
	add.s32 	%r281, %r280, %r279;
	st.shared.f32 	[%r281+8], %f242;
	st.shared.u64 	[%r281+16], %rd305;
$L__BB1_83:
	bar.sync 	0;
	setp.ne.s32 	%p145, %r1, 0;
	@%p145 bra 	$L__BB1_198;
	setp.lt.s32 	%p146, %r36, 33;
	mov.f32 	%f206, %f242;
	mov.u64 	%rd264, %rd305;
	@%p146 bra 	$L__BB1_88;
	ld.shared.f32 	%f73, [_ZN6thrust24THRUST_300001_SM_1000_NS8cuda_cub4core6detail5shmemE+24];
	ld.shared.u64 	%rd81, [_ZN6thrust24THRUST_300001_SM_1000_NS8cuda_cub4core6detail5shmemE+32];
	setp.lt.f32 	%p147, %f242, %f73;
	mov.f32 	%f206, %f242;
	mov.u64 	%rd264, %rd305;
	@%p147 bra 	$L__BB1_88;
	setp.lt.f32 	%p148, %f73, %f242;
	mov.f32 	%f206, %f73;
	mov.u64 	%rd264, %rd81;
	@%p148 bra 	$L__BB1_88;
	setp.lt.s64 	%p149, %rd305, %rd81;
	selp.f32 	%f206, %f242, %f73, %p149;
	min.s64 	%rd264, %rd305, %rd81;
$L__BB1_88:
	setp.lt.s32 	%p150, %r36, 65;
	mov.f32 	%f207, %f206;
	mov.u64 	%rd265, %rd264;
	@%p150 bra 	$L__BB1_92;
	ld.shared.f32 	%f76, [_ZN6thrust24THRUST_300001_SM_1000_NS8cuda_cub4core6detail5shmemE+40];
	ld.shared.u64 	%rd84, [_ZN6thrust24THRUST_300001_SM_1000_NS8cuda_cub4core6detail5shmemE+48];
	setp.lt.f32 	%p151, %f206, %f76;
	mov.f32 	%f207, %f206;
	mov.u64 	%rd265, %rd264;
	@%p151 bra 	$L__BB1_92;
	setp.lt.f32 	%p152, %f76, %f206;
	mov.f32 	%f207, %f76;
	mov.u64 	%rd265, %rd84;
	@%p152 bra 	$L__BB1_92;
	setp.lt.s64 	%p153, %rd264, %rd84;
	selp.f32 	%f207, %f206, %f76, %p153;
	min.s64 	%rd265, %rd264, %rd84;
$L__BB1_92:
	setp.lt.s32 	%p154, %r36, 97;
	mov.f32 	%f208, %f207;
	mov.u64 	%rd266, %rd265;
	@%p154 bra 	$L__BB1_96;
	ld.shared.f32 	%f79, [_ZN6thrust24THRUST_300001_SM_1000_NS8cuda_cub4core6detail5shmemE+56];
	ld.shared.u64 	%rd87, [_ZN6thrust24THRUST_300001_SM_1000_NS8cuda_cub4core6detail5shmemE+64];
	setp.lt.f32 	%p155, %f207, %f79;
	mov.f32 	%f208, %f207;
	mov.u64 	%rd266, %rd265;
	@%p155 bra 	$L__BB1_96;
	setp.lt.f32 	%p156, %f79, %f207;
	mov.f32 	%f208, %f79;
	mov.u64 	%rd266, %rd87;
	@%p156 bra 	$L__BB1_96;
	setp.lt.s64 	%p157, %rd265, %rd87;
	selp.f32 	%f208, %f207, %f79, %p157;
	min.s64 	%rd266, %rd265, %rd87;
$L__BB1_96:
	setp.lt.s32 	%p158, %r36, 129;
	mov.f32 	%f209, %f208;
	mov.u64 	%rd267, %rd266;
	@%p158 bra 	$L__BB1_100;
	ld.shared.f32 	%f82, [_ZN6thrust24THRUST_300001_SM_1000_NS8cuda_cub4core6detail5shmemE+72];
	ld.shared.u64 	%rd90, [_ZN6thrust24THRUST_300001_SM_1000_NS8cuda_cub4core6detail5shmemE+80];
	setp.lt.f32 	%p159, %f208, %f82;
	mov.f32 	%f209, %f208;
	mov.u64 	%rd267, %rd266;
	@%p159 bra 	$L__BB1_100;
	setp.lt.f32 	%p160, %f82, %f208;
	mov.f32 	%f209, %f82;
	mov.u64 	%rd267, %rd90;
	@%p160 bra 	$L__BB1_100;
	setp.lt.s64 	%p161, %rd266, %rd90;
	selp.f32 	%f209, %f208, %f82, %p161;
	min.s64 	%rd267, %rd266, %rd90;
$L__BB1_100:
	setp.lt.s32 	%p162, %r36, 161;
	mov.f32 	%f210, %f209;
	mov.u64 	%rd268, %rd267;
	@%p162 bra 	$L__BB1_104;
	ld.shared.f32 	%f85, [_ZN6thrust24THRUST_300001_SM_1000_NS8cuda_cub4core6detail5shmemE+88];
	ld.shared.u64 	%rd93, [_ZN6thrust24THRUST_300001_SM_1000_NS8cuda_cub4core6detail5shmemE+96];
	setp.lt.f32 	%p163, %f209, %f85;
	mov.f32 	%f210, %f209;
	mov.u64 	%rd268, %rd267;
	@%p163 bra 	$L__BB1_104;
	setp.lt.f32 	%p164, %f85, %f209;
	mov.f32 	%f210, %f85;
	mov.u64 	%rd268, %rd93;
	@%p164 bra 	$L__BB1_104;
	setp.lt.s64 	%p165, %rd267, %rd93;
	selp.f32 	%f210, %f209, %f85, %p165;
	min.s64 	%rd268, %rd267, %rd93;
$L__BB1_104:
	setp.lt.s32 	%p166, %r36, 193;
	mov.f32 	%f211, %f210;
	mov.u64 	%rd269, %rd268;
	@%p166 bra 	$L__BB1_108;
	ld.shared.f32 	%f88, [_ZN6thrust24THRUST_300001_SM_1000_NS8cuda_cub4core6detail5shmemE+104];
	ld.shared.u64 	%rd96, [_ZN6thrust24THRUST_300001_SM_1000_NS8cuda_cub4core6detail5shmemE+112];
	setp.lt.f32 	%p167, %f210, %f88;
	mov.f32 	%f211, %f210;
	mov.u64 	%rd269, %rd268;
	@%p167 bra 	$L__BB1_108;
	setp.lt.f32 	%p168, %f88, %f210;
	mov.f32 	%f211, %f88;
	mov.u64 	%rd269, %rd96;
	@%p168 bra 	$L__BB1_108;
	setp.lt.s64 	%p169, %rd268, %rd96;
	selp.f32 	%f211, %f210, %f88, %p169;
	min.s64 	%rd269, %rd268, %rd96;
$L__BB1_108:
	setp.lt.s32 	%p170, %r36, 225;
	mov.f32 	%f242, %f211;
	mov.u64 	%rd305, %rd269;
	@%p170 bra 	$L__BB1_198;
	ld.shared.f32 	%f91, [_ZN6thrust24THRUST_300001_SM_1000_NS8cuda_cub4core6detail5shmemE+120];
	ld.shared.u64 	%rd99, [_ZN6thrust24THRUST_300001_SM_1000_NS8cuda_cub4core6detail5shmemE+128];
	setp.lt.f32 	%p171, %f211, %f91;
	mov.f32 	%f242, %f211;
	mov.u64 	%rd305, %rd269;
	@%p171 bra 	$L__BB1_198;
	setp.lt.f32 	%p172, %f91, %f211;
	mov.f32 	%f242, %f91;
	mov.u64 	%rd305, %rd99;
	@%p172 bra 	$L__BB1_198;
	setp.lt.s64 	%p173, %rd269, %rd99;
	selp.f32 	%f242, %f211, %f91, %p173;
	min.s64 	%rd305, %rd269, %rd99;
	bra.uni 	$L__BB1_198;
$L__BB1_112:
	mov.u32 	%r17, %tid.x;
	cvt.u64.u32 	%rd101, %r17;
	mul.wide.u32 	%rd200, %r17, 4;
	add.s64 	%rd102, %rd1, %rd200;
	ld.global.f32 	%f172, [%rd102];
	add.s32 	%r37, %r17, 256;
	cvt.u64.u32 	%rd201, %r37;
	ld.global.f32 	%f173, [%rd102+1024];
	add.s32 	%r38, %r17, 512;
	cvt.u64.u32 	%rd202, %r38;
	ld.global.f32 	%f174, [%rd102+2048];
	ld.global.f32 	%f93, [%rd102+3072];
	or.b32  	%r39, %r17, 1024;
	cvt.u64.u32 	%rd103, %r39;
	add.s64 	%rd104, %rd198, %rd103;
	ld.global.f32 	%f94, [%rd102+4096];
	setp.lt.f32 	%p3, %f173, %f172;
	selp.f32 	%f175, %f173, %f172, %p3;
	selp.b64 	%rd203, %rd201, %rd101, %p3;
	setp.lt.f32 	%p4, %f174, %f175;
	selp.f32 	%f95, %f174, %f175, %p4;
	selp.b64 	%rd105, %rd202, %rd203, %p4;
	setp.lt.f32 	%p5, %f95, %f93;
	mov.f32 	%f212, %f95;
	mov.u64 	%rd270, %rd105;
	@%p5 bra 	$L__BB1_115;
	add.s32 	%r40, %r17, 768;
	cvt.u64.u32 	%rd270, %r40;
	setp.lt.f32 	%p6, %f93, %f95;
	mov.f32 	%f212, %f93;
	@%p6 bra 	$L__BB1_115;
	mov.f32 	%f212, %f95;
	mov.u64 	%rd270, %rd105;
$L__BB1_115:
	add.s64 	%rd108, %rd198, %rd270;
	setp.lt.f32 	%p7, %f212, %f94;
	mov.f32 	%f229, %f212;
	mov.u64 	%rd292, %rd108;
	@%p7 bra 	$L__BB1_118;
	setp.lt.f32 	%p8, %f94, %f212;
	mov.f32 	%f229, %f94;
	mov.u64 	%rd292, %rd104;
	@%p8 bra 	$L__BB1_118;
	setp.lt.s64 	%p9, %rd270, %rd103;
	selp.f32 	%f229, %f212, %f94, %p9;
	selp.b64 	%rd292, %rd108, %rd104, %p9;
$L__BB1_118:
	setp.lt.u32 	%p10, %r36, 2560;
	mov.b32 	%r394, 1280;
	@%p10 bra 	$L__BB1_136;
	mov.b32 	%r394, 1280;
$L__BB1_120:
	mov.u32 	%r18, %r394;
	cvt.u64.u32 	%rd204, %r18;
	add.s64 	%rd205, %rd101, %rd204;
	mul.wide.u32 	%rd206, %r18, 4;
	add.s64 	%rd207, %rd102, %rd206;
	add.s64 	%rd112, %rd205, %rd198;
	ld.global.f32 	%f100, [%rd207];
	add.s64 	%rd113, %rd112, 256;
	ld.global.f32 	%f101, [%rd207+1024];
	add.s64 	%rd114, %rd112, 512;
	ld.global.f32 	%f102, [%rd207+2048];
	add.s64 	%rd115, %rd112, 768;
	ld.global.f32 	%f103, [%rd207+3072];
	add.s64 	%rd116, %rd112, 1024;
	ld.global.f32 	%f104, [%rd207+4096];
	setp.lt.f32 	%p11, %f229, %f100;
	mov.f32 	%f215, %f229;
	mov.u64 	%rd273, %rd292;
	@%p11 bra 	$L__BB1_123;
	setp.lt.f32 	%p12, %f100, %f229;
	mov.f32 	%f215, %f100;
	mov.u64 	%rd273, %rd112;
	@%p12 bra 	$L__BB1_123;
	setp.lt.s64 	%p13, %rd292, %rd112;
	selp.f32 	%f215, %f229, %f100, %p13;
	min.s64 	%rd273, %rd292, %rd112;
$L__BB1_123:
	setp.lt.f32 	%p14, %f215, %f101;
	mov.f32 	%f216, %f215;
	mov.u64 	%rd274, %rd273;
	@%p14 bra 	$L__BB1_126;
	setp.lt.f32 	%p15, %f101, %f215;
	mov.f32 	%f216, %f101;
	mov.u64 	%rd274, %rd113;
	@%p15 bra 	$L__BB1_126;
	setp.lt.s64 	%p16, %rd273, %rd113;
	selp.f32 	%f216, %f215, %f101, %p16;
	min.s64 	%rd274, %rd273, %rd113;
$L__BB1_126:
	setp.lt.f32 	%p17, %f216, %f102;
	mov.f32 	%f217, %f216;
	mov.u64 	%rd275, %rd274;
	@%p17 bra 	$L__BB1_129;
	setp.lt.f32 	%p18, %f102, %f216;
	mov.f32 	%f217, %f102;
	mov.u64 	%rd275, %rd114;
	@%p18 bra 	$L__BB1_129;
	setp.lt.s64 	%p19, %rd274, %rd114;
	selp.f32 	%f217, %f216, %f102, %p19;
	min.s64 	%rd275, %rd274, %rd114;
$L__BB1_129:
	setp.lt.f32 	%p20, %f217, %f103;
	mov.f32 	%f218, %f217;
	mov.u64 	%rd276, %rd275;
	@%p20 bra 	$L__BB1_132;
	setp.lt.f32 	%p21, %f103, %f217;
	mov.f32 	%f218, %f103;
	mov.u64 	%rd276, %rd115;
	@%p21 bra 	$L__BB1_132;
	setp.lt.s64 	%p22, %rd275, %rd115;
	selp.f32 	%f218, %f217, %f103, %p22;
	min.s64 	%rd276, %rd275, %rd115;
$L__BB1_132:
	setp.lt.f32 	%p23, %f218, %f104;
	mov.f32 	%f229, %f218;
	mov.u64 	%rd292, %rd276;
	@%p23 bra 	$L__BB1_135;
	setp.lt.f32 	%p24, %f104, %f218;
	mov.f32 	%f229, %f104;
	mov.u64 	%rd292, %rd116;
	@%p24 bra 	$L__BB1_135;
	setp.lt.s64 	%p25, %rd276, %rd116;
	selp.f32 	%f229, %f218, %f104, %p25;
	min.s64 	%rd292, %rd276, %rd116;
$L__BB1_135:
	add.s32 	%r394, %r18, 1280;
	add.s32 	%r43, %r18, 2560;
	setp.le.s32 	%p26, %r43, %r36;
	@%p26 bra 	$L__BB1_120;
$L__BB1_136:
	setp.le.s32 	%p27, %r36, %r394;
	@%p27 bra 	$L__BB1_159;
	sub.s32 	%r21, %r36, %r394;
	setp.ge.s32 	%p28, %r17, %r21;
	@%p28 bra 	$L__BB1_159;
	not.b32 	%r44, %r17;
	add.s32 	%r45, %r36, %r44;
	sub.s32 	%r22, %r45, %r394;
	and.b32  	%r46, %r22, 768;
	setp.eq.s32 	%p29, %r46, 768;
	mov.u32 	%r397, %r17;
	@%p29 bra 	$L__BB1_144;
	add.s32 	%r47, %r17, %r394;
	cvt.u64.u32 	%rd209, %r47;
	add.s64 	%rd280, %rd198, %rd209;
	mul.wide.u32 	%rd210, %r47, 4;
	add.s64 	%rd279, %rd1, %rd210;
	shr.u32 	%r48, %r22, 8;
	add.s32 	%r49, %r48, 1;
	and.b32  	%r50, %r49, 3;
	neg.s32 	%r395, %r50;
	mov.u32 	%r397, %r17;
$L__BB1_140:
	.pragma "nounroll";
	mov.u64 	%rd132, %rd292;
	mov.f32 	%f116, %f229;
	ld.global.f32 	%f117, [%rd279];
	setp.lt.f32 	%p30, %f116, %f117;
	@%p30 bra 	$L__BB1_143;
	setp.lt.f32 	%p31, %f117, %f116;
	mov.f32 	%f229, %f117;
	mov.u64 	%rd292, %rd280;
	@%p31 bra 	$L__BB1_143;
	setp.lt.s64 	%p32, %rd132, %rd280;
	selp.f32 	%f229, %f116, %f117, %p32;
	min.s64 	%rd292, %rd132, %rd280;
$L__BB1_143:
	add.s32 	%r397, %r397, 256;
	add.s64 	%rd280, %rd280, 256;
	add.s64 	%rd279, %rd279, 1024;
	add.s32 	%r395, %r395, 1;
	setp.ne.s32 	%p33, %r395, 0;
	@%p33 bra 	$L__BB1_140;
$L__BB1_144:
	setp.lt.u32 	%p34, %r22, 768;
	@%p34 bra 	$L__BB1_159;
	add.s32 	%r398, %r397, %r394;
	cvt.u64.u32 	%rd211, %r398;
	add.s64 	%rd287, %rd198, %rd211;
	cvt.u64.u32 	%rd212, %r397;
	cvt.u64.u32 	%rd213, %r394;
	add.s64 	%rd214, %rd212, %rd213;
	shl.b64 	%rd215, %rd214, 2;
	add.s64 	%rd216, %rd215, %rd1;
	add.s64 	%rd286, %rd216, 3072;
	mul.wide.u32 	%rd217, %r398, 4;
	add.s64 	%rd285, %rd1, %rd217;
	add.s32 	%r399, %r397, 512;
$L__BB1_146:
	mov.u32 	%r32, %r399;
	ld.global.f32 	%f123, [%rd285];
	setp.lt.f32 	%p35, %f229, %f123;
	mov.f32 	%f226, %f229;
	mov.u64 	%rd289, %rd292;
	@%p35 bra 	$L__BB1_149;
	setp.lt.f32 	%p36, %f123, %f229;
	mov.f32 	%f226, %f123;
	mov.u64 	%rd289, %rd287;
	@%p36 bra 	$L__BB1_149;
	setp.lt.s64 	%p37, %rd292, %rd287;
	selp.f32 	%f226, %f229, %f123, %p37;
	min.s64 	%rd289, %rd292, %rd287;
$L__BB1_149:
	add.s32 	%r51, %r398, 256;
	cvt.u64.u32 	%rd218, %r51;
	add.s64 	%rd148, %rd198, %rd218;
	ld.global.f32 	%f126, [%rd286+-2048];
	setp.lt.f32 	%p38, %f226, %f126;
	mov.f32 	%f227, %f226;
	mov.u64 	%rd290, %rd289;
	@%p38 bra 	$L__BB1_152;
	setp.lt.f32 	%p39, %f126, %f226;
	mov.f32 	%f227, %f126;
	mov.u64 	%rd290, %rd148;
	@%p39 bra 	$L__BB1_152;
	setp.lt.s64 	%p40, %rd289, %rd148;
	selp.f32 	%f227, %f226, %f126, %p40;
	min.s64 	%rd290, %rd289, %rd148;
$L__BB1_152:
	add.s32 	%r52, %r398, 512;
	cvt.u64.u32 	%rd219, %r52;
	add.s64 	%rd151, %rd198, %rd219;
	ld.global.f32 	%f129, [%rd286+-1024];
	setp.lt.f32 	%p41, %f227, %f129;
	mov.f32 	%f228, %f227;
	mov.u64 	%rd291, %rd290;
	@%p41 bra 	$L__BB1_155;
	setp.lt.f32 	%p42, %f129, %f227;
	mov.f32 	%f228, %f129;
	mov.u64 	%rd291, %rd151;
	@%p42 bra 	$L__BB1_155;
	setp.lt.s64 	%p43, %rd290, %rd151;
	selp.f32 	%f228, %f227, %f129, %p43;
	min.s64 	%rd291, %rd290, %rd151;
$L__BB1_155:
	add.s32 	%r53, %r398, 768;
	cvt.u64.u32 	%rd220, %r53;
	add.s64 	%rd154, %rd198, %rd220;
	ld.global.f32 	%f132, [%rd286];
	setp.lt.f32 	%p44, %f228, %f132;
	mov.f32 	%f229, %f228;
	mov.u64 	%rd292, %rd291;
	@%p44 bra 	$L__BB1_158;
	setp.lt.f32 	%p45, %f132, %f228;
	mov.f32 	%f229, %f132;
	mov.u64 	%rd292, %rd154;
	@%p45 bra 	$L__BB1_158;
	setp.lt.s64 	%p46, %rd291, %rd154;
	selp.f32 	%f229, %f228, %f132, %p46;
	min.s64 	%rd292, %rd291, %rd154;
$L__BB1_158:
	add.s64 	%rd287, %rd287, 1024;
	add.s64 	%rd286, %rd286, 4096;
	add.s64 	%rd285, %rd285, 4096;
	add.s32 	%r399, %r32, 1024;
	add.s32 	%r54, %r32, 512;
	add.s32 	%r398, %r398, 1024;
	setp.lt.s32 	%p47, %r54, %r21;
	@%p47 bra 	$L__BB1_146;
$L__BB1_159:
	// begin inline asm
	mov.u32 %r55, %laneid;
	// end inline asm
	mov.b32 	%r57, %f229;
	mov.b32 	%r73, 1;
	mov.b32 	%r74, 31;
	mov.b32 	%r75, -1;
	// begin inline asm
	shfl.sync.down.b32 %r56, %r57, %r73, %r74, %r75;
	// end inline asm
	mov.b32 	%f136, %r56;
	// begin inline asm
	shfl.sync.down.b32 %r61, %r62, %r73, %r74, %r75;
	// end inline asm
	mov.b64 	{%r67, %r72}, %rd292;
	// begin inline asm
	shfl.sync.down.b32 %r66, %r67, %r73, %r74, %r75;
	// end inline asm
	// begin inline asm
	shfl.sync.down.b32 %r71, %r72, %r73, %r74, %r75;
	// end inline asm
	mov.b64 	%rd161, {%r66, %r71};
	setp.gt.s32 	%p48, %r55, 30;
	setp.lt.f32 	%p49, %f229, %f136;
	or.pred  	%p50, %p48, %p49;
	mov.f32 	%f231, %f229;
	mov.u64 	%rd294, %rd292;
	@%p50 bra 	$L__BB1_162;
	setp.gt.f32 	%p51, %f229, %f136;
	mov.f32 	%f231, %f136;
	mov.u64 	%rd294, %rd161;
	@%p51 bra 	$L__BB1_162;
	setp.lt.s64 	%p52, %rd292, %rd161;
	selp.f32 	%f231, %f229, %f136, %p52;
	min.s64 	%rd294, %rd292, %rd161;
$L__BB1_162:
	mov.b32 	%r77, %f231;
	mov.b32 	%r93, 2;
	mov.b32 	%r94, 31;
	mov.b32 	%r95, -1;
	// begin inline asm
	shfl.sync.down.b32 %r76, %r77, %r93, %r94, %r95;
	// end inline asm
	mov.b32 	%f139, %r76;
	// begin inline asm
	shfl.sync.down.b32 %r81, %r82, %r93, %r94, %r95;
	// end inline asm
	mov.b64 	{%r87, %r92}, %rd294;
	// begin inline asm
	shfl.sync.down.b32 %r86, %r87, %r93, %r94, %r95;
	// end inline asm
	// begin inline asm
	shfl.sync.down.b32 %r91, %r92, %r93, %r94, %r95;
	// end inline asm
	mov.b64 	%rd164, {%r86, %r91};
	setp.gt.s32 	%p53, %r55, 29;
	setp.lt.f32 	%p54, %f231, %f139;
	or.pred  	%p55, %p53, %p54;
	mov.f32 	%f232, %f231;
	mov.u64 	%rd295, %rd294;
	@%p55 bra 	$L__BB1_165;
	setp.gt.f32 	%p56, %f231, %f139;
	mov.f32 	%f232, %f139;
	mov.u64 	%rd295, %rd164;
	@%p56 bra 	$L__BB1_165;
	setp.lt.s64 	%p57, %rd294, %rd164;
	selp.f32 	%f232, %f231, %f139, %p57;
	min.s64 	%rd295, %rd294, %rd164;
$L__BB1_165:
	mov.b32 	%r97, %f232;
	mov.b32 	%r113, 4;
	mov.b32 	%r114, 31;
	mov.b32 	%r115, -1;
	// begin inline asm
	shfl.sync.down.b32 %r96, %r97, %r113, %r114, %r115;
	// end inline asm
	mov.b32 	%f142, %r96;
	// begin inline asm
	shfl.sync.down.b32 %r101, %r102, %r113, %r114, %r115;
	// end inline asm
	mov.b64 	{%r107, %r112}, %rd295;
	// begin inline asm
	shfl.sync.down.b32 %r106, %r107, %r113, %r114, %r115;
	// end inline asm
	// begin inline asm
	shfl.sync.down.b32 %r111, %r112, %r113, %r114, %r115;
	// end inline asm
	mov.b64 	%rd167, {%r106, %r111};
	setp.gt.s32 	%p58, %r55, 27;
	setp.lt.f32 	%p59, %f232, %f142;
	or.pred  	%p60, %p58, %p59;
	mov.f32 	%f233, %f232;
	mov.u64 	%rd296, %rd295;
	@%p60 bra 	$L__BB1_168;
	setp.gt.f32 	%p61, %f232, %f142;
	mov.f32 	%f233, %f142;
	mov.u64 	%rd296, %rd167;
	@%p61 bra 	$L__BB1_168;
	setp.lt.s64 	%p62, %rd295, %rd167;
	selp.f32 	%f233, %f232, %f142, %p62;
	min.s64 	%rd296, %rd295, %rd167;
$L__BB1_168:
	mov.b32 	%r117, %f233;
	mov.b32 	%r133, 8;
	mov.b32 	%r134, 31;
	mov.b32 	%r135, -1;
	// begin inline asm
	shfl.sync.down.b32 %r116, %r117, %r133, %r134, %r135;
	// end inline asm
	mov.b32 	%f145, %r116;
	// begin inline asm
	shfl.sync.down.b32 %r121, %r122, %r133, %r134, %r135;
	// end inline asm
	mov.b64 	{%r127, %r132}, %rd296;
	// begin inline asm
	shfl.sync.down.b32 %r126, %r127, %r133, %r134, %r135;
	// end inline asm
	// begin inline asm
	shfl.sync.down.b32 %r131, %r132, %r133, %r134, %r135;
	// end inline asm
	mov.b64 	%rd170, {%r126, %r131};
	setp.gt.s32 	%p63, %r55, 23;
	setp.lt.f32 	%p64, %f233, %f145;
	or.pred  	%p65, %p63, %p64;
	mov.f32 	%f234, %f233;
	mov.u64 	%rd297, %rd296;
	@%p65 bra 	$L__BB1_171;
	setp.gt.f32 	%p66, %f233, %f145;
	mov.f32 	%f234, %f145;
	mov.u64 	%rd297, %rd170;
	@%p66 bra 	$L__BB1_171;
	setp.lt.s64 	%p67, %rd296, %rd170;
	selp.f32 	%f234, %f233, %f145, %p67;
	min.s64 	%rd297, %rd296, %rd170;
$L__BB1_171:
	mov.b32 	%r137, %f234;
	mov.b32 	%r153, 16;
	mov.b32 	%r154, 31;
	mov.b32 	%r155, -1;
	// begin inline asm
	shfl.sync.down.b32 %r136, %r137, %r153, %r154, %r155;
	// end inline asm
	mov.b32 	%f148, %r136;
	// begin inline asm
	shfl.sync.down.b32 %r141, %r142, %r153, %r154, %r155;
	// end inline asm
	mov.b64 	{%r147, %r152}, %rd297;
	// begin inline asm
	shfl.sync.down.b32 %r146, %r147, %r153, %r154, %r155;
	// end inline asm
	// begin inline asm
	shfl.sync.down.b32 %r151, %r152, %r153, %r154, %r155;
	// end inline asm
	mov.b64 	%rd173, {%r146, %r151};
	setp.gt.s32 	%p68, %r55, 15;
	setp.lt.f32 	%p69, %f234, %f148;
	or.pred  	%p70, %p68, %p69;
	mov.f32 	%f242, %f234;
	mov.u64 	%rd305, %rd297;
	@%p70 bra 	$L__BB1_174;
	setp.gt.f32 	%p71, %f234, %f148;
	mov.f32 	%f242, %f148;
	mov.u64 	%rd305, %rd173;
	@%p71 bra 	$L__BB1_174;
	setp.lt.s64 	%p72, %rd297, %rd173;
	selp.f32 	%f242, %f234, %f148, %p72;
	min.s64 	%rd305, %rd297, %rd173;
$L__BB1_174:
	setp.ne.s32 	%p73, %r55, 0;
	@%p73 bra 	$L__BB1_176;
	shr.u32 	%r156, %r17, 1;
	and.b32  	%r157, %r156, 496;
	mov.u32 	%r158, _ZN6thrust24THRUST_300001_SM_1000_NS8cuda_cub4core6detail5shmemE;
	add.s32 	%r159, %r158, %r157;
	st.shared.f32 	[%r159+8], %f242;
	st.shared.u64 	[%r159+16], %rd305;
$L__BB1_176:
	bar.sync 	0;
	setp.ne.s32 	%p74, %r17, 0;
	@%p74 bra 	$L__BB1_198;
	ld.shared.f32 	%f151, [_ZN6thrust24THRUST_300001_SM_1000_NS8cuda_cub4core6detail5shmemE+24];
	ld.shared.u64 	%rd176, [_ZN6thrust24THRUST_300001_SM_1000_NS8cuda_cub4core6detail5shmemE+32];
	setp.lt.f32 	%p75, %f242, %f151;
	mov.f32 	%f236, %f242;
	mov.u64 	%rd299, %rd305;
	@%p75 bra 	$L__BB1_180;
	setp.lt.f32 	%p76, %f151, %f242;
	mov.f32 	%f236, %f151;
	mov.u64 	%rd299, %rd176;
	@%p76 bra 	$L__BB1_180;
	setp.lt.s64 	%p77, %rd305, %rd176;
	selp.f32 	%f236, %f242, %f151, %p77;
	min.s64 	%rd299, %rd305, %rd176;
$L__BB1_180:
	ld.shared.f32 	%f154, [_ZN6thrust24THRUST_300001_SM_1000_NS8cuda_cub4core6detail5shmemE+40];
	ld.shared.u64 	%rd179, [_ZN6thrust24THRUST_300001_SM_1000_NS8cuda_cub4core6detail5shmemE+48];
	setp.lt.f32 	%p78, %f236, %f154;
	mov.f32 	%f237, %f236;
	mov.u64 	%rd300, %rd299;
	@%p78 bra 	$L__BB1_183;
	setp.lt.f32 	%p79, %f154, %f236;
	mov.f32 	%f237, %f154;
	mov.u64 	%rd300, %rd179;
	@%p79 bra 	$L__BB1_183;
	setp.lt.s64 	%p80, %rd299, %rd179;
	selp.f32 	%f237, %f236, %f154, %p80;
	min.s64 	%rd300, %rd299, %rd179;
$L__BB1_183:
	ld.shared.f32 	%f157, [_ZN6thrust24THRUST_300001_SM_1000_NS8cuda_cub4core6detail5shmemE+56];
	ld.shared.u64 	%rd182, [_ZN6thrust24THRUST_300001_SM_1000_NS8cuda_cub4core6detail5shmemE+64];
	setp.lt.f32 	%p81, %f237, %f157;
	mov.f32 	%f238, %f237;
	mov.u64 	%rd301, %rd300;
	@%p81 bra 	$L__BB1_186;
	setp.lt.f32 	%p82, %f157, %f237;
	mov.f32 	%f238, %f157;
	mov.u64 	%rd301, %rd182;
	@%p82 bra 	$L__BB1_186;
	setp.lt.s64 	%p83, %rd300, %rd182;
	selp.f32 	%f238, %f237, %f157, %p83;
	min.s64 	%rd301, %rd300, %rd182;
$L__BB1_186:
	ld.shared.f32 	%f160, [_ZN6thrust24THRUST_300001_SM_1000_NS8cuda_cub4core6detail5shmemE+72];
	ld.shared.u64 	%rd185, [_ZN6thrust24THRUST_300001_SM_1000_NS8cuda_cub4core6detail5shmemE+80];
	setp.lt.f32 	%p84, %f238, %f160;
	mov.f32 	%f239, %f238;
	mov.u64 	%rd302, %rd301;
	@%p84 bra 	$L__BB1_189;
	setp.lt.f32 	%p85, %f160, %f238;
	mov.f32 	%f239, %f160;
	mov.u64 	%rd302, %rd185;
	@%p85 bra 	$L__BB1_189;
	setp.lt.s64 	%p86, %rd301, %rd185;
	selp.f32 	%f239, %f238, %f160, %p86;
	min.s64 	%rd302, %rd301, %rd185;
$L__BB1_189:
	ld.shared.f32 	%f163, [_ZN6thrust24THRUST_300001_SM_1000_NS8cuda_cub4core6detail5shmemE+88];
	ld.shared.u64 	%rd188, [_ZN6thrust24THRUST_300001_SM_1000_NS8cuda_cub4core6detail5shmemE+96];
	setp.lt.f32 	%p87, %f239, %f163;
	mov.f32 	%f240, %f239;
	mov.u64 	%rd303, %rd302;
	@%p87 bra 	$L__BB1_192;
	setp.lt.f32 	%p88, %f163, %f239;
	mov.f32 	%f240, %f163;
	mov.u64 	%rd303, %rd188;
	@%p88 bra 	$L__BB1_192;
	setp.lt.s64 	%p89, %rd302, %rd188;
	selp.f32 	%f240, %f239, %f163, %p89;
	min.s64 	%rd303, %rd302, %rd188;
$L__BB1_192:
	ld.shared.f32 	%f166, [_ZN6thrust24THRUST_300001_SM_1000_NS8cuda_cub4core6detail5shmemE+104];
	ld.shared.u64 	%rd191, [_ZN6thrust24THRUST_300001_SM_1000_NS8cuda_cub4core6detail5shmemE+112];
	setp.lt.f32 	%p90, %f240, %f166;
	mov.f32 	%f241, %f240;
	mov.u64 	%rd304, %rd303;
	@%p90 bra 	$L__BB1_195;
	setp.lt.f32 	%p91, %f166, %f240;
	mov.f32 	%f241, %f166;
	mov.u64 	%rd304, %rd191;
	@%p91 bra 	$L__BB1_195;
	setp.lt.s64 	%p92, %rd303, %rd191;
	selp.f32 	%f241, %f240, %f166, %p92;
	min.s64 	%rd304, %rd303, %rd191;
$L__BB1_195:
	ld.shared.f32 	%f169, [_ZN6thrust24THRUST_300001_SM_1000_NS8cuda_cub4core6detail5shmemE+120];
	ld.shared.u64 	%rd194, [_ZN6thrust24THRUST_300001_SM_1000_NS8cuda_cub4core6detail5shmemE+128];
	setp.lt.f32 	%p93, %f241, %f169;
	mov.f32 	%f242, %f241;
	mov.u64 	%rd305, %rd304;
	@%p93 bra 	$L__BB1_198;
	setp.lt.f32 	%p94, %f169, %f241;
	mov.f32 	%f242, %f169;
	mov.u64 	%rd305, %rd194;
	@%p94 bra 	$L__BB1_198;
	setp.lt.s64 	%p95, %rd304, %rd194;
	selp.f32 	%f242, %f241, %f169, %p95;
	min.s64 	%rd305, %rd304, %rd194;
$L__BB1_198:
	mov.u32 	%r387, %tid.x;
	setp.ne.s32 	%p222, %r387, 0;
	@%p222 bra 	$L__BB1_200;
	ld.param.u64 	%rd234, [_ZN6thrust24THRUST_300001_SM_1000_NS8cuda_cub4core6detail13_kernel_agentINS1_8__reduce11ReduceAgentINS0_12zip_iteratorIN4cuda3std3__45tupleIJPfNS0_17counting_iteratorIlNS0_11use_defaultESE_SE_EEEEEEEPNSB_IJflEEESI_iNS1_9__extrema9arg_min_fIflNSA_4lessIfEEEEEEJSH_SJ_iSO_EEEvDpT0__param_1];
	cvta.to.global.u64 	%rd233, %rd234;
	st.global.f32 	[%rd233], %f242;
	st.global.u64 	[%rd233+8], %rd305;
$L__BB1_200:
	ret;

}
	// .globl	_ZN6thrust24THRUST_300001_SM_1000_NS8cuda_cub4core6detail13_kernel_agentINS1_8__reduce11ReduceAgentINS0_12zip_iteratorIN4cuda3std3__45tupleIJPfNS0_17counting_iteratorIlNS0_11use_defaultESE_SE_EEEEEEEPNSB_IJflEEESI_iNS1_9__extrema9arg_min_fIflNSA_4lessIfEEEEEEJSH_SJ_iN3cub18CUB_300001_SM_100013GridEvenShareIiEENSR_9GridQueueIjEESO_EEEvDpT0_
.visible .entry _ZN6thrust24THRUST_300001_SM_1000_NS8cuda_cub4core6detail13_kernel_agentINS1_8__reduce11ReduceAgentINS0_12zip_iteratorIN4cuda3std3__45tupleIJPfNS0_17counting_iteratorIlNS0_11use_defaultESE_SE_EEEEEEEPNSB_IJflEEESI_iNS1_9__extrema9arg_min_fIflNSA_4lessIfEEEEEEJSH_SJ_iN3cub18CUB_300001_SM_100013GridEvenShareIiEENSR_9GridQueueIjEESO_EEEvDpT0_(
	.param .align 8 .b8 _ZN6thrust24THRUST_300001_SM_1000_NS8cuda_cub4core6detail13_kernel_agentINS1_8__reduce11ReduceAgentINS0_12zip_iteratorIN4cuda3std3__45tupleIJPfNS0_17counting_iteratorIlNS0_11use_defaultESE_SE_EEEEEEEPNSB_IJflEEESI_iNS1_9__extrema9arg_min_fIflNSA_4lessIfEEEEEEJSH_SJ_iN3cub18CUB_300001_SM_100013GridEvenShareIiEENSR_9GridQueueIjEESO_EEEvDpT0__param_0[16],
	.param .u64 .ptr .align 1 _ZN6thrust24THRUST_300001_SM_1000_NS8cuda_cub4core6detail13_kernel_agentINS1_8__reduce11ReduceAgentINS0_12zip_iteratorIN4cuda3std3__45tupleIJPfNS0_17counting_iteratorIlNS0_11use_defaultESE_SE_EEEEEEEPNSB_IJflEEESI_iNS1_9__extrema9arg_min_fIflNSA_4lessIfEEEEEEJSH_SJ_iN3cub18CUB_300001_SM_100013GridEvenShareIiEENSR_9GridQueueIjEESO_EEEvDpT0__param_1,
	.param .u32 _ZN6thrust24THRUST_300001_SM_1000_NS8cuda_cub4core6detail13_kernel_agentINS1_8__reduce11ReduceAgentINS0_12zip_iteratorIN4cuda3std3__45tupleIJPfNS0_17counting_iteratorIlNS0_11use_defaultESE_SE_EEEEEEEPNSB_IJflEEESI_iNS1_9__extrema9arg_min_fIflNSA_4lessIfEEEEEEJSH_SJ_iN3cub18CUB_300001_SM_100013GridEvenShareIiEENSR_9GridQueueIjEESO_EEEvDpT0__param_2,
	.param .align 4 .b8 _ZN6thrust24THRUST_300001_SM_1000_NS8cuda_cub4core6detail13_kernel_agentINS1_8__reduce11ReduceAgentINS0_12zip_iteratorIN4cuda3std3__45tupleIJPfNS0_17counting_iteratorIlNS0_11use_defaultESE_SE_EEEEEEEPNSB_IJflEEESI_iNS1_9__extrema9arg_min_fIflNSA_4lessIfEEEEEEJSH_SJ_iN3cub18CUB_300001_SM_100013GridEvenShareIiEENSR_9GridQueueIjEESO_EEEvDpT0__param_3[40],
	.param .align 8 .b8 _ZN6thrust24THRUST_300001_SM_1000_NS8cuda_cub4core6detail13_kernel_agentINS1_8__reduce11ReduceAgentINS0_12zip_iteratorIN4cuda3std3__45tupleIJPfNS0_17counting_iteratorIlNS0_11use_defaultESE_SE_EEEEEEEPNSB_IJflEEESI_iNS1_9__extrema9arg_min_fIflNSA_4lessIfEEEEEEJSH_SJ_iN3cub18CUB_300001_SM_100013GridEvenShareIiEENSR_9GridQueueIjEESO_EEEvDpT0__param_4[8],
	.param .align 1 .b8 _ZN6thrust24THRUST_300001_SM_1000_NS8cuda_cub4core6detail13_kernel_agentINS1_8__reduce11ReduceAgentINS0_12zip_iteratorIN4cuda3std3__45tupleIJPfNS0_17counting_iteratorIlNS0_11use_defaultESE_SE_EEEEEEEPNSB_IJflEEESI_iNS1_9__extrema9arg_min_fIflNSA_4lessIfEEEEEEJSH_SJ_iN3cub18CUB_300001_SM_100013GridEvenShareIiEENSR_9GridQueueIjEESO_EEEvDpT0__param_5[1]
)
.maxntid 256
{
	.reg .pred 	%p<225>;
	.reg .b32 	%r<437>;
	.reg .b32 	%f<243>;
	.reg .b64 	%rd<287>;

	ld.param.u64 	%rd3, [_ZN6thrust24THRUST_300001_SM_1000_NS8cuda_cub4core6detail13_kernel_agentINS1_8__reduce11ReduceAgentINS0_12zip_iteratorIN4cuda3std3__45tupleIJPfNS0_17counting_iteratorIlNS0_11use_defaultESE_SE_EEEEEEEPNSB_IJflEEESI_iNS1_9__extrema9arg_min_fIflNSA_4lessIfEEEEEEJSH_SJ_iN3cub18CUB_300001_SM_100013GridEvenShareIiEENSR_9GridQueueIjEESO_EEEvDpT0__param_0+8];
	ld.param.u64 	%rd184, [_ZN6thrust24THRUST_300001_SM_1000_NS8cuda_cub4core6detail13_kernel_agentINS1_8__reduce11ReduceAgentINS0_12zip_iteratorIN4cuda3std3__45tupleIJPfNS0_17counting_iteratorIlNS0_11use_defaultESE_SE_EEEEEEEPNSB_IJflEEESI_iNS1_9__extrema9arg_min_fIflNSA_4lessIfEEEEEEJSH_SJ_iN3cub18CUB_300001_SM_100013GridEvenShareIiEENSR_9GridQueueIjEESO_EEEvDpT0__param_0];
	ld.param.u64 	%rd185, [_ZN6thrust24THRUST_300001_SM_1000_NS8cuda_cub4core6detail13_kernel_agentINS1_8__reduce11ReduceAgentINS0_12zip_iteratorIN4cuda3std3__45tupleIJPfNS0_17counting_iteratorIlNS0_11use_defaultESE_SE_EEEEEEEPNSB_IJflEEESI_iNS1_9__extrema9arg_min_fIflNSA_4lessIfEEEEEEJSH_SJ_iN3cub18CUB_300001_SM_100013GridEvenShareIiEENSR_9GridQueueIjEESO_EEEvDpT0__param_4];
	ld.param.u32 	%r66, [_ZN6thrust24THRUST_300001_SM_1000_NS8cuda_cub4core6detail13_kernel_agentINS1_8__reduce11ReduceAgentINS0_12zip_iteratorIN4cuda3std3__45tupleIJPfNS0_17counting_iteratorIlNS0_11use_defaultESE_SE_EEEEEEEPNSB_IJflEEESI_iNS1_9__extrema9arg_min_fIflNSA_4lessIfEEEEEEJSH_SJ_iN3cub18CUB_300001_SM_100013GridEvenShareIiEENSR_9GridQueueIjEESO_EEEvDpT0__param_2];
	cvta.to.global.u64 	%rd1, %rd185;
	cvta.to.global.u64 	%rd2, %rd184;
	mov.u32 	%r1, %ctaid.x;
	mul.lo.s32 	%r2, %r1, 1280;
	mov.u32 	%r67, %nctaid.x;
	mul.lo.s32 	%r3, %r67, 1280;
	add.s32 	%r68, %r2, 1280;
	setp.le.s32 	%p1, %r68, %r66;
	@%p1 bra 	$L__BB2_111;
	sub.s32 	%r4, %r66, %r2;
	mov.u32 	%r5, %tid.x;
	setp.ge.s32 	%p98, %r5, %r4;
	mov.f32 	%f188, 0f00000000;
	mov.b64 	%rd232, 0;
	mov.u32 	%r420, %r5;
	@%p98 bra 	$L__BB2_3;
	add.s32 	%r190, %r2, %r5;
	cvt.s64.s32 	%rd207, %r190;
	mul.wide.s32 	%rd208, %r190, 4;
	add.s64 	%rd209, %rd2, %rd208;
	add.s64 	%rd232, %rd3, %rd207;
	ld.global.f32 	%f188, [%rd209];
	add.s32 	%r420, %r5, 256;
$L__BB2_3:
	setp.ge.s32 	%p99, %r420, %r4;
	@%p99 bra 	$L__BB2_25;
	not.b32 	%r191, %r420;
	add.s32 	%r192, %r66, %r191;
	sub.s32 	%r8, %r192, %r2;
	and.b32  	%r193, %r8, 768;
	setp.eq.s32 	%p100, %r193, 768;
	@%p100 bra 	$L__BB2_10;
	add.s32 	%r418, %r420, %r2;
	shr.u32 	%r194, %r8, 8;
	add.s32 	%r195, %r194, 1;
	and.b32  	%r196, %r195, 3;
	neg.s32 	%r417, %r196;
$L__BB2_6:
	.pragma "nounroll";
	mov.u64 	%rd6, %rd232;
	mov.f32 	%f3, %f188;
	cvt.s64.s32 	%rd211, %r418;
	add.s64 	%rd7, %rd3, %rd211;
	mul.wide.s32 	%rd212, %r418, 4;
	add.s64 	%rd213, %rd2, %rd212;
	ld.global.f32 	%f4, [%rd213];
	setp.lt.f32 	%p101, %f3, %f4;
	@%p101 bra 	$L__BB2_9;
	setp.lt.f32 	%p102, %f4, %f3;
	mov.u64 	%rd232, %rd7;
	mov.f32 	%f188, %f4;
	@%p102 bra 	$L__BB2_9;
	setp.lt.s64 	%p103, %rd6, %rd7;
	min.s64 	%rd232, %rd6, %rd7;
	selp.f32 	%f188, %f3, %f4, %p103;
$L__BB2_9:
	add.s32 	%r420, %r420, 256;
	add.s32 	%r418, %r418, 256;
	add.s32 	%r417, %r417, 1;
	setp.ne.s32 	%p104, %r417, 0;
	@%p104 bra 	$L__BB2_6;
$L__BB2_10:
	setp.lt.u32 	%p105, %r8, 768;
	@%p105 bra 	$L__BB2_25;
	add.s32 	%r421, %r420, %r2;
	add.s32 	%r424, %r421, 256;
	add.s32 	%r423, %r421, 512;
	add.s32 	%r422, %r421, 768;
	add.s64 	%rd12, %rd2, 2048;
$L__BB2_12:
	cvt.s64.s32 	%rd214, %r424;
	add.s64 	%rd14, %rd3, %rd214;
	cvt.s64.s32 	%rd215, %r423;
	add.s64 	%rd15, %rd3, %rd215;
	cvt.s64.s32 	%rd216, %r422;
	add.s64 	%rd16, %rd3, %rd216;
	cvt.s64.s32 	%rd217, %r421;
	mul.wide.s32 	%rd218, %r421, 4;
	add.s64 	%rd17, %rd12, %rd218;
	add.s64 	%rd18, %rd3, %rd217;
	ld.global.f32 	%f10, [%rd17+-2048];
	setp.lt.f32 	%p106, %f188, %f10;
	mov.u64 	%rd229, %rd232;
	mov.f32 	%f185, %f188;
	@%p106 bra 	$L__BB2_15;
	setp.lt.f32 	%p107, %f10, %f188;
	mov.u64 	%rd229, %rd18;
	mov.f32 	%f185, %f10;
	@%p107 bra 	$L__BB2_15;
	setp.lt.s64 	%p108, %rd232, %rd18;
	min.s64 	%rd229, %rd232, %rd18;
	selp.f32 	%f185, %f188, %f10, %p108;
$L__BB2_15:
	ld.global.f32 	%f13, [%rd17+-1024];
	setp.lt.f32 	%p109, %f185, %f13;
	mov.u64 	%rd230, %rd229;
	mov.f32 	%f186, %f185;
	@%p109 bra 	$L__BB2_18;
	setp.lt.f32 	%p110, %f13, %f185;
	mov.u64 	%rd230, %rd14;
	mov.f32 	%f186, %f13;
	@%p110 bra 	$L__BB2_18;
	setp.lt.s64 	%p111, %rd229, %rd14;
	min.s64 	%rd230, %rd229, %rd14;
	selp.f32 	%f186, %f185, %f13, %p111;
$L__BB2_18:
	ld.global.f32 	%f16, [%rd17];
	setp.lt.f32 	%p112, %f186, %f16;
	mov.u64 	%rd231, %rd230;
	mov.f32 	%f187, %f186;
	@%p112 bra 	$L__BB2_21;
	setp.lt.f32 	%p113, %f16, %f186;
	mov.u64 	%rd231, %rd15;
	mov.f32 	%f187, %f16;
	@%p113 bra 	$L__BB2_21;
	setp.lt.s64 	%p114, %rd230, %rd15;
	min.s64 	%rd231, %rd230, %rd15;
	selp.f32 	%f187, %f186, %f16, %p114;
$L__BB2_21:
	ld.global.f32 	%f19, [%rd17+1024];
	setp.lt.f32 	%p115, %f187, %f19;
	mov.u64 	%rd232, %rd231;
	mov.f32 	%f188, %f187;
	@%p115 bra 	$L__BB2_24;
	setp.lt.f32 	%p116, %f19, %f187;
	mov.u64 	%rd232, %rd16;
	mov.f32 	%f188, %f19;
	@%p116 bra 	$L__BB2_24;
	setp.lt.s64 	%p117, %rd231, %rd16;
	min.s64 	%rd232, %rd231, %rd16;
	selp.f32 	%f188, %f187, %f19, %p117;
$L__BB2_24:
	add.s32 	%r420, %r420, 1024;
	add.s32 	%r424, %r424, 1024;
	add.s32 	%r423, %r423, 1024;
	add.s32 	%r422, %r422, 1024;
	add.s32 	%r421, %r421, 1024;
	setp.lt.s32 	%p118, %r420, %r4;
	@%p118 bra 	$L__BB2_12;
$L__BB2_25:
	setp.lt.s32 	%p119, %r4, 256;
	@%p119 bra 	$L__BB2_65;
	// begin inline asm
	mov.u32 %r310, %laneid;
	// end inline asm
	mov.b32 	%r312, %f188;
	mov.b32 	%r328, 1;
	mov.b32 	%r329, 31;
	mov.b32 	%r330, -1;
	// begin inline asm
	shfl.sync.down.b32 %r311, %r312, %r328, %r329, %r330;
	// end inline asm
	mov.b32 	%f23, %r311;
	// begin inline asm
	shfl.sync.down.b32 %r316, %r317, %r328, %r329, %r330;
	// end inline asm
	mov.b64 	{%r322, %r327}, %rd232;
	// begin inline asm
	shfl.sync.down.b32 %r321, %r322, %r328, %r329, %r330;
	// end inline asm
	// begin inline asm
	shfl.sync.down.b32 %r326, %r327, %r328, %r329, %r330;
	// end inline asm
	mov.b64 	%rd28, {%r321, %r326};
	setp.gt.s32 	%p176, %r310, 30;
	setp.lt.f32 	%p177, %f188, %f23;
	or.pred  	%p178, %p176, %p177;
	mov.u64 	%rd234, %rd232;
	mov.f32 	%f190, %f188;
	@%p178 bra 	$L__BB2_29;
	setp.gt.f32 	%p179, %f188, %f23;
	mov.u64 	%rd234, %rd28;
	mov.f32 	%f190, %f23;
	@%p179 bra 	$L__BB2_29;
	setp.lt.s64 	%p180, %rd232, %rd28;
	min.s64 	%rd234, %rd232, %rd28;
	selp.f32 	%f190, %f188, %f23, %p180;
$L__BB2_29:
	mov.b32 	%r332, %f190;
	mov.b32 	%r348, 2;
	mov.b32 	%r349, 31;
	mov.b32 	%r350, -1;
	// begin inline asm
	shfl.sync.down.b32 %r331, %r332, %r348, %r349, %r350;
	// end inline asm
	mov.b32 	%f26, %r331;
	// begin inline asm
	shfl.sync.down.b32 %r336, %r337, %r348, %r349, %r350;
	// end inline asm
	mov.b64 	{%r342, %r347}, %rd234;
	// begin inline asm
	shfl.sync.down.b32 %r341, %r342, %r348, %r349, %r350;
	// end inline asm
	// begin inline asm
	shfl.sync.down.b32 %r346, %r347, %r348, %r349, %r350;
	// end inline asm
	mov.b64 	%rd31, {%r341, %r346};
	setp.gt.s32 	%p181, %r310, 29;
	setp.lt.f32 	%p182, %f190, %f26;
	or.pred  	%p183, %p181, %p182;
	mov.u64 	%rd235, %rd234;
	mov.f32 	%f191, %f190;
	@%p183 bra 	$L__BB2_32;
	setp.gt.f32 	%p184, %f190, %f26;
	mov.u64 	%rd235, %rd31;
	mov.f32 	%f191, %f26;
	@%p184 bra 	$L__BB2_32;
	setp.lt.s64 	%p185, %rd234, %rd31;
	min.s64 	%rd235, %rd234, %rd31;
	selp.f32 	%f191, %f190, %f26, %p185;
$L__BB2_32:
	mov.b32 	%r352, %f191;
	mov.b32 	%r368, 4;
	mov.b32 	%r369, 31;
	mov.b32 	%r370, -1;
	// begin inline asm
	shfl.sync.down.b32 %r351, %r352, %r368, %r369, %r370;
	// end inline asm
	mov.b32 	%f29, %r351;
	// begin inline asm
	shfl.sync.down.b32 %r356, %r357, %r368, %r369, %r370;
	// end inline asm
	mov.b64 	{%r362, %r367}, %rd235;
	// begin inline asm
	shfl.sync.down.b32 %r361, %r362, %r368, %r369, %r370;
	// end inline asm
	// begin inline asm
	shfl.sync.down.b32 %r366, %r367, %r368, %r369, %r370;
	// end inline asm
	mov.b64 	%rd34, {%r361, %r366};
	setp.gt.s32 	%p186, %r310, 27;
	setp.lt.f32 	%p187, %f191, %f29;
	or.pred  	%p188, %p186, %p187;
	mov.u64 	%rd236, %rd235;
	mov.f32 	%f192, %f191;
	@%p188 bra 	$L__BB2_35;
	setp.gt.f32 	%p189, %f191, %f29;
	mov.u64 	%rd236, %rd34;
	mov.f32 	%f192, %f29;
	@%p189 bra 	$L__BB2_35;
	setp.lt.s64 	%p190, %rd235, %rd34;
	min.s64 	%rd236, %rd235, %rd34;
	selp.f32 	%f192, %f191, %f29, %p190;
$L__BB2_35:
	mov.b32 	%r372, %f192;
	mov.b32 	%r388, 8;
	mov.b32 	%r389, 31;
	mov.b32 	%r390, -1;
	// begin inline asm
	shfl.sync.down.b32 %r371, %r372, %r388, %r389, %r390;
	// end inline asm
	mov.b32 	%f32, %r371;
	// begin inline asm
	shfl.sync.down.b32 %r376, %r377, %r388, %r389, %r390;
	// end inline asm
	mov.b64 	{%r382, %r387}, %rd236;
	// begin inline asm
	shfl.sync.down.b32 %r381, %r382, %r388, %r389, %r390;
	// end inline asm
	// begin inline asm
	shfl.sync.down.b32 %r386, %r387, %r388, %r389, %r390;
	// end inline asm
	mov.b64 	%rd37, {%r381, %r386};
	setp.gt.s32 	%p191, %r310, 23;
	setp.lt.f32 	%p192, %f192, %f32;
	or.pred  	%p193, %p191, %p192;
	mov.u64 	%rd237, %rd236;
	mov.f32 	%f193, %f192;
	@%p193 bra 	$L__BB2_38;
	setp.gt.f32 	%p194, %f192, %f32;
	mov.u64 	%rd237, %rd37;
	mov.f32 	%f193, %f32;
	@%p194 bra 	$L__BB2_38;
	setp.lt.s64 	%p195, %rd236, %rd37;
	min.s64 	%rd237, %rd236, %rd37;
	selp.f32 	%f193, %f192, %f32, %p195;
$L__BB2_38:
	mov.b32 	%r392, %f193;
	mov.b32 	%r408, 16;
	mov.b32 	%r409, 31;
	mov.b32 	%r410, -1;
	// begin inline asm
	shfl.sync.down.b32 %r391, %r392, %r408, %r409, %r410;
	// end inline asm
	mov.b32 	%f35, %r391;
	// begin inline asm
	shfl.sync.down.b32 %r396, %r397, %r408, %r409, %r410;
	// end inline asm
	mov.b64 	{%r402, %r407}, %rd237;
	// begin inline asm
	shfl.sync.down.b32 %r401, %r402, %r408, %r409, %r410;
	// end inline asm
	// begin inline asm
	shfl.sync.down.b32 %r406, %r407, %r408, %r409, %r410;
	// end inline asm
	mov.b64 	%rd40, {%r401, %r406};
	setp.gt.s32 	%p196, %r310, 15;
	setp.lt.f32 	%p197, %f193, %f35;
	or.pred  	%p198, %p196, %p197;
	mov.u64 	%rd286, %rd237;
	mov.f32 	%f242, %f193;
	@%p198 bra 	$L__BB2_41;
	setp.gt.f32 	%p199, %f193, %f35;
	mov.u64 	%rd286, %rd40;
	mov.f32 	%f242, %f35;
	@%p199 bra 	$L__BB2_41;
	setp.lt.s64 	%p200, %rd237, %rd40;
	min.s64 	%rd286, %rd237, %rd40;
	selp.f32 	%f242, %f193, %f35, %p200;
$L__BB2_41:
	setp.ne.s32 	%p201, %r310, 0;
	@%p201 bra 	$L__BB2_43;
	shr.u32 	%r411, %r5, 1;
	and.b32  	%r412, %r411, 496;
	mov.u32 	%r413, _ZN6thrust24THRUST_300001_SM_1000_NS8cuda_cub4core6detail5shmemE;
	add.s32 	%r414, %r413, %r412;
	st.shared.f32 	[%r414+8], %f242;
	st.shared.u64 	[%r414+16], %rd286;
$L__BB2_43:
	bar.sync 	0;
	setp.ne.s32 	%p202, %r5, 0;
	@%p202 bra 	$L__BB2_201;
	ld.shared.f32 	%f38, [_ZN6thrust24THRUST_300001_SM_1000_NS8cuda_cub4core6detail5shmemE+24];
	ld.shared.u64 	%rd43, [_ZN6thrust24THRUST_300001_SM_1000_NS8cuda_cub4core6detail5shmemE+32];
	setp.lt.f32 	%p203, %f242, %f38;
	mov.u64 	%rd239, %rd286;
	mov.f32 	%f195, %f242;
	@%p203 bra 	$L__BB2_47;
	setp.lt.f32 	%p204, %f38, %f242;
	mov.u64 	%rd239, %rd43;
	mov.f32 	%f195, %f38;
	@%p204 bra 	$L__BB2_47;
	setp.lt.s64 	%p205, %rd286, %rd43;
	min.s64 	%rd239, %rd286, %rd43;
	selp.f32 	%f195, %f242, %f38, %p205;
$L__BB2_47:
	ld.shared.f32 	%f41, [_ZN6thrust24THRUST_300001_SM_1000_NS8cuda_cub4core6detail5shmemE+40];
	ld.shared.u64 	%rd46, [_ZN6thrust24THRUST_300001_SM_1000_NS8cuda_cub4core6detail5shmemE+48];
	setp.lt.f32 	%p206, %f195, %f41;
	mov.u64 	%rd240, %rd239;
	mov.f32 	%f196, %f195;
	@%p206 bra 	$L__BB2_50;
	setp.lt.f32 	%p207, %f41, %f195;
	mov.u64 	%rd240, %rd46;
	mov.f32 	%f196, %f41;
	@%p207 bra 	$L__BB2_50;
	setp.lt.s64 	%p208, %rd239, %rd46;
	min.s64 	%rd240, %rd239, %rd46;
	selp.f32 	%f196, %f195, %f41, %p208;
$L__BB2_50:
	ld.shared.f32 	%f44, [_ZN6thrust24THRUST_300001_SM_1000_NS8cuda_cub4core6detail5shmemE+56];
	ld.shared.u64 	%rd49, [_ZN6thrust24THRUST_300001_SM_1000_NS8cuda_cub4core6detail5shmemE+64];
	setp.lt.f32 	%p209, %f196, %f44;
	mov.u64 	%rd241, %rd240;
	mov.f32 	%f197, %f196;
	@%p209 bra 	$L__BB2_53;
	setp.lt.f32 	%p210, %f44, %f196;
	mov.u64 	%rd241, %rd49;
	mov.f32 	%f197, %f44;
	@%p210 bra 	$L__BB2_53;
	setp.lt.s64 	%p211, %rd240, %rd49;
	min.s64 	%rd241, %rd240, %rd49;
	selp.f32 	%f197, %f196, %f44, %p211;
$L__BB2_53:
	ld.shared.f32 	%f47, [_ZN6thrust24THRUST_300001_SM_1000_NS8cuda_cub4core6detail5shmemE+72];
	ld.shared.u64 	%rd52, [_ZN6thrust24THRUST_300001_SM_1000_NS8cuda_cub4core6detail5shmemE+80];
	setp.lt.f32 	%p212, %f197, %f47;
	mov.u64 	%rd242, %rd241;
	mov.f32 	%f198, %f197;
	@%p212 bra 	$L__BB2_56;
	setp.lt.f32 	%p213, %f47, %f197;
	mov.u64 	%rd242, %rd52;
	mov.f32 	%f198, %f47;
	@%p213 bra 	$L__BB2_56;
	setp.lt.s64 	%p214, %rd241, %rd52;
	min.s64 	%rd242, %rd241, %rd52;
	selp.f32 	%f198, %f197, %f47, %p214;
$L__BB2_56:
	ld.shared.f32 	%f50, [_ZN6thrust24THRUST_300001_SM_1000_NS8cuda_cub4core6detail5shmemE+88];
	ld.shared.u64 	%rd55, [_ZN6thrust24THRUST_300001_SM_1000_NS8cuda_cub4core6detail5shmemE+96];
	setp.lt.f32 	%p215, %f198, %f50;
	mov.u64 	%rd243, %rd242;
	mov.f32 	%f199, %f198;
	@%p215 bra 	$L__BB2_59;
	setp.lt.f32 	%p216, %f50, %f198;
	mov.u64 	%rd243, %rd55;
	mov.f32 	%f199, %f50;
	@%p216 bra 	$L__BB2_59;
	setp.lt.s64 	%p217, %rd242, %rd55;
	min.s64 	%rd243, %rd242, %rd55;
	selp.f32 	%f199, %f198, %f50, %p217;
$L__BB2_59:
	ld.shared.f32 	%f53, [_ZN6thrust24THRUST_300001_SM_1000_NS8cuda_cub4core6detail5shmemE+104];
	ld.shared.u64 	%rd58, [_ZN6thrust24THRUST_300001_SM_1000_NS8cuda_cub4core6detail5shmemE+112];
	setp.lt.f32 	%p218, %f199, %f53;
	mov.u64 	%rd244, %rd243;
	mov.f32 	%f200, %f199;
	@%p218 bra 	$L__BB2_62;
	setp.lt.f32 	%p219, %f53, %f199;
	mov.u64 	%rd244, %rd58;
	mov.f32 	%f200, %f53;
	@%p219 bra 	$L__BB2_62;
	setp.lt.s64 	%p220, %rd243, %rd58;
	min.s64 	%rd244, %rd243, %rd58;
	selp.f32 	%f200, %f199, %f53, %p220;
$L__BB2_62:
	ld.shared.f32 	%f56, [_ZN6thrust24THRUST_300001_SM_1000_NS8cuda_cub4core6detail5shmemE+120];
	ld.shared.u64 	%rd61, [_ZN6thrust24THRUST_300001_SM_1000_NS8cuda_cub4core6detail5shmemE+128];
	setp.lt.f32 	%p221, %f200, %f56;
	mov.f32 	%f242, %f200;
	mov.u64 	%rd286, %rd244;
	@%p221 bra 	$L__BB2_201;
	setp.lt.f32 	%p222, %f56, %f200;
	mov.f32 	%f242, %f56;
	mov.u64 	%rd286, %rd61;
	@%p222 bra 	$L__BB2_201;
	setp.lt.s64 	%p223, %rd244, %rd61;
	min.s64 	%rd286, %rd244, %rd61;
	selp.f32 	%f242, %f200, %f56, %p223;
	bra.uni 	$L__BB2_201;
$L__BB2_65:
	// begin inline asm
	mov.u32 %r197, %laneid;
	// end inline asm
	and.b32  	%r218, %r5, 992;
	add.s32 	%r219, %r218, 32;
	setp.gt.s32 	%p120, %r219, %r4;
	not.b32 	%r220, %r218;
	add.s32 	%r221, %r4, %r220;
	selp.b32 	%r216, %r221, 31, %p120;
	mov.b32 	%r199, %f188;
	mov.b32 	%r215, 1;
	mov.b32 	%r217, -1;
	// begin inline asm
	shfl.sync.down.b32 %r198, %r199, %r215, %r216, %r217;
	// end inline asm
	mov.b32 	%f58, %r198;
	// begin inline asm
	shfl.sync.down.b32 %r203, %r204, %r215, %r216, %r217;
	// end inline asm
	mov.b64 	{%r209, %r214}, %rd232;
	// begin inline asm
	shfl.sync.down.b32 %r208, %r209, %r215, %r216, %r217;
	// end inline asm
	// begin inline asm
	shfl.sync.down.b32 %r213, %r214, %r215, %r216, %r217;
	// end inline asm
	mov.b64 	%rd63, {%r208, %r213};
	setp.ge.s32 	%p121, %r197, %r216;
	setp.lt.f32 	%p122, %f188, %f58;
	or.pred  	%p123, %p121, %p122;
	mov.f32 	%f201, %f188;
	mov.u64 	%rd245, %rd232;
	@%p123 bra 	$L__BB2_68;
	setp.gt.f32 	%p124, %f188, %f58;
	mov.f32 	%f201, %f58;
	mov.u64 	%rd245, %rd63;
	@%p124 bra 	$L__BB2_68;
	setp.lt.s64 	%p125, %rd232, %rd63;
	selp.f32 	%f201, %f188, %f58, %p125;
	min.s64 	%rd245, %rd232, %rd63;
$L__BB2_68:
	mov.b32 	%r223, %f201;
	mov.b32 	%r239, 2;
	mov.b32 	%r241, -1;
	// begin inline asm
	shfl.sync.down.b32 %r222, %r223, %r239, %r216, %r241;
	// end inline asm
	mov.b32 	%f61, %r222;
	// begin inline asm
	shfl.sync.down.b32 %r227, %r228, %r239, %r216, %r241;
	// end inline asm
	mov.b64 	{%r233, %r238}, %rd245;
	// begin inline asm
	shfl.sync.down.b32 %r232, %r233, %r239, %r216, %r241;
	// end inline asm
	// begin inline asm
	shfl.sync.down.b32 %r237, %r238, %r239, %r216, %r241;
	// end inline asm
	mov.b64 	%rd66, {%r232, %r237};
	add.s32 	%r242, %r197, 2;
	setp.gt.s32 	%p126, %r242, %r216;
	setp.lt.f32 	%p127, %f201, %f61;
	or.pred  	%p128, %p126, %p127;
	mov.f32 	%f202, %f201;
	mov.u64 	%rd246, %rd245;
	@%p128 bra 	$L__BB2_71;
	setp.gt.f32 	%p129, %f201, %f61;
	mov.f32 	%f202, %f61;
	mov.u64 	%rd246, %rd66;
	@%p129 bra 	$L__BB2_71;
	setp.lt.s64 	%p130, %rd245, %rd66;
	selp.f32 	%f202, %f201, %f61, %p130;
	min.s64 	%rd246, %rd245, %rd66;
$L__BB2_71:
	mov.b32 	%r244, %f202;
	mov.b32 	%r260, 4;
	mov.b32 	%r262, -1;
	// begin inline asm
	shfl.sync.down.b32 %r243, %r244, %r260, %r216, %r262;
	// end inline asm
	mov.b32 	%f64, %r243;
	// begin inline asm
	shfl.sync.down.b32 %r248, %r249, %r260, %r216, %r262;
	// end inline asm
	mov.b64 	{%r254, %r259}, %rd246;
	// begin inline asm
	shfl.sync.down.b32 %r253, %r254, %r260, %r216, %r262;
	// end inline asm
	// begin inline asm
	shfl.sync.down.b32 %r258, %r259, %r260, %r216, %r262;
	// end inline asm
	mov.b64 	%rd69, {%r253, %r258};
	add.s32 	%r263, %r197, 4;
	setp.gt.s32 	%p131, %r263, %r216;
	setp.lt.f32 	%p132, %f202, %f64;
	or.pred  	%p133, %p131, %p132;
	mov.f32 	%f203, %f202;
	mov.u64 	%rd247, %rd246;
	@%p133 bra 	$L__BB2_74;
	setp.gt.f32 	%p134, %f202, %f64;
	mov.f32 	%f203, %f64;
	mov.u64 	%rd247, %rd69;
	@%p134 bra 	$L__BB2_74;
	setp.lt.s64 	%p135, %rd246, %rd69;
	selp.f32 	%f203, %f202, %f64, %p135;
	min.s64 	%rd247, %rd246, %rd69;
$L__BB2_74:
	mov.b32 	%r265, %f203;
	mov.b32 	%r281, 8;
	mov.b32 	%r283, -1;
	// begin inline asm
	shfl.sync.down.b32 %r264, %r265, %r281, %r216, %r283;
	// end inline asm
	mov.b32 	%f67, %r264;
	// begin inline asm
	shfl.sync.down.b32 %r269, %r270, %r281, %r216, %r283;
	// end inline asm
	mov.b64 	{%r275, %r280}, %rd247;
	// begin inline asm
	shfl.sync.down.b32 %r274, %r275, %r281, %r216, %r283;
	// end inline asm
	// begin inline asm
	shfl.sync.down.b32 %r279, %r280, %r281, %r216, %r283;
	// end inline asm
	mov.b64 	%rd72, {%r274, %r279};
	add.s32 	%r284, %r197, 8;
	setp.gt.s32 	%p136, %r284, %r216;
	setp.lt.f32 	%p137, %f203, %f67;
	or.pred  	%p138, %p136, %p137;
	mov.f32 	%f204, %f203;
	mov.u64 	%rd248, %rd247;
	@%p138 bra 	$L__BB2_77;
	setp.gt.f32 	%p139, %f203, %f67;
	mov.f32 	%f204, %f67;
	mov.u64 	%rd248, %rd72;
	@%p139 bra 	$L__BB2_77;
	setp.lt.s64 	%p140, %rd247, %rd72;
	selp.f32 	%f204, %f203, %f67, %p140;
	min.s64 	%rd248, %rd247, %rd72;
$L__BB2_77:
	mov.b32 	%r286, %f204;
	mov.b32 	%r302, 16;
	mov.b32 	%r304, -1;
	// begin inline asm
	shfl.sync.down.b32 %r285, %r286, %r302, %r216, %r304;
	// end inline asm
	mov.b32 	%f70, %r285;
	// begin inline asm
	shfl.sync.down.b32 %r290, %r291, %r302, %r216, %r304;
	// end inline asm
	mov.b64 	{%r296, %r301}, %rd248;
	// begin inline asm
	shfl.sync.down.b32 %r295, %r296, %r302, %r216, %r304;
	// end inline asm
	// begin inline asm
	shfl.sync.down.b32 %r300, %r301, %r302, %r216, %r304;
	// end inline asm
	mov.b64 	%rd75, {%r295, %r300};
	add.s32 	%r305, %r197, 16;
	setp.gt.s32 	%p141, %r305, %r216;
	setp.lt.f32 	%p142, %f204, %f70;
	or.pred  	%p143, %p141, %p142;
	mov.f32 	%f242, %f204;
	mov.u64 	%rd286, %rd248;
	@%p143 bra 	$L__BB2_80;
	setp.gt.f32 	%p144, %f204, %f70;
	mov.f32 	%f242, %f70;
	mov.u64 	%rd286, %rd75;
	@%p144 bra 	$L__BB2_80;
	setp.lt.s64 	%p145, %rd248, %rd75;
	selp.f32 	%f242, %f204, %f70, %p145;
	min.s64 	%rd286, %rd248, %rd75;
$L__BB2_80:
	setp.ne.s32 	%p146, %r197, 0;
	@%p146 bra 	$L__BB2_82;
	shr.u32 	%r306, %r5, 1;
	and.b32  	%r307, %r306, 496;
	mov.u32 	%r308, _ZN6thrust24THRUST_300001_SM_1000_NS8cuda_cub4core6detail5shmemE;
	add.s32 	%r309, %r308, %r307;
	st.shared.f32 	[%r309+8], %f242;
	st.shared.u64 	[%r309+16], %rd286;
$L__BB2_82:
	bar.sync 	0;
	setp.ne.s32 	%p147, %r5, 0;
	@%p147 bra 	$L__BB2_201;
	setp.lt.s32 	%p148, %r4, 33;
	mov.f32 	%f206, %f242;
	mov.u64 	%rd250, %rd286;
	@%p148 bra 	$L__BB2_87;
	ld.shared.f32 	%f73, [_ZN6thrust24THRUST_300001_SM_1000_NS8cuda_cub4core6detail5shmemE+24];
	ld.shared.u64 	%rd78, [_ZN6thrust24THRUST_300001_SM_1000_NS8cuda_cub4core6detail5shmemE+32];
	setp.lt.f32 	%p149, %f242, %f73;
	mov.f32 	%f206, %f242;
	mov.u64 	%rd250, %rd286;
	@%p149 bra 	$L__BB2_87;
	setp.lt.f32 	%p150, %f73, %f242;
	mov.f32 	%f206, %f73;
	mov.u64 	%rd250, %rd78;
	@%p150 bra 	$L__BB2_87;
	setp.lt.s64 	%p151, %rd286, %rd78;
	selp.f32 	%f206, %f242, %f73, %p151;
	min.s64 	%rd250, %rd286, %rd78;
$L__BB2_87:
	setp.lt.s32 	%p152, %r4, 65;
	mov.f32 	%f207, %f206;
	mov.u64 	%rd251, %rd250;
	@%p152 bra 	$L__BB2_91;
	ld.shared.f32 	%f76, [_ZN6thrust24THRUST_300001_SM_1000_NS8cuda_cub4core6detail5shmemE+40];
	ld.shared.u64 	%rd81, [_ZN6thrust24THRUST_300001_SM_1000_NS8cuda_cub4core6detail5shmemE+48];
	setp.lt.f32 	%p153, %f206, %f76;
	mov.f32 	%f207, %f206;
	mov.u64 	%rd251, %rd250;
	@%p153 bra 	$L__BB2_91;
	setp.lt.f32 	%p154, %f76, %f206;
	mov.f32 	%f207, %f76;
	mov.u64 	%rd251, %rd81;
	@%p154 bra 	$L__BB2_91;
	setp.lt.s64 	%p155, %rd250, %rd81;
	selp.f32 	%f207, %f206, %f76, %p155;
	min.s64 	%rd251, %rd250, %rd81;
$L__BB2_91:
	setp.lt.s32 	%p156, %r4, 97;
	mov.f32 	%f208, %f207;
	mov.u64 	%rd252, %rd251;
	@%p156 bra 	$L__BB2_95;
	ld.shared.f32 	%f79, [_ZN6thrust24THRUST_300001_SM_1000_NS8cuda_cub4core6detail5shmemE+56];
	ld.shared.u64 	%rd84, [_ZN6thrust24THRUST_300001_SM_1000_NS8cuda_cub4core6detail5shmemE+64];
	setp.lt.f32 	%p157, %f207, %f79;
	mov.f32 	%f208, %f207;
	mov.u64 	%rd252, %rd251;
	@%p157 bra 	$L__BB2_95;
	setp.lt.f32 	%p158, %f79, %f207;
	mov.f32 	%f208, %f79;
	mov.u64 	%rd252, %rd84;
	@%p158 bra 	$L__BB2_95;
	setp.lt.s64 	%p159, %rd251, %rd84;
	selp.f32 	%f208, %f207, %f79, %p159;
	min.s64 	%rd252, %rd251, %rd84;
$L__BB2_95:
	setp.lt.s32 	%p160, %r4, 129;
	mov.f32 	%f209, %f208;
	mov.u64 	%rd253, %rd252;
	@%p160 bra 	$L__BB2_99;
	ld.shared.f32 	%f82, [_ZN6thrust24THRUST_300001_SM_1000_NS8cuda_cub4core6detail5shmemE+72];
	ld.shared.u64 	%rd87, [_ZN6thrust24THRUST_300001_SM_1000_NS8cuda_cub4core6detail5shmemE+80];
	setp.lt.f32 	%p161, %f208, %f82;
	mov.f32 	%f209, %f208;
	mov.u64 	%rd253, %rd252;
	@%p161 bra 	$L__BB2_99;
	setp.lt.f32 	%p162, %f82, %f208;
	mov.f32 	%f209, %f82;
	mov.u64 	%rd253, %rd87;
	@%p162 bra 	$L__BB2_99;
	setp.lt.s64 	%p163, %rd252, %rd87;
	selp.f32 	%f209, %f208, %f82, %p163;
	min.s64 	%rd253, %rd252, %rd87;
$L__BB2_99:
	setp.lt.s32 	%p164, %r4, 161;
	mov.f32 	%f210, %f209;
	mov.u64 	%rd254, %rd253;
	@%p164 bra 	$L__BB2_103;
	ld.shared.f32 	%f85, [_ZN6thrust24THRUST_300001_SM_1000_NS8cuda_cub4core6detail5shmemE+88];
	ld.shared.u64 	%rd90, [_ZN6thrust24THRUST_300001_SM_1000_NS8cuda_cub4core6detail5shmemE+96];
	setp.lt.f32 	%p165, %f209, %f85;
	mov.f32 	%f210, %f209;
	mov.u64 	%rd254, %rd253;
	@%p165 bra 	$L__BB2_103;
	setp.lt.f32 	%p166, %f85, %f209;
	mov.f32 	%f210, %f85;
	mov.u64 	%rd254, %rd90;
	@%p166 bra 	$L__BB2_103;
	setp.lt.s64 	%p167, %rd253, %rd90;
	selp.f32 	%f210, %f209, %f85, %p167;
	min.s64 	%rd254, %rd253, %rd90;
$L__BB2_103:
	setp.lt.s32 	%p168, %r4, 193;
	mov.f32 	%f211, %f210;
	mov.u64 	%rd255, %rd254;
	@%p168 bra 	$L__BB2_107;
	ld.shared.f32 	%f88, [_ZN6thrust24THRUST_300001_SM_1000_NS8cuda_cub4core6detail5shmemE+104];
	ld.shared.u64 	%rd93, [_ZN6thrust24THRUST_300001_SM_1000_NS8cuda_cub4core6detail5shmemE+112];
	setp.lt.f32 	%p169, %f210, %f88;
	mov.f32 	%f211, %f210;
	mov.u64 	%rd255, %rd254;
	@%p169 bra 	$L__BB2_107;
	setp.lt.f32 	%p170, %f88, %f210;
	mov.f32 	%f211, %f88;
	mov.u64 	%rd255, %rd93;
	@%p170 bra 	$L__BB2_107;
	setp.lt.s64 	%p171, %rd254, %rd93;
	selp.f32 	%f211, %f210, %f88, %p171;
	min.s64 	%rd255, %rd254, %rd93;
$L__BB2_107:
	setp.lt.s32 	%p172, %r4, 225;
	mov.f32 	%f242, %f211;
	mov.u64 	%rd286, %rd255;
	@%p172 bra 	$L__BB2_201;
	ld.shared.f32 	%f91, [_ZN6thrust24THRUST_300001_SM_1000_NS8cuda_cub4core6detail5shmemE+120];
	ld.shared.u64 	%rd96, [_ZN6thrust24THRUST_300001_SM_1000_NS8cuda_cub4core6detail5shmemE+128];
	setp.lt.f32 	%p173, %f211, %f91;
	mov.f32 	%f242, %f211;
	mov.u64 	%rd286, %rd255;
	@%p173 bra 	$L__BB2_201;
	setp.lt.f32 	%p174, %f91, %f211;
	mov.f32 	%f242, %f91;
	mov.u64 	%rd286, %rd96;
	@%p174 bra 	$L__BB2_201;
	setp.lt.s64 	%p175, %rd255, %rd96;
	selp.f32 	%f242, %f211, %f91, %p175;
	min.s64 	%rd286, %rd255, %rd96;
	bra.uni 	$L__BB2_201;
$L__BB2_111:
	mov.u32 	%r35, %tid.x;
	cvt.s64.s32 	%rd186, %r2;
	add.s64 	%rd98, %rd3, %rd186;
	cvt.u64.u32 	%rd99, %r35;
	add.s64 	%rd187, %rd99, %rd186;
	shl.b64 	%rd188, %rd187, 2;
	add.s64 	%rd189, %rd2, %rd188;
	ld.global.f32 	%f172, [%rd189];
	add.s32 	%r69, %r35, 256;
	cvt.u64.u32 	%rd190, %r69;
	ld.global.f32 	%f173, [%rd189+1024];
	add.s32 	%r70, %r35, 512;
	cvt.u64.u32 	%rd191, %r70;
	ld.global.f32 	%f174, [%rd189+2048];
	ld.global.f32 	%f93, [%rd189+3072];
	or.b32  	%r71, %r35, 1024;
	cvt.u64.u32 	%rd100, %r71;
	add.s64 	%rd101, %rd98, %rd100;
	ld.global.f32 	%f94, [%rd189+4096];
	setp.lt.f32 	%p2, %f173, %f172;
	selp.f32 	%f175, %f173, %f172, %p2;
	selp.b64 	%rd192, %rd190, %rd99, %p2;
	setp.lt.f32 	%p3, %f174, %f175;
	selp.f32 	%f95, %f174, %f175, %p3;
	selp.b64 	%rd102, %rd191, %rd192, %p3;
	setp.lt.f32 	%p4, %f95, %f93;
	mov.f32 	%f212, %f95;
	mov.u64 	%rd256, %rd102;
	@%p4 bra 	$L__BB2_114;
	add.s32 	%r72, %r35, 768;
	cvt.u64.u32 	%rd256, %r72;
	setp.lt.f32 	%p5, %f93, %f95;
	mov.f32 	%f212, %f93;
	@%p5 bra 	$L__BB2_114;
	mov.f32 	%f212, %f95;
	mov.u64 	%rd256, %rd102;
$L__BB2_114:
	add.s64 	%rd105, %rd98, %rd256;
	setp.lt.f32 	%p6, %f212, %f94;
	mov.f32 	%f230, %f212;
	mov.u64 	%rd274, %rd105;
	@%p6 bra 	$L__BB2_117;
	setp.lt.f32 	%p7, %f94, %f212;
	mov.f32 	%f230, %f94;
	mov.u64 	%rd274, %rd101;
	@%p7 bra 	$L__BB2_117;
	setp.lt.s64 	%p8, %rd256, %rd100;
	selp.f32 	%f230, %f212, %f94, %p8;
	selp.b64 	%rd274, %rd105, %rd101, %p8;
$L__BB2_117:
	setp.le.s32 	%p9, %r66, %r3;
	@%p9 bra 	$L__BB2_162;
	setp.ne.s32 	%p10, %r35, 0;
	@%p10 bra 	$L__BB2_120;
	atom.global.add.u32 	%r73, [%rd1+4], 1280;
	add.s32 	%r74, %r73, %r3;
	st.shared.u32 	[_ZN6thrust24THRUST_300001_SM_1000_NS8cuda_cub4core6detail5shmemE+152], %r74;
$L__BB2_120:
	bar.sync 	0;
	ld.shared.u32 	%r427, [_ZN6thrust24THRUST_300001_SM_1000_NS8cuda_cub4core6detail5shmemE+152];
	add.s32 	%r75, %r427, 1280;
	setp.gt.s32 	%p11, %r75, %r66;
	@%p11 bra 	$L__BB2_139;
$L__BB2_121:
	cvt.s64.s32 	%rd193, %r427;
	add.s64 	%rd194, %rd99, %rd193;
	shl.b64 	%rd195, %rd194, 2;
	add.s64 	%rd196, %rd2, %rd195;
	add.s64 	%rd109, %rd194, %rd3;
	ld.global.f32 	%f100, [%rd196];
	add.s64 	%rd110, %rd109, 256;
	ld.global.f32 	%f101, [%rd196+1024];
	add.s64 	%rd111, %rd109, 512;
	ld.global.f32 	%f102, [%rd196+2048];
	add.s64 	%rd112, %rd109, 768;
	ld.global.f32 	%f103, [%rd196+3072];
	add.s64 	%rd113, %rd109, 1024;
	ld.global.f32 	%f104, [%rd196+4096];
	setp.lt.f32 	%p12, %f230, %f100;
	mov.f32 	%f215, %f230;
	mov.u64 	%rd259, %rd274;
	@%p12 bra 	$L__BB2_124;
	setp.lt.f32 	%p13, %f100, %f230;
	mov.f32 	%f215, %f100;
	mov.u64 	%rd259, %rd109;
	@%p13 bra 	$L__BB2_124;
	setp.lt.s64 	%p14, %rd274, %rd109;
	selp.f32 	%f215, %f230, %f100, %p14;
	min.s64 	%rd259, %rd274, %rd109;
$L__BB2_124:
	setp.lt.f32 	%p15, %f215, %f101;
	mov.f32 	%f216, %f215;
	mov.u64 	%rd260, %rd259;
	@%p15 bra 	$L__BB2_127;
	setp.lt.f32 	%p16, %f101, %f215;
	mov.f32 	%f216, %f101;
	mov.u64 	%rd260, %rd110;
	@%p16 bra 	$L__BB2_127;
	setp.lt.s64 	%p17, %rd259, %rd110;
	selp.f32 	%f216, %f215, %f101, %p17;
	min.s64 	%rd260, %rd259, %rd110;
$L__BB2_127:
	setp.lt.f32 	%p18, %f216, %f102;
	mov.f32 	%f217, %f216;
	mov.u64 	%rd261, %rd260;
	@%p18 bra 	$L__BB2_130;
	setp.lt.f32 	%p19, %f102, %f216;
	mov.f32 	%f217, %f102;
	mov.u64 	%rd261, %rd111;
	@%p19 bra 	$L__BB2_130;
	setp.lt.s64 	%p20, %rd260, %rd111;
	selp.f32 	%f217, %f216, %f102, %p20;
	min.s64 	%rd261, %rd260, %rd111;
$L__BB2_130:
	setp.lt.f32 	%p21, %f217, %f103;
	mov.f32 	%f218, %f217;
	mov.u64 	%rd262, %rd261;
	@%p21 bra 	$L__BB2_133;
	setp.lt.f32 	%p22, %f103, %f217;
	mov.f32 	%f218, %f103;
	mov.u64 	%rd262, %rd112;
	@%p22 bra 	$L__BB2_133;
	setp.lt.s64 	%p23, %rd261, %rd112;
	selp.f32 	%f218, %f217, %f103, %p23;
	min.s64 	%rd262, %rd261, %rd112;
$L__BB2_133:
	setp.lt.f32 	%p24, %f218, %f104;
	mov.f32 	%f230, %f218;
	mov.u64 	%rd274, %rd262;
	@%p24 bra 	$L__BB2_136;
	setp.lt.f32 	%p25, %f104, %f218;
	mov.f32 	%f230, %f104;
	mov.u64 	%rd274, %rd113;
	@%p25 bra 	$L__BB2_136;
	setp.lt.s64 	%p26, %rd262, %rd113;
	selp.f32 	%f230, %f218, %f104, %p26;
	min.s64 	%rd274, %rd262, %rd113;
$L__BB2_136:
	setp.ne.s32 	%p27, %r35, 0;
	bar.sync 	0;
	@%p27 bra 	$L__BB2_138;
	atom.global.add.u32 	%r76, [%rd1+4], 1280;
	add.s32 	%r77, %r76, %r3;
	st.shared.u32 	[_ZN6thrust24THRUST_300001_SM_1000_NS8cuda_cub4core6detail5shmemE+152], %r77;
$L__BB2_138:
	bar.sync 	0;
	ld.shared.u32 	%r427, [_ZN6thrust24THRUST_300001_SM_1000_NS8cuda_cub4core6detail5shmemE+152];
	add.s32 	%r78, %r427, 1280;
	setp.le.s32 	%p28, %r78, %r66;
	@%p28 bra 	$L__BB2_121;
$L__BB2_139:
	setp.le.s32 	%p29, %r66, %r427;
	@%p29 bra 	$L__BB2_162;
	sub.s32 	%r40, %r66, %r427;
	setp.ge.s32 	%p30, %r35, %r40;
	@%p30 bra 	$L__BB2_162;
	not.b32 	%r79, %r35;
	add.s32 	%r80, %r66, %r79;
	sub.s32 	%r41, %r80, %r427;
	and.b32  	%r81, %r41, 768;
	setp.eq.s32 	%p31, %r81, 768;
	mov.u32 	%r431, %r35;
	@%p31 bra 	$L__BB2_147;
	add.s32 	%r429, %r35, %r427;
	shr.u32 	%r82, %r41, 8;
	add.s32 	%r83, %r82, 1;
	and.b32  	%r84, %r83, 3;
	neg.s32 	%r428, %r84;
	mov.u32 	%r431, %r35;
$L__BB2_143:
	.pragma "nounroll";
	mov.u64 	%rd125, %rd274;
	mov.f32 	%f116, %f230;
	cvt.s64.s32 	%rd198, %r429;
	add.s64 	%rd126, %rd3, %rd198;
	mul.wide.s32 	%rd199, %r429, 4;
	add.s64 	%rd200, %rd2, %rd199;
	ld.global.f32 	%f117, [%rd200];
	setp.lt.f32 	%p32, %f116, %f117;
	@%p32 bra 	$L__BB2_146;
	setp.lt.f32 	%p33, %f117, %f116;
	mov.f32 	%f230, %f117;
	mov.u64 	%rd274, %rd126;
	@%p33 bra 	$L__BB2_146;
	setp.lt.s64 	%p34, %rd125, %rd126;
	selp.f32 	%f230, %f116, %f117, %p34;
	min.s64 	%rd274, %rd125, %rd126;
$L__BB2_146:
	add.s32 	%r431, %r431, 256;
	add.s32 	%r429, %r429, 256;
	add.s32 	%r428, %r428, 1;
	setp.ne.s32 	%p35, %r428, 0;
	@%p35 bra 	$L__BB2_143;
$L__BB2_147:
	setp.lt.u32 	%p36, %r41, 768;
	@%p36 bra 	$L__BB2_162;
	add.s32 	%r432, %r431, %r427;
	add.s32 	%r435, %r432, 256;
	add.s32 	%r434, %r432, 512;
	add.s32 	%r433, %r432, 768;
	add.s64 	%rd131, %rd2, 2048;
$L__BB2_149:
	cvt.s64.s32 	%rd201, %r435;
	add.s64 	%rd133, %rd3, %rd201;
	cvt.s64.s32 	%rd202, %r434;
	add.s64 	%rd134, %rd3, %rd202;
	cvt.s64.s32 	%rd203, %r433;
	add.s64 	%rd135, %rd3, %rd203;
	cvt.s64.s32 	%rd204, %r432;
	mul.wide.s32 	%rd205, %r432, 4;
	add.s64 	%rd136, %rd131, %rd205;
	add.s64 	%rd137, %rd3, %rd204;
	ld.global.f32 	%f123, [%rd136+-2048];
	setp.lt.f32 	%p37, %f230, %f123;
	mov.f32 	%f226, %f230;
	mov.u64 	%rd270, %rd274;
	@%p37 bra 	$L__BB2_152;
	setp.lt.f32 	%p38, %f123, %f230;
	mov.f32 	%f226, %f123;
	mov.u64 	%rd270, %rd137;
	@%p38 bra 	$L__BB2_152;
	setp.lt.s64 	%p39, %rd274, %rd137;
	selp.f32 	%f226, %f230, %f123, %p39;
	min.s64 	%rd270, %rd274, %rd137;
$L__BB2_152:
	ld.global.f32 	%f126, [%rd136+-1024];
	setp.lt.f32 	%p40, %f226, %f126;
	mov.f32 	%f227, %f226;
	mov.u64 	%rd271, %rd270;
	@%p40 bra 	$L__BB2_155;
	setp.lt.f32 	%p41, %f126, %f226;
	mov.f32 	%f227, %f126;
	mov.u64 	%rd271, %rd133;
	@%p41 bra 	$L__BB2_155;
	setp.lt.s64 	%p42, %rd270, %rd133;
	selp.f32 	%f227, %f226, %f126, %p42;
	min.s64 	%rd271, %rd270, %rd133;
$L__BB2_155:
	ld.global.f32 	%f129, [%rd136];
	setp.lt.f32 	%p43, %f227, %f129;
	mov.f32 	%f228, %f227;
	mov.u64 	%rd272, %rd271;
	@%p43 bra 	$L__BB2_158;
	setp.lt.f32 	%p44, %f129, %f227;
	mov.f32 	%f228, %f129;
	mov.u64 	%rd272, %rd134;
	@%p44 bra 	$L__BB2_158;
	setp.lt.s64 	%p45, %rd271, %rd134;
	selp.f32 	%f228, %f227, %f129, %p45;
	min.s64 	%rd272, %rd271, %rd134;
$L__BB2_158:
	ld.global.f32 	%f132, [%rd136+1024];
	setp.lt.f32 	%p46, %f228, %f132;
	mov.f32 	%f230, %f228;
	mov.u64 	%rd274, %rd272;
	@%p46 bra 	$L__BB2_161;
	setp.lt.f32 	%p47, %f132, %f228;
	mov.f32 	%f230, %f132;
	mov.u64 	%rd274, %rd135;
	@%p47 bra 	$L__BB2_161;
	setp.lt.s64 	%p48, %rd272, %rd135;
	selp.f32 	%f230, %f228, %f132, %p48;
	min.s64 	%rd274, %rd272, %rd135;
$L__BB2_161:
	add.s32 	%r431, %r431, 1024;
	add.s32 	%r435, %r435, 1024;
	add.s32 	%r434, %r434, 1024;
	add.s32 	%r433, %r433, 1024;
	add.s32 	%r432, %r432, 1024;
	setp.lt.s32 	%p49, %r431, %r40;
	@%p49 bra 	$L__BB2_149;
$L__BB2_162:
	// begin inline asm
	mov.u32 %r85, %laneid;
	// end inline asm
	mov.b32 	%r87, %f230;
	mov.b32 	%r103, 1;
	mov.b32 	%r104, 31;
	mov.b32 	%r105, -1;
	// begin inline asm
	shfl.sync.down.b32 %r86, %r87, %r103, %r104, %r105;
	// end inline asm
	mov.b32 	%f136, %r86;
	// begin inline asm
	shfl.sync.down.b32 %r91, %r92, %r103, %r104, %r105;
	// end inline asm
	mov.b64 	{%r97, %r102}, %rd274;
	// begin inline asm
	shfl.sync.down.b32 %r96, %r97, %r103, %r104, %r105;
	// end inline asm
	// begin inline asm
	shfl.sync.down.b32 %r101, %r102, %r103, %r104, %r105;
	// end inline asm
	mov.b64 	%rd147, {%r96, %r101};
	setp.gt.s32 	%p50, %r85, 30;
	setp.lt.f32 	%p51, %f230, %f136;
	or.pred  	%p52, %p50, %p51;
	mov.f32 	%f231, %f230;
	mov.u64 	%rd275, %rd274;
	@%p52 bra 	$L__BB2_165;
	setp.gt.f32 	%p53, %f230, %f136;
	mov.f32 	%f231, %f136;
	mov.u64 	%rd275, %rd147;
	@%p53 bra 	$L__BB2_165;
	setp.lt.s64 	%p54, %rd274, %rd147;
	selp.f32 	%f231, %f230, %f136, %p54;
	min.s64 	%rd275, %rd274, %rd147;
$L__BB2_165:
	mov.b32 	%r107, %f231;
	mov.b32 	%r123, 2;
	mov.b32 	%r124, 31;
	mov.b32 	%r125, -1;
	// begin inline asm
	shfl.sync.down.b32 %r106, %r107, %r123, %r124, %r125;
	// end inline asm
	mov.b32 	%f139, %r106;
	// begin inline asm
	shfl.sync.down.b32 %r111, %r112, %r123, %r124, %r125;
	// end inline asm
	mov.b64 	{%r117, %r122}, %rd275;
	// begin inline asm
	shfl.sync.down.b32 %r116, %r117, %r123, %r124, %r125;
	// end inline asm
	// begin inline asm
	shfl.sync.down.b32 %r121, %r122, %r123, %r124, %r125;
	// end inline asm
	mov.b64 	%rd150, {%r116, %r121};
	setp.gt.s32 	%p55, %r85, 29;
	setp.lt.f32 	%p56, %f231, %f139;
	or.pred  	%p57, %p55, %p56;
	mov.f32 	%f232, %f231;
	mov.u64 	%rd276, %rd275;
	@%p57 bra 	$L__BB2_168;
	setp.gt.f32 	%p58, %f231, %f139;
	mov.f32 	%f232, %f139;
	mov.u64 	%rd276, %rd150;
	@%p58 bra 	$L__BB2_168;
	setp.lt.s64 	%p59, %rd275, %rd150;
	selp.f32 	%f232, %f231, %f139, %p59;
	min.s64 	%rd276, %rd275, %rd150;
$L__BB2_168:
	mov.b32 	%r127, %f232;
	mov.b32 	%r143, 4;
	mov.b32 	%r144, 31;
	mov.b32 	%r145, -1;
	// begin inline asm
	shfl.sync.down.b32 %r126, %r127, %r143, %r144, %r145;
	// end inline asm
	mov.b32 	%f142, %r126;
	// begin inline asm
	shfl.sync.down.b32 %r131, %r132, %r143, %r144, %r145;
	// end inline asm
	mov.b64 	{%r137, %r142}, %rd276;
	// begin inline asm
	shfl.sync.down.b32 %r136, %r137, %r143, %r144, %r145;
	// end inline asm
	// begin inline asm
	shfl.sync.down.b32 %r141, %r142, %r143, %r144, %r145;
	// end inline asm
	mov.b64 	%rd153, {%r136, %r141};
	setp.gt.s32 	%p60, %r85, 27;
	setp.lt.f32 	%p61, %f232, %f142;
	or.pred  	%p62, %p60, %p61;
	mov.f32 	%f233, %f232;
	mov.u64 	%rd277, %rd276;
	@%p62 bra 	$L__BB2_171;
	setp.gt.f32 	%p63, %f232, %f142;
	mov.f32 	%f233, %f142;
	mov.u64 	%rd277, %rd153;
	@%p63 bra 	$L__BB2_171;
	setp.lt.s64 	%p64, %rd276, %rd153;
	selp.f32 	%f233, %f232, %f142, %p64;
	min.s64 	%rd277, %rd276, %rd153;
$L__BB2_171:
	mov.b32 	%r147, %f233;
	mov.b32 	%r163, 8;
	mov.b32 	%r164, 31;
	mov.b32 	%r165, -1;
	// begin inline asm
	shfl.sync.down.b32 %r146, %r147, %r163, %r164, %r165;
	// end inline asm
	mov.b32 	%f145, %r146;
	// begin inline asm
	shfl.sync.down.b32 %r151, %r152, %r163, %r164, %r165;
	// end inline asm
	mov.b64 	{%r157, %r162}, %rd277;
	// begin inline asm
	shfl.sync.down.b32 %r156, %r157, %r163, %r164, %r165;
	// end inline asm
	// begin inline asm
	shfl.sync.down.b32 %r161, %r162, %r163, %r164, %r165;
	// end inline asm
	mov.b64 	%rd156, {%r156, %r161};
	setp.gt.s32 	%p65, %r85, 23;
	setp.lt.f32 	%p66, %f233, %f145;
	or.pred  	%p67, %p65, %p66;
	mov.f32 	%f234, %f233;
	mov.u64 	%rd278, %rd277;
	@%p67 bra 	$L__BB2_174;
	setp.gt.f32 	%p68, %f233, %f145;
	mov.f32 	%f234, %f145;
	mov.u64 	%rd278, %rd156;
	@%p68 bra 	$L__BB2_174;
	setp.lt.s64 	%p69, %rd277, %rd156;
	selp.f32 	%f234, %f233, %f145, %p69;
	min.s64 	%rd278, %rd277, %rd156;
$L__BB2_174:
	mov.b32 	%r167, %f234;
	mov.b32 	%r183, 16;
	mov.b32 	%r184, 31;
	mov.b32 	%r185, -1;
	// begin inline asm
	shfl.sync.down.b32 %r166, %r167, %r183, %r184, %r185;
	// end inline asm
	mov.b32 	%f148, %r166;
	// begin inline asm
	shfl.sync.down.b32 %r171, %r172, %r183, %r184, %r185;
	// end inline asm
	mov.b64 	{%r177, %r182}, %rd278;
	// begin inline asm
	shfl.sync.down.b32 %r176, %r177, %r183, %r184, %r185;
	// end inline asm
	// begin inline asm
	shfl.sync.down.b32 %r181, %r182, %r183, %r184, %r185;
	// end inline asm
	mov.b64 	%rd159, {%r176, %r181};
	setp.gt.s32 	%p70, %r85, 15;
	setp.lt.f32 	%p71, %f234, %f148;
	or.pred  	%p72, %p70, %p71;
	mov.f32 	%f242, %f234;
	mov.u64 	%rd286, %rd278;
	@%p72 bra 	$L__BB2_177;
	setp.gt.f32 	%p73, %f234, %f148;
	mov.f32 	%f242, %f148;
	mov.u64 	%rd286, %rd159;
	@%p73 bra 	$L__BB2_177;
	setp.lt.s64 	%p74, %rd278, %rd159;
	selp.f32 	%f242, %f234, %f148, %p74;
	min.s64 	%rd286, %rd278, %rd159;
$L__BB2_177:
	setp.ne.s32 	%p75, %r85, 0;
	@%p75 bra 	$L__BB2_179;
	shr.u32 	%r186, %r35, 1;
	and.b32  	%r187, %r186, 496;
	mov.u32 	%r188, _ZN6thrust24THRUST_300001_SM_1000_NS8cuda_cub4core6detail5shmemE;
	add.s32 	%r189, %r188, %r187;
	st.shared.f32 	[%r189+8], %f242;
	st.shared.u64 	[%r189+16], %rd286;
$L__BB2_179:
	bar.sync 	0;
	setp.ne.s32 	%p76, %r35, 0;
	@%p76 bra 	$L__BB2_201;
	ld.shared.f32 	%f151, [_ZN6thrust24THRUST_300001_SM_1000_NS8cuda_cub4core6detail5shmemE+24];
	ld.shared.u64 	%rd162, [_ZN6thrust24THRUST_300001_SM_1000_NS8cuda_cub4core6detail5shmemE+32];
	setp.lt.f32 	%p77, %f242, %f151;
	mov.f32 	%f236, %f242;
	mov.u64 	%rd280, %rd286;
	@%p77 bra 	$L__BB2_183;
	setp.lt.f32 	%p78, %f151, %f242;
	mov.f32 	%f236, %f151;
	mov.u64 	%rd280, %rd162;
	@%p78 bra 	$L__BB2_183;
	setp.lt.s64 	%p79, %rd286, %rd162;
	selp.f32 	%f236, %f242, %f151, %p79;
	min.s64 	%rd280, %rd286, %rd162;
$L__BB2_183:
	ld.shared.f32 	%f154, [_ZN6thrust24THRUST_300001_SM_1000_NS8cuda_cub4core6detail5shmemE+40];
	ld.shared.u64 	%rd165, [_ZN6thrust24THRUST_300001_SM_1000_NS8cuda_cub4core6detail5shmemE+48];
	setp.lt.f32 	%p80, %f236, %f154;
	mov.f32 	%f237, %f236;
	mov.u64 	%rd281, %rd280;
	@%p80 bra 	$L__BB2_186;
	setp.lt.f32 	%p81, %f154, %f236;
	mov.f32 	%f237, %f154;
	mov.u64 	%rd281, %rd165;
	@%p81 bra 	$L__BB2_186;
	setp.lt.s64 	%p82, %rd280, %rd165;
	selp.f32 	%f237, %f236, %f154, %p82;
	min.s64 	%rd281, %rd280, %rd165;
$L__BB2_186:
	ld.shared.f32 	%f157, [_ZN6thrust24THRUST_300001_SM_1000_NS8cuda_cub4core6detail5shmemE+56];
	ld.shared.u64 	%rd168, [_ZN6thrust24THRUST_300001_SM_1000_NS8cuda_cub4core6detail5shmemE+64];
	setp.lt.f32 	%p83, %f237, %f157;
	mov.f32 	%f238, %f237;
	mov.u64 	%rd282, %rd281;
	@%p83 bra 	$L__BB2_189;
	setp.lt.f32 	%p84, %f157, %f237;
	mov.f32 	%f238, %f157;
	mov.u64 	%rd282, %rd168;
	@%p84 bra 	$L__BB2_189;
	setp.lt.s64 	%p85, %rd281, %rd168;
	selp.f32 	%f238, %f237, %f157, %p85;
	min.s64 	%rd282, %rd281, %rd168;
$L__BB2_189:
	ld.shared.f32 	%f160, [_ZN6thrust24THRUST_300001_SM_1000_NS8cuda_cub4core6detail5shmemE+72];
	ld.shared.u64 	%rd171, [_ZN6thrust24THRUST_300001_SM_1000_NS8cuda_cub4core6detail5shmemE+80];
	setp.lt.f32 	%p86, %f238, %f160;
	mov.f32 	%f239, %f238;
	mov.u64 	%rd283, %rd282;
	@%p86 bra 	$L__BB2_192;
	setp.lt.f32 	%p87, %f160, %f238;
	mov.f32 	%f239, %f160;
	mov.u64 	%rd283, %rd171;
	@%p87 bra 	$L__BB2_192;
	setp.lt.s64 	%p88, %rd282, %rd171;
	selp.f32 	%f239, %f238, %f160, %p88;
	min.s64 	%rd283, %rd282, %rd171;
$L__BB2_192:
	ld.shared.f32 	%f163, [_ZN6thrust24THRUST_300001_SM_1000_NS8cuda_cub4core6detail5shmemE+88];
	ld.shared.u64 	%rd174, [_ZN6thrust24THRUST_300001_SM_1000_NS8cuda_cub4core6detail5shmemE+96];
	setp.lt.f32 	%p89, %f239, %f163;
	mov.f32 	%f240, %f239;
	mov.u64 	%rd284, %rd283;
	@%p89 bra 	$L__BB2_195;
	setp.lt.f32 	%p90, %f163, %f239;
	mov.f32 	%f240, %f163;
	mov.u64 	%rd284, %rd174;
	@%p90 bra 	$L__BB2_195;
	setp.lt.s64 	%p91, %rd283, %rd174;
	selp.f32 	%f240, %f239, %f163, %p91;
	min.s64 	%rd284, %rd283, %rd174;
$L__BB2_195:
	ld.shared.f32 	%f166, [_ZN6thrust24THRUST_300001_SM_1000_NS8cuda_cub4core6detail5shmemE+104];
	ld.shared.u64 	%rd177, [_ZN6thrust24THRUST_300001_SM_1000_NS8cuda_cub4core6detail5shmemE+112];
	setp.lt.f32 	%p92, %f240, %f166;
	mov.f32 	%f241, %f240;
	mov.u64 	%rd285, %rd284;
	@%p92 bra 	$L__BB2_198;
	setp.lt.f32 	%p93, %f166, %f240;
	mov.f32 	%f241, %f166;
	mov.u64 	%rd285, %rd177;
	@%p93 bra 	$L__BB2_198;
	setp.lt.s64 	%p94, %rd284, %rd177;
	selp.f32 	%f241, %f240, %f166, %p94;
	min.s64 	%rd285, %rd284, %rd177;
$L__BB2_198:
	ld.shared.f32 	%f169, [_ZN6thrust24THRUST_300001_SM_1000_NS8cuda_cub4core6detail5shmemE+120];
	ld.shared.u64 	%rd180, [_ZN6thrust24THRUST_300001_SM_1000_NS8cuda_cub4core6detail5shmemE+128];
	setp.lt.f32 	%p95, %f241, %f169;
	mov.f32 	%f242, %f241;
	mov.u64 	%rd286, %rd285;
	@%p95 bra 	$L__BB2_201;
	setp.lt.f32 	%p96, %f169, %f241;
	mov.f32 	%f242, %f169;
	mov.u64 	%rd286, %rd180;
	@%p96 bra 	$L__BB2_201;
	setp.lt.s64 	%p97, %rd285, %rd180;
	selp.f32 	%f242, %f241, %f169, %p97;
	min.s64 	%rd286, %rd285, %rd180;
$L__BB2_201:
	mov.u32 	%r415, %tid.x;
	setp.ne.s32 	%p224, %r415, 0;
	@%p224 bra 	$L__BB2_203;
	ld.param.u64 	%rd222, [_ZN6thrust24THRUST_300001_SM_1000_NS8cuda_cub4core6detail13_kernel_agentINS1_8__reduce11ReduceAgentINS0_12zip_iteratorIN4cuda3std3__45tupleIJPfNS0_17counting_iteratorIlNS0_11use_defaultESE_SE_EEEEEEEPNSB_IJflEEESI_iNS1_9__extrema9arg_min_fIflNSA_4lessIfEEEEEEJSH_SJ_iN3cub18CUB_300001_SM_100013GridEvenShareIiEENSR_9GridQueueIjEESO_EEEvDpT0__param_1];
	cvta.to.global.u64 	%rd219, %rd222;
	mul.wide.u32 	%rd220, %r1, 16;
	add.s64 	%rd221, %rd219, %rd220;
	st.global.f32 	[%rd221], %f242;
	st.global.u64 	[%rd221+8], %rd286;
$L__BB2_203:
	ret;

}
	// .globl	_ZN6thrust24THRUST_300001_SM_1000_NS8cuda_cub4core6detail13_kernel_agentINS1_8__reduce10DrainAgentIiEEJN3cub18CUB_300001_SM_10009GridQueueIjEEiEEEvDpT0_
.visible .entry _ZN6thrust24THRUST_300001_SM_1000_NS8cuda_cub4core6detail13_kernel_agentINS1_8__reduce10DrainAgentIiEEJN3cub18CUB_300001_SM_10009GridQueueIjEEiEEEvDpT0_(
	.param .align 8 .b8 _ZN6thrust24THRUST_300001_SM_1000_NS8cuda_cub4core6detail13_kernel_agentINS1_8__reduce10DrainAgentIiEEJN3cub18CUB_300001_SM_10009GridQueueIjEEiEEEvDpT0__param_0[8],
	.param .u32 _ZN6thrust24THRUST_300001_SM_1000_NS8cuda_cub4core6detail13_kernel_agentINS1_8__reduce10DrainAgentIiEEJN3cub18CUB_300001_SM_10009GridQueueIjEEiEEEvDpT0__param_1
)
.maxntid 1
{
	.reg .b32 	%r<3>;
	.reg .b64 	%rd<3>;

	ld.param.u64 	%rd1, [_ZN6thrust24THRUST_300001_SM_1000_NS8cuda_cub4core6detail13_kernel_agentINS1_8__reduce10DrainAgentIiEEJN3cub18CUB_300001_SM_10009GridQueueIjEEiEEEvDpT0__param_0];
	ld.param.u32 	%r1, [_ZN6thrust24THRUST_300001_SM_1000_NS8cuda_cub4core6detail13_kernel_agentINS1_8__reduce10DrainAgentIiEEJN3cub18CUB_300001_SM_10009GridQueueIjEEiEEEvDpT0__param_1];
	cvta.to.global.u64 	%rd2, %rd1;
	st.global.u32 	[%rd2], %r1;
	mov.b32 	%r2, 0;
	st.global.u32 	[%rd2+4], %r2;
	ret;

}
	// .globl	_ZN6thrust24THRUST_300001_SM_1000_NS8cuda_cub4core6detail13_kernel_agentINS1_8__reduce11ReduceAgentIPN4cuda3std3__45tupleIJflEEESC_SB_iNS1_9__extrema9arg_min_fIflNS9_4lessIfEEEEEEJSC_SC_iSH_EEEvDpT0_
.visible .entry _ZN6thrust24THRUST_300001_SM_1000_NS8cuda_cub4core6detail13_kernel_agentINS1_8__reduce11ReduceAgentIPN4cuda3std3__45tupleIJflEEESC_SB_iNS1_9__extrema9arg_min_fIflNS9_4lessIfEEEEEEJSC_SC_iSH_EEEvDpT0_(
	.param .u64 .ptr .align 1 _ZN6thrust24THRUST_300001_SM_1000_NS8cuda_cub4core6detail13_kernel_agentINS1_8__reduce11ReduceAgentIPN4cuda3std3__45tupleIJflEEESC_SB_iNS1_9__extrema9arg_min_fIflNS9_4lessIfEEEEEEJSC_SC_iSH_EEEvDpT0__param_0,
	.param .u64 .ptr .align 1 _ZN6thrust24THRUST_300001_SM_1000_NS8cuda_cub4core6detail13_kernel_agentINS1_8__reduce11ReduceAgentIPN4cuda3std3__45tupleIJflEEESC_SB_iNS1_9__extrema9arg_min_fIflNS9_4lessIfEEEEEEJSC_SC_iSH_EEEvDpT0__param_1,
	.param .u32 _ZN6thrust24THRUST_300001_SM_1000_NS8cuda_cub4core6detail13_kernel_agentINS1_8__reduce11ReduceAgentIPN4cuda3std3__45tupleIJflEEESC_SB_iNS1_9__extrema9arg_min_fIflNS9_4lessIfEEEEEEJSC_SC_iSH_EEEvDpT0__param_2,
	.param .align 1 .b8 _ZN6thrust24THRUST_300001_SM_1000_NS8cuda_cub4core6detail13_kernel_agentINS1_8__reduce11ReduceAgentIPN4cuda3std3__45tupleIJflEEESC_SB_iNS1_9__extrema9arg_min_fIflNS9_4lessIfEEEEEEJSC_SC_iSH_EEEvDpT0__param_3[1]
)
.maxntid 256
{
	.reg .pred 	%p<228>;
	.reg .b32 	%r<432>;
	.reg .b32 	%f<248>;
	.reg .b64 	%rd<356>;

	ld.param.u64 	%rd186, [_ZN6thrust24THRUST_300001_SM_1000_NS8cuda_cub4core6detail13_kernel_agentINS1_8__reduce11ReduceAgentIPN4cuda3std3__45tupleIJflEEESC_SB_iNS1_9__extrema9arg_min_fIflNS9_4lessIfEEEEEEJSC_SC_iSH_EEEvDpT0__param_0];
	ld.param.u64 	%rd187, [_ZN6thrust24THRUST_300001_SM_1000_NS8cuda_cub4core6detail13_kernel_agentINS1_8__reduce11ReduceAgentIPN4cuda3std3__45tupleIJflEEESC_SB_iNS1_9__extrema9arg_min_fIflNS9_4lessIfEEEEEEJSC_SC_iSH_EEEvDpT0__param_1];
	ld.param.u32 	%r37, [_ZN6thrust24THRUST_300001_SM_1000_NS8cuda_cub4core6detail13_kernel_agentINS1_8__reduce11ReduceAgentIPN4cuda3std3__45tupleIJflEEESC_SB_iNS1_9__extrema9arg_min_fIflNS9_4lessIfEEEEEEJSC_SC_iSH_EEEvDpT0__param_2];
	setp.eq.s32 	%p1, %r37, 0;
	@%p1 bra 	$L__BB4_205;
	setp.gt.s32 	%p2, %r37, 1279;
	@%p2 bra 	$L__BB4_111;
	mov.u32 	%r1, %tid.x;
	setp.ge.s32 	%p101, %r1, %r37;
	mov.f32 	%f191, 0f00000000;
	mov.b64 	%rd298, 0;
	mov.u32 	%r422, %r1;
	@%p101 bra 	$L__BB4_4;
	mul.wide.u32 	%rd263, %r1, 16;
	add.s64 	%rd260, %rd186, %rd263;
	// begin inline asm
	ld.global.nc.u64 %rd259, [%rd260];
	// end inline asm
	mov.b64 	{%r183, %r184}, %rd259;
	mov.b32 	%f191, %r183;
	add.s64 	%rd262, %rd260, 8;
	// begin inline asm
	ld.global.nc.u64 %rd298, [%rd262];
	// end inline asm
	add.s32 	%r422, %r1, 256;
$L__BB4_4:
	setp.ge.s32 	%p102, %r422, %r37;
	@%p102 bra 	$L__BB4_25;
	not.b32 	%r185, %r422;
	add.s32 	%r4, %r37, %r185;
	and.b32  	%r186, %r4, 768;
	setp.eq.s32 	%p103, %r186, 768;
	@%p103 bra 	$L__BB4_11;
	mul.wide.u32 	%rd265, %r422, 16;
	add.s64 	%rd289, %rd186, %rd265;
	shr.u32 	%r187, %r4, 8;
	add.s32 	%r188, %r187, 1;
	and.b32  	%r189, %r188, 3;
	neg.s32 	%r420, %r189;
$L__BB4_7:
	.pragma "nounroll";
	mov.u64 	%rd5, %rd298;
	mov.f32 	%f3, %f191;
	// begin inline asm
	ld.global.nc.u64 %rd266, [%rd289];
	// end inline asm
	mov.b64 	{%r190, %r191}, %rd266;
	mov.b32 	%f4, %r190;
	add.s64 	%rd269, %rd289, 8;
	// begin inline asm
	ld.global.nc.u64 %rd268, [%rd269];
	// end inline asm
	setp.lt.f32 	%p104, %f3, %f4;
	@%p104 bra 	$L__BB4_10;
	setp.lt.f32 	%p105, %f4, %f3;
	mov.u64 	%rd298, %rd268;
	mov.f32 	%f191, %f4;
	@%p105 bra 	$L__BB4_10;
	setp.lt.s64 	%p106, %rd5, %rd268;
	min.s64 	%rd298, %rd5, %rd268;
	selp.f32 	%f191, %f3, %f4, %p106;
$L__BB4_10:
	add.s32 	%r422, %r422, 256;
	add.s64 	%rd289, %rd289, 4096;
	add.s32 	%r420, %r420, 1;
	setp.ne.s32 	%p107, %r420, 0;
	@%p107 bra 	$L__BB4_7;
$L__BB4_11:
	setp.lt.u32 	%p108, %r4, 768;
	@%p108 bra 	$L__BB4_25;
$L__BB4_12:
	mul.wide.s32 	%rd274, %r422, 16;
	add.s64 	%rd271, %rd186, %rd274;
	// begin inline asm
	ld.global.nc.u64 %rd270, [%rd271];
	// end inline asm
	mov.b64 	{%r192, %r193}, %rd270;
	mov.b32 	%f10, %r192;
	add.s64 	%rd273, %rd271, 8;
	// begin inline asm
	ld.global.nc.u64 %rd272, [%rd273];
	// end inline asm
	setp.lt.f32 	%p109, %f191, %f10;
	mov.u64 	%rd295, %rd298;
	mov.f32 	%f188, %f191;
	@%p109 bra 	$L__BB4_15;
	setp.lt.f32 	%p110, %f10, %f191;
	mov.u64 	%rd295, %rd272;
	mov.f32 	%f188, %f10;
	@%p110 bra 	$L__BB4_15;
	setp.lt.s64 	%p111, %rd298, %rd272;
	min.s64 	%rd295, %rd298, %rd272;
	selp.f32 	%f188, %f191, %f10, %p111;
$L__BB4_15:
	add.s64 	%rd276, %rd271, 4096;
	// begin inline asm
	ld.global.nc.u64 %rd275, [%rd276];
	// end inline asm
	mov.b64 	{%r194, %r195}, %rd275;
	mov.b32 	%f13, %r194;
	add.s64 	%rd278, %rd271, 4104;
	// begin inline asm
	ld.global.nc.u64 %rd277, [%rd278];
	// end inline asm
	setp.lt.f32 	%p112, %f188, %f13;
	mov.u64 	%rd296, %rd295;
	mov.f32 	%f189, %f188;
	@%p112 bra 	$L__BB4_18;
	setp.lt.f32 	%p113, %f13, %f188;
	mov.u64 	%rd296, %rd277;
	mov.f32 	%f189, %f13;
	@%p113 bra 	$L__BB4_18;
	setp.lt.s64 	%p114, %rd295, %rd277;
	min.s64 	%rd296, %rd295, %rd277;
	selp.f32 	%f189, %f188, %f13, %p114;
$L__BB4_18:
	add.s64 	%rd280, %rd271, 8192;
	// begin inline asm
	ld.global.nc.u64 %rd279, [%rd280];
	// end inline asm
	mov.b64 	{%r196, %r197}, %rd279;
	mov.b32 	%f16, %r196;
	add.s64 	%rd282, %rd271, 8200;
	// begin inline asm
	ld.global.nc.u64 %rd281, [%rd282];
	// end inline asm
	setp.lt.f32 	%p115, %f189, %f16;
	mov.u64 	%rd297, %rd296;
	mov.f32 	%f190, %f189;
	@%p115 bra 	$L__BB4_21;
	setp.lt.f32 	%p116, %f16, %f189;
	mov.u64 	%rd297, %rd281;
	mov.f32 	%f190, %f16;
	@%p116 bra 	$L__BB4_21;
	setp.lt.s64 	%p117, %rd296, %rd281;
	min.s64 	%rd297, %rd296, %rd281;
	selp.f32 	%f190, %f189, %f16, %p117;
$L__BB4_21:
	add.s64 	%rd284, %rd271, 12288;
	// begin inline asm
	ld.global.nc.u64 %rd283, [%rd284];
	// end inline asm
	mov.b64 	{%r198, %r199}, %rd283;
	mov.b32 	%f19, %r198;
	add.s64 	%rd286, %rd271, 12296;
	// begin inline asm
	ld.global.nc.u64 %rd285, [%rd286];
	// end inline asm
	setp.lt.f32 	%p118, %f190, %f19;
	mov.u64 	%rd298, %rd297;
	mov.f32 	%f191, %f190;
	@%p118 bra 	$L__BB4_24;
	setp.lt.f32 	%p119, %f19, %f190;
	mov.u64 	%rd298, %rd285;
	mov.f32 	%f191, %f19;
	@%p119 bra 	$L__BB4_24;
	setp.lt.s64 	%p120, %rd297, %rd285;
	min.s64 	%rd298, %rd297, %rd285;
	selp.f32 	%f191, %f190, %f19, %p120;
$L__BB4_24:
	add.s32 	%r422, %r422, 1024;
	setp.lt.s32 	%p121, %r422, %r37;
	@%p121 bra 	$L__BB4_12;
$L__BB4_25:
	setp.lt.s32 	%p122, %r37, 256;
	@%p122 bra 	$L__BB4_65;
	// begin inline asm
	mov.u32 %r313, %laneid;
	// end inline asm
	mov.b32 	%r315, %f191;
	mov.b32 	%r331, 1;
	mov.b32 	%r332, 31;
	mov.b32 	%r333, -1;
	// begin inline asm
	shfl.sync.down.b32 %r314, %r315, %r331, %r332, %r333;
	// end inline asm
	mov.b32 	%f23, %r314;
	// begin inline asm
	shfl.sync.down.b32 %r319, %r320, %r331, %r332, %r333;
	// end inline asm
	mov.b64 	{%r325, %r330}, %rd298;
	// begin inline asm
	shfl.sync.down.b32 %r324, %r325, %r331, %r332, %r333;
	// end inline asm
	// begin inline asm
	shfl.sync.down.b32 %r329, %r330, %r331, %r332, %r333;
	// end inline asm
	mov.b64 	%rd27, {%r324, %r329};
	setp.gt.s32 	%p179, %r313, 30;
	setp.lt.f32 	%p180, %f191, %f23;
	or.pred  	%p181, %p179, %p180;
	mov.u64 	%rd300, %rd298;
	mov.f32 	%f193, %f191;
	@%p181 bra 	$L__BB4_29;
	setp.gt.f32 	%p182, %f191, %f23;
	mov.u64 	%rd300, %rd27;
	mov.f32 	%f193, %f23;
	@%p182 bra 	$L__BB4_29;
	setp.lt.s64 	%p183, %rd298, %rd27;
	min.s64 	%rd300, %rd298, %rd27;
	selp.f32 	%f193, %f191, %f23, %p183;
$L__BB4_29:
	mov.b32 	%r335, %f193;
	mov.b32 	%r351, 2;
	mov.b32 	%r352, 31;
	mov.b32 	%r353, -1;
	// begin inline asm
	shfl.sync.down.b32 %r334, %r335, %r351, %r352, %r353;
	// end inline asm
	mov.b32 	%f26, %r334;
	// begin inline asm
	shfl.sync.down.b32 %r339, %r340, %r351, %r352, %r353;
	// end inline asm
	mov.b64 	{%r345, %r350}, %rd300;
	// begin inline asm
	shfl.sync.down.b32 %r344, %r345, %r351, %r352, %r353;
	// end inline asm
	// begin inline asm
	shfl.sync.down.b32 %r349, %r350, %r351, %r352, %r353;
	// end inline asm
	mov.b64 	%rd30, {%r344, %r349};
	setp.gt.s32 	%p184, %r313, 29;
	setp.lt.f32 	%p185, %f193, %f26;
	or.pred  	%p186, %p184, %p185;
	mov.u64 	%rd301, %rd300;
	mov.f32 	%f194, %f193;
	@%p186 bra 	$L__BB4_32;
	setp.gt.f32 	%p187, %f193, %f26;
	mov.u64 	%rd301, %rd30;
	mov.f32 	%f194, %f26;
	@%p187 bra 	$L__BB4_32;
	setp.lt.s64 	%p188, %rd300, %rd30;
	min.s64 	%rd301, %rd300, %rd30;
	selp.f32 	%f194, %f193, %f26, %p188;
$L__BB4_32:
	mov.b32 	%r355, %f194;
	mov.b32 	%r371, 4;
	mov.b32 	%r372, 31;
	mov.b32 	%r373, -1;
	// begin inline asm
	shfl.sync.down.b32 %r354, %r355, %r371, %r372, %r373;
	// end inline asm
	mov.b32 	%f29, %r354;
	// begin inline asm
	shfl.sync.down.b32 %r359, %r360, %r371, %r372, %r373;
	// end inline asm
	mov.b64 	{%r365, %r370}, %rd301;
	// begin inline asm
	shfl.sync.down.b32 %r364, %r365, %r371, %r372, %r373;
	// end inline asm
	// begin inline asm
	shfl.sync.down.b32 %r369, %r370, %r371, %r372, %r373;
	// end inline asm
	mov.b64 	%rd33, {%r364, %r369};
	setp.gt.s32 	%p189, %r313, 27;
	setp.lt.f32 	%p190, %f194, %f29;
	or.pred  	%p191, %p189, %p190;
	mov.u64 	%rd302, %rd301;
	mov.f32 	%f195, %f194;
	@%p191 bra 	$L__BB4_35;
	setp.gt.f32 	%p192, %f194, %f29;
	mov.u64 	%rd302, %rd33;
	mov.f32 	%f195, %f29;
	@%p192 bra 	$L__BB4_35;
	setp.lt.s64 	%p193, %rd301, %rd33;
	min.s64 	%rd302, %rd301, %rd33;
	selp.f32 	%f195, %f194, %f29, %p193;
$L__BB4_35:
	mov.b32 	%r375, %f195;
	mov.b32 	%r391, 8;
	mov.b32 	%r392, 31;
	mov.b32 	%r393, -1;
	// begin inline asm
	shfl.sync.down.b32 %r374, %r375, %r391, %r392, %r393;
	// end inline asm
	mov.b32 	%f32, %r374;
	// begin inline asm
	shfl.sync.down.b32 %r379, %r380, %r391, %r392, %r393;
	// end inline asm
	mov.b64 	{%r385, %r390}, %rd302;
	// begin inline asm
	shfl.sync.down.b32 %r384, %r385, %r391, %r392, %r393;
	// end inline asm
	// begin inline asm
	shfl.sync.down.b32 %r389, %r390, %r391, %r392, %r393;
	// end inline asm
	mov.b64 	%rd36, {%r384, %r389};
	setp.gt.s32 	%p194, %r313, 23;
	setp.lt.f32 	%p195, %f195, %f32;
	or.pred  	%p196, %p194, %p195;
	mov.u64 	%rd303, %rd302;
	mov.f32 	%f196, %f195;
	@%p196 bra 	$L__BB4_38;
	setp.gt.f32 	%p197, %f195, %f32;
	mov.u64 	%rd303, %rd36;
	mov.f32 	%f196, %f32;
	@%p197 bra 	$L__BB4_38;
	setp.lt.s64 	%p198, %rd302, %rd36;
	min.s64 	%rd303, %rd302, %rd36;
	selp.f32 	%f196, %f195, %f32, %p198;
$L__BB4_38:
	mov.b32 	%r395, %f196;
	mov.b32 	%r411, 16;
	mov.b32 	%r412, 31;
	mov.b32 	%r413, -1;
	// begin inline asm
	shfl.sync.down.b32 %r394, %r395, %r411, %r412, %r413;
	// end inline asm
	mov.b32 	%f35, %r394;
	// begin inline asm
	shfl.sync.down.b32 %r399, %r400, %r411, %r412, %r413;
	// end inline asm
	mov.b64 	{%r405, %r410}, %rd303;
	// begin inline asm
	shfl.sync.down.b32 %r404, %r405, %r411, %r412, %r413;
	// end inline asm
	// begin inline asm
	shfl.sync.down.b32 %r409, %r410, %r411, %r412, %r413;
	// end inline asm
	mov.b64 	%rd39, {%r404, %r409};
	setp.gt.s32 	%p199, %r313, 15;
	setp.lt.f32 	%p200, %f196, %f35;
	or.pred  	%p201, %p199, %p200;
	mov.u64 	%rd355, %rd303;
	mov.f32 	%f247, %f196;
	@%p201 bra 	$L__BB4_41;
	setp.gt.f32 	%p202, %f196, %f35;
	mov.u64 	%rd355, %rd39;
	mov.f32 	%f247, %f35;
	@%p202 bra 	$L__BB4_41;
	setp.lt.s64 	%p203, %rd303, %rd39;
	min.s64 	%rd355, %rd303, %rd39;
	selp.f32 	%f247, %f196, %f35, %p203;
$L__BB4_41:
	setp.ne.s32 	%p204, %r313, 0;
	@%p204 bra 	$L__BB4_43;
	shr.u32 	%r414, %r1, 1;
	and.b32  	%r415, %r414, 496;
	mov.u32 	%r416, _ZN6thrust24THRUST_300001_SM_1000_NS8cuda_cub4core6detail5shmemE;
	add.s32 	%r417, %r416, %r415;
	st.shared.f32 	[%r417+8], %f247;
	st.shared.u64 	[%r417+16], %rd355;
$L__BB4_43:
	bar.sync 	0;
	setp.ne.s32 	%p205, %r1, 0;
	@%p205 bra 	$L__BB4_203;
	ld.shared.f32 	%f38, [_ZN6thrust24THRUST_300001_SM_1000_NS8cuda_cub4core6detail5shmemE+24];
	ld.shared.u64 	%rd42, [_ZN6thrust24THRUST_300001_SM_1000_NS8cuda_cub4core6detail5shmemE+32];
	setp.lt.f32 	%p206, %f247, %f38;
	mov.u64 	%rd305, %rd355;
	mov.f32 	%f198, %f247;
	@%p206 bra 	$L__BB4_47;
	setp.lt.f32 	%p207, %f38, %f247;
	mov.u64 	%rd305, %rd42;
	mov.f32 	%f198, %f38;
	@%p207 bra 	$L__BB4_47;
	setp.lt.s64 	%p208, %rd355, %rd42;
	min.s64 	%rd305, %rd355, %rd42;
	selp.f32 	%f198, %f247, %f38, %p208;
$L__BB4_47:
	ld.shared.f32 	%f41, [_ZN6thrust24THRUST_300001_SM_1000_NS8cuda_cub4core6detail5shmemE+40];
	ld.shared.u64 	%rd45, [_ZN6thrust24THRUST_300001_SM_1000_NS8cuda_cub4core6detail5shmemE+48];
	setp.lt.f32 	%p209, %f198, %f41;
	mov.u64 	%rd306, %rd305;
	mov.f32 	%f199, %f198;
	@%p209 bra 	$L__BB4_50;
	setp.lt.f32 	%p210, %f41, %f198;
	mov.u64 	%rd306, %rd45;
	mov.f32 	%f199, %f41;
	@%p210 bra 	$L__BB4_50;
	setp.lt.s64 	%p211, %rd305, %rd45;
	min.s64 	%rd306, %rd305, %rd45;
	selp.f32 	%f199, %f198, %f41, %p211;
$L__BB4_50:
	ld.shared.f32 	%f44, [_ZN6thrust24THRUST_300001_SM_1000_NS8cuda_cub4core6detail5shmemE+56];
	ld.shared.u64 	%rd48, [_ZN6thrust24THRUST_300001_SM_1000_NS8cuda_cub4core6detail5shmemE+64];
	setp.lt.f32 	%p212, %f199, %f44;
	mov.u64 	%rd307, %rd306;
	mov.f32 	%f200, %f199;
	@%p212 bra 	$L__BB4_53;
	setp.lt.f32 	%p213, %f44, %f199;
	mov.u64 	%rd307, %rd48;
	mov.f32 	%f200, %f44;
	@%p213 bra 	$L__BB4_53;
	setp.lt.s64 	%p214, %rd306, %rd48;
	min.s64 	%rd307, %rd306, %rd48;
	selp.f32 	%f200, %f199, %f44, %p214;
$L__BB4_53:
	ld.shared.f32 	%f47, [_ZN6thrust24THRUST_300001_SM_1000_NS8cuda_cub4core6detail5shmemE+72];
	ld.shared.u64 	%rd51, [_ZN6thrust24THRUST_300001_SM_1000_NS8cuda_cub4core6detail5shmemE+80];
	setp.lt.f32 	%p215, %f200, %f47;
	mov.u64 	%rd308, %rd307;
	mov.f32 	%f201, %f200;
	@%p215 bra 	$L__BB4_56;
	setp.lt.f32 	%p216, %f47, %f200;
	mov.u64 	%rd308, %rd51;
	mov.f32 	%f201, %f47;
	@%p216 bra 	$L__BB4_56;
	setp.lt.s64 	%p217, %rd307, %rd51;
	min.s64 	%rd308, %rd307, %rd51;
	selp.f32 	%f201, %f200, %f47, %p217;
$L__BB4_56:
	ld.shared.f32 	%f50, [_ZN6thrust24THRUST_300001_SM_1000_NS8cuda_cub4core6detail5shmemE+88];
	ld.shared.u64 	%rd54, [_ZN6thrust24THRUST_300001_SM_1000_NS8cuda_cub4core6detail5shmemE+96];
	setp.lt.f32 	%p218, %f201, %f50;
	mov.u64 	%rd309, %rd308;
	mov.f32 	%f202, %f201;
	@%p218 bra 	$L__BB4_59;
	setp.lt.f32 	%p219, %f50, %f201;
	mov.u64 	%rd309, %rd54;
	mov.f32 	%f202, %f50;
	@%p219 bra 	$L__BB4_59;
	setp.lt.s64 	%p220, %rd308, %rd54;
	min.s64 	%rd309, %rd308, %rd54;
	selp.f32 	%f202, %f201, %f50, %p220;
$L__BB4_59:
	ld.shared.f32 	%f53, [_ZN6thrust24THRUST_300001_SM_1000_NS8cuda_cub4core6detail5shmemE+104];
	ld.shared.u64 	%rd57, [_ZN6thrust24THRUST_300001_SM_1000_NS8cuda_cub4core6detail5shmemE+112];
	setp.lt.f32 	%p221, %f202, %f53;
	mov.u64 	%rd310, %rd309;
	mov.f32 	%f203, %f202;
	@%p221 bra 	$L__BB4_62;
	setp.lt.f32 	%p222, %f53, %f202;
	mov.u64 	%rd310, %rd57;
	mov.f32 	%f203, %f53;
	@%p222 bra 	$L__BB4_62;
	setp.lt.s64 	%p223, %rd309, %rd57;
	min.s64 	%rd310, %rd309, %rd57;
	selp.f32 	%f203, %f202, %f53, %p223;
$L__BB4_62:
	ld.shared.f32 	%f56, [_ZN6thrust24THRUST_300001_SM_1000_NS8cuda_cub4core6detail5shmemE+120];
	ld.shared.u64 	%rd60, [_ZN6thrust24THRUST_300001_SM_1000_NS8cuda_cub4core6detail5shmemE+128];
	setp.lt.f32 	%p224, %f203, %f56;
	mov.f32 	%f247, %f203;
	mov.u64 	%rd355, %rd310;
	@%p224 bra 	$L__BB4_203;
	setp.lt.f32 	%p225, %f56, %f203;
	mov.f32 	%f247, %f56;
	mov.u64 	%rd355, %rd60;
	@%p225 bra 	$L__BB4_203;
	setp.lt.s64 	%p226, %rd310, %rd60;
	min.s64 	%rd355, %rd310, %rd60;
	selp.f32 	%f247, %f203, %f56, %p226;
	bra.uni 	$L__BB4_203;
$L__BB4_65:
	// begin inline asm
	mov.u32 %r200, %laneid;
	// end inline asm
	and.b32  	%r221, %r1, 992;
	add.s32 	%r222, %r221, 32;
	setp.gt.s32 	%p123, %r222, %r37;
	not.b32 	%r223, %r221;
	add.s32 	%r224, %r37, %r223;
	selp.b32 	%r219, %r224, 31, %p123;
	mov.b32 	%r202, %f191;
	mov.b32 	%r218, 1;
	mov.b32 	%r220, -1;
	// begin inline asm
	shfl.sync.down.b32 %r201, %r202, %r218, %r219, %r220;
	// end inline asm
	mov.b32 	%f58, %r201;
	// begin inline asm
	shfl.sync.down.b32 %r206, %r207, %r218, %r219, %r220;
	// end inline asm
	mov.b64 	{%r212, %r217}, %rd298;
	// begin inline asm
	shfl.sync.down.b32 %r211, %r212, %r218, %r219, %r220;
	// end inline asm
	// begin inline asm
	shfl.sync.down.b32 %r216, %r217, %r218, %r219, %r220;
	// end inline asm
	mov.b64 	%rd62, {%r211, %r216};
	setp.ge.s32 	%p124, %r200, %r219;
	setp.lt.f32 	%p125, %f191, %f58;
	or.pred  	%p126, %p124, %p125;
	mov.u64 	%rd311, %rd298;
	mov.f32 	%f204, %f191;
	@%p126 bra 	$L__BB4_68;
	setp.gt.f32 	%p127, %f191, %f58;
	mov.u64 	%rd311, %rd62;
	mov.f32 	%f204, %f58;
	@%p127 bra 	$L__BB4_68;
	setp.lt.s64 	%p128, %rd298, %rd62;
	min.s64 	%rd311, %rd298, %rd62;
	selp.f32 	%f204, %f191, %f58, %p128;
$L__BB4_68:
	mov.b32 	%r226, %f204;
	mov.b32 	%r242, 2;
	mov.b32 	%r244, -1;
	// begin inline asm
	shfl.sync.down.b32 %r225, %r226, %r242, %r219, %r244;
	// end inline asm
	mov.b32 	%f61, %r225;
	// begin inline asm
	shfl.sync.down.b32 %r230, %r231, %r242, %r219, %r244;
	// end inline asm
	mov.b64 	{%r236, %r241}, %rd311;
	// begin inline asm
	shfl.sync.down.b32 %r235, %r236, %r242, %r219, %r244;
	// end inline asm
	// begin inline asm
	shfl.sync.down.b32 %r240, %r241, %r242, %r219, %r244;
	// end inline asm
	mov.b64 	%rd65, {%r235, %r240};
	add.s32 	%r245, %r200, 2;
	setp.gt.s32 	%p129, %r245, %r219;
	setp.lt.f32 	%p130, %f204, %f61;
	or.pred  	%p131, %p129, %p130;
	mov.u64 	%rd312, %rd311;
	mov.f32 	%f205, %f204;
	@%p131 bra 	$L__BB4_71;
	setp.gt.f32 	%p132, %f204, %f61;
	mov.u64 	%rd312, %rd65;
	mov.f32 	%f205, %f61;
	@%p132 bra 	$L__BB4_71;
	setp.lt.s64 	%p133, %rd311, %rd65;
	min.s64 	%rd312, %rd311, %rd65;
	selp.f32 	%f205, %f204, %f61, %p133;
$L__BB4_71:
	mov.b32 	%r247, %f205;
	mov.b32 	%r263, 4;
	mov.b32 	%r265, -1;
	// begin inline asm
	shfl.sync.down.b32 %r246, %r247, %r263, %r219, %r265;
	// end inline asm
	mov.b32 	%f64, %r246;
	// begin inline asm
	shfl.sync.down.b32 %r251, %r252, %r263, %r219, %r265;
	// end inline asm
	mov.b64 	{%r257, %r262}, %rd312;
	// begin inline asm
	shfl.sync.down.b32 %r256, %r257, %r263, %r219, %r265;
	// end inline asm
	// begin inline asm
	shfl.sync.down.b32 %r261, %r262, %r263, %r219, %r265;
	// end inline asm
	mov.b64 	%rd68, {%r256, %r261};
	add.s32 	%r266, %r200, 4;
	setp.gt.s32 	%p134, %r266, %r219;
	setp.lt.f32 	%p135, %f205, %f64;
	or.pred  	%p136, %p134, %p135;
	mov.f32 	%f206, %f205;
	mov.u64 	%rd313, %rd312;
	@%p136 bra 	$L__BB4_74;
	setp.gt.f32 	%p137, %f205, %f64;
	mov.f32 	%f206, %f64;
	mov.u64 	%rd313, %rd68;
	@%p137 bra 	$L__BB4_74;
	setp.lt.s64 	%p138, %rd312, %rd68;
	selp.f32 	%f206, %f205, %f64, %p138;
	min.s64 	%rd313, %rd312, %rd68;
$L__BB4_74:
	mov.b32 	%r268, %f206;
	mov.b32 	%r284, 8;
	mov.b32 	%r286, -1;
	// begin inline asm
	shfl.sync.down.b32 %r267, %r268, %r284, %r219, %r286;
	// end inline asm
	mov.b32 	%f67, %r267;
	// begin inline asm
	shfl.sync.down.b32 %r272, %r273, %r284, %r219, %r286;
	// end inline asm
	mov.b64 	{%r278, %r283}, %rd313;
	// begin inline asm
	shfl.sync.down.b32 %r277, %r278, %r284, %r219, %r286;
	// end inline asm
	// begin inline asm
	shfl.sync.down.b32 %r282, %r283, %r284, %r219, %r286;
	// end inline asm
	mov.b64 	%rd71, {%r277, %r282};
	add.s32 	%r287, %r200, 8;
	setp.gt.s32 	%p139, %r287, %r219;
	setp.lt.f32 	%p140, %f206, %f67;
	or.pred  	%p141, %p139, %p140;
	mov.f32 	%f207, %f206;
	mov.u64 	%rd314, %rd313;
	@%p141 bra 	$L__BB4_77;
	setp.gt.f32 	%p142, %f206, %f67;
	mov.f32 	%f207, %f67;
	mov.u64 	%rd314, %rd71;
	@%p142 bra 	$L__BB4_77;
	setp.lt.s64 	%p143, %rd313, %rd71;
	selp.f32 	%f207, %f206, %f67, %p143;
	min.s64 	%rd314, %rd313, %rd71;
$L__BB4_77:
	mov.b32 	%r289, %f207;
	mov.b32 	%r305, 16;
	mov.b32 	%r307, -1;
	// begin inline asm
	shfl.sync.down.b32 %r288, %r289, %r305, %r219, %r307;
	// end inline asm
	mov.b32 	%f70, %r288;
	// begin inline asm
	shfl.sync.down.b32 %r293, %r294, %r305, %r219, %r307;
	// end inline asm
	mov.b64 	{%r299, %r304}, %rd314;
	// begin inline asm
	shfl.sync.down.b32 %r298, %r299, %r305, %r219, %r307;
	// end inline asm
	// begin inline asm
	shfl.sync.down.b32 %r303, %r304, %r305, %r219, %r307;
	// end inline asm
	mov.b64 	%rd74, {%r298, %r303};
	add.s32 	%r308, %r200, 16;
	setp.gt.s32 	%p144, %r308, %r219;
	setp.lt.f32 	%p145, %f207, %f70;
	or.pred  	%p146, %p144, %p145;
	mov.f32 	%f247, %f207;
	mov.u64 	%rd355, %rd314;
	@%p146 bra 	$L__BB4_80;
	setp.gt.f32 	%p147, %f207, %f70;
	mov.f32 	%f247, %f70;
	mov.u64 	%rd355, %rd74;
	@%p147 bra 	$L__BB4_80;
	setp.lt.s64 	%p148, %rd314, %rd74;
	selp.f32 	%f247, %f207, %f70, %p148;
	min.s64 	%rd355, %rd314, %rd74;
$L__BB4_80:
	setp.ne.s32 	%p149, %r200, 0;
	@%p149 bra 	$L__BB4_82;
	shr.u32 	%r309, %r1, 1;
	and.b32  	%r310, %r309, 496;
	mov.u32 	%r311, _ZN6thrust24THRUST_300001_SM_1000_NS8cuda_cub4core6detail5shmemE;
	add.s32 	%r312, %r311, %r310;
	st.shared.f32 	[%r312+8], %f247;
	st.shared.u64 	[%r312+16], %rd355;
$L__BB4_82:
	bar.sync 	0;
	setp.ne.s32 	%p150, %r1, 0;
	@%p150 bra 	$L__BB4_203;
	setp.lt.s32 	%p151, %r37, 33;
	mov.f32 	%f209, %f247;
	mov.u64 	%rd316, %rd355;
	@%p151 bra 	$L__BB4_87;
	ld.shared.f32 	%f73, [_ZN6thrust24THRUST_300001_SM_1000_NS8cuda_cub4core6detail5shmemE+24];
	ld.shared.u64 	%rd77, [_ZN6thrust24THRUST_300001_SM_1000_NS8cuda_cub4core6detail5shmemE+32];
	setp.lt.f32 	%p152, %f247, %f73;
	mov.f32 	%f209, %f247;
	mov.u64 	%rd316, %rd355;
	@%p152 bra 	$L__BB4_87;
	setp.lt.f32 	%p153, %f73, %f247;
	mov.f32 	%f209, %f73;
	mov.u64 	%rd316, %rd77;
	@%p153 bra 	$L__BB4_87;
	setp.lt.s64 	%p154, %rd355, %rd77;
	selp.f32 	%f209, %f247, %f73, %p154;
	min.s64 	%rd316, %rd355, %rd77;
$L__BB4_87:
	setp.lt.s32 	%p155, %r37, 65;
	mov.f32 	%f210, %f209;
	mov.u64 	%rd317, %rd316;
	@%p155 bra 	$L__BB4_91;
	ld.shared.f32 	%f76, [_ZN6thrust24THRUST_300001_SM_1000_NS8cuda_cub4core6detail5shmemE+40];
	ld.shared.u64 	%rd80, [_ZN6thrust24THRUST_300001_SM_1000_NS8cuda_cub4core6detail5shmemE+48];
	setp.lt.f32 	%p156, %f209, %f76;
	mov.f32 	%f210, %f209;
	mov.u64 	%rd317, %rd316;
	@%p156 bra 	$L__BB4_91;
	setp.lt.f32 	%p157, %f76, %f209;
	mov.f32 	%f210, %f76;
	mov.u64 	%rd317, %rd80;
	@%p157 bra 	$L__BB4_91;
	setp.lt.s64 	%p158, %rd316, %rd80;
	selp.f32 	%f210, %f209, %f76, %p158;
	min.s64 	%rd317, %rd316, %rd80;
$L__BB4_91:
	setp.lt.s32 	%p159, %r37, 97;
	mov.f32 	%f211, %f210;
	mov.u64 	%rd318, %rd317;
	@%p159 bra 	$L__BB4_95;
	ld.shared.f32 	%f79, [_ZN6thrust24THRUST_300001_SM_1000_NS8cuda_cub4core6detail5shmemE+56];
	ld.shared.u64 	%rd83, [_ZN6thrust24THRUST_300001_SM_1000_NS8cuda_cub4core6detail5shmemE+64];
	setp.lt.f32 	%p160, %f210, %f79;
	mov.f32 	%f211, %f210;
	mov.u64 	%rd318, %rd317;
	@%p160 bra 	$L__BB4_95;
	setp.lt.f32 	%p161, %f79, %f210;
	mov.f32 	%f211, %f79;
	mov.u64 	%rd318, %rd83;
	@%p161 bra 	$L__BB4_95;
	setp.lt.s64 	%p162, %rd317, %rd83;
	selp.f32 	%f211, %f210, %f79, %p162;
	min.s64 	%rd318, %rd317, %rd83;
$L__BB4_95:
	setp.lt.s32 	%p163, %r37, 129;
	mov.f32 	%f212, %f211;
	mov.u64 	%rd319, %rd318;
	@%p163 bra 	$L__BB4_99;
	ld.shared.f32 	%f82, [_ZN6thrust24THRUST_300001_SM_1000_NS8cuda_cub4core6detail5shmemE+72];
	ld.shared.u64 	%rd86, [_ZN6thrust24THRUST_300001_SM_1000_NS8cuda_cub4core6detail5shmemE+80];
	setp.lt.f32 	%p164, %f211, %f82;
	mov.f32 	%f212, %f211;
	mov.u64 	%rd319, %rd318;
	@%p164 bra 	$L__BB4_99;
	setp.lt.f32 	%p165, %f82, %f211;
	mov.f32 	%f212, %f82;
	mov.u64 	%rd319, %rd86;
	@%p165 bra 	$L__BB4_99;
	setp.lt.s64 	%p166, %rd318, %rd86;
	selp.f32 	%f212, %f211, %f82, %p166;
	min.s64 	%rd319, %rd318, %rd86;
$L__BB4_99:
	setp.lt.s32 	%p167, %r37, 161;
	mov.f32 	%f213, %f212;
	mov.u64 	%rd320, %rd319;
	@%p167 bra 	$L__BB4_103;
	ld.shared.f32 	%f85, [_ZN6thrust24THRUST_300001_SM_1000_NS8cuda_cub4core6detail5shmemE+88];
	ld.shared.u64 	%rd89, [_ZN6thrust24THRUST_300001_SM_1000_NS8cuda_cub4core6detail5shmemE+96];
	setp.lt.f32 	%p168, %f212, %f85;
	mov.f32 	%f213, %f212;
	mov.u64 	%rd320, %rd319;
	@%p168 bra 	$L__BB4_103;
	setp.lt.f32 	%p169, %f85, %f212;
	mov.f32 	%f213, %f85;
	mov.u64 	%rd320, %rd89;
	@%p169 bra 	$L__BB4_103;
	setp.lt.s64 	%p170, %rd319, %rd89;
	selp.f32 	%f213, %f212, %f85, %p170;
	min.s64 	%rd320, %rd319, %rd89;
$L__BB4_103:
	setp.lt.s32 	%p171, %r37, 193;
	mov.f32 	%f214, %f213;
	mov.u64 	%rd321, %rd320;
	@%p171 bra 	$L__BB4_107;
	ld.shared.f32 	%f88, [_ZN6thrust24THRUST_300001_SM_1000_NS8cuda_cub4core6detail5shmemE+104];
	ld.shared.u64 	%rd92, [_ZN6thrust24THRUST_300001_SM_1000_NS8cuda_cub4core6detail5shmemE+112];
	setp.lt.f32 	%p172, %f213, %f88;
	mov.f32 	%f214, %f213;
	mov.u64 	%rd321, %rd320;
	@%p172 bra 	$L__BB4_107;
	setp.lt.f32 	%p173, %f88, %f213;
	mov.f32 	%f214, %f88;
	mov.u64 	%rd321, %rd92;
	@%p173 bra 	$L__BB4_107;
	setp.lt.s64 	%p174, %rd320, %rd92;
	selp.f32 	%f214, %f213, %f88, %p174;
	min.s64 	%rd321, %rd320, %rd92;
$L__BB4_107:
	setp.lt.s32 	%p175, %r37, 225;
	mov.f32 	%f247, %f214;
	mov.u64 	%rd355, %rd321;
	@%p175 bra 	$L__BB4_203;
	ld.shared.f32 	%f91, [_ZN6thrust24THRUST_300001_SM_1000_NS8cuda_cub4core6detail5shmemE+120];
	ld.shared.u64 	%rd95, [_ZN6thrust24THRUST_300001_SM_1000_NS8cuda_cub4core6detail5shmemE+128];
	setp.lt.f32 	%p176, %f214, %f91;
	mov.f32 	%f247, %f214;
	mov.u64 	%rd355, %rd321;
	@%p176 bra 	$L__BB4_203;
	setp.lt.f32 	%p177, %f91, %f214;
	mov.f32 	%f247, %f91;
	mov.u64 	%rd355, %rd95;
	@%p177 bra 	$L__BB4_203;
	setp.lt.s64 	%p178, %rd321, %rd95;
	selp.f32 	%f247, %f214, %f91, %p178;
	min.s64 	%rd355, %rd321, %rd95;
	bra.uni 	$L__BB4_203;
$L__BB4_111:
	mov.u32 	%r16, %tid.x;
	mul.wide.u32 	%rd208, %r16, 16;
	add.s64 	%rd189, %rd186, %rd208;
	// begin inline asm
	ld.global.nc.u64 %rd188, [%rd189];
	// end inline asm
	mov.b64 	{%r38, %r39}, %rd188;
	mov.b32 	%f93, %r38;
	add.s64 	%rd191, %rd189, 8;
	// begin inline asm
	ld.global.nc.u64 %rd190, [%rd191];
	// end inline asm
	add.s64 	%rd193, %rd189, 4096;
	// begin inline asm
	ld.global.nc.u64 %rd192, [%rd193];
	// end inline asm
	mov.b64 	{%r40, %r41}, %rd192;
	mov.b32 	%f94, %r40;
	add.s64 	%rd195, %rd189, 4104;
	// begin inline asm
	ld.global.nc.u64 %rd194, [%rd195];
	// end inline asm
	add.s64 	%rd197, %rd189, 8192;
	// begin inline asm
	ld.global.nc.u64 %rd196, [%rd197];
	// end inline asm
	mov.b64 	{%r42, %r43}, %rd196;
	mov.b32 	%f95, %r42;
	add.s64 	%rd199, %rd189, 8200;
	// begin inline asm
	ld.global.nc.u64 %rd198, [%rd199];
	// end inline asm
	add.s64 	%rd201, %rd189, 12288;
	// begin inline asm
	ld.global.nc.u64 %rd200, [%rd201];
	// end inline asm
	mov.b64 	{%r44, %r45}, %rd200;
	mov.b32 	%f96, %r44;
	add.s64 	%rd203, %rd189, 12296;
	// begin inline asm
	ld.global.nc.u64 %rd202, [%rd203];
	// end inline asm
	add.s64 	%rd205, %rd189, 16384;
	// begin inline asm
	ld.global.nc.u64 %rd204, [%rd205];
	// end inline asm
	mov.b64 	{%r46, %r47}, %rd204;
	mov.b32 	%f97, %r46;
	add.s64 	%rd207, %rd189, 16392;
	// begin inline asm
	ld.global.nc.u64 %rd206, [%rd207];
	// end inline asm
	setp.lt.f32 	%p3, %f93, %f94;
	mov.f32 	%f215, %f93;
	mov.u64 	%rd322, %rd190;
	@%p3 bra 	$L__BB4_114;
	setp.lt.f32 	%p4, %f94, %f93;
	mov.f32 	%f215, %f94;
	mov.u64 	%rd322, %rd194;
	@%p4 bra 	$L__BB4_114;
	setp.lt.s64 	%p5, %rd190, %rd194;
	selp.f32 	%f215, %f93, %f94, %p5;
	min.s64 	%rd322, %rd190, %rd194;
$L__BB4_114:
	setp.lt.f32 	%p6, %f215, %f95;
	mov.f32 	%f216, %f215;
	mov.u64 	%rd323, %rd322;
	@%p6 bra 	$L__BB4_117;
	setp.lt.f32 	%p7, %f95, %f215;
	mov.f32 	%f216, %f95;
	mov.u64 	%rd323, %rd198;
	@%p7 bra 	$L__BB4_117;
	setp.lt.s64 	%p8, %rd322, %rd198;
	selp.f32 	%f216, %f215, %f95, %p8;
	min.s64 	%rd323, %rd322, %rd198;
$L__BB4_117:
	setp.lt.f32 	%p9, %f216, %f96;
	mov.f32 	%f217, %f216;
	mov.u64 	%rd324, %rd323;
	@%p9 bra 	$L__BB4_120;
	setp.lt.f32 	%p10, %f96, %f216;
	mov.f32 	%f217, %f96;
	mov.u64 	%rd324, %rd202;
	@%p10 bra 	$L__BB4_120;
	setp.lt.s64 	%p11, %rd323, %rd202;
	selp.f32 	%f217, %f216, %f96, %p11;
	min.s64 	%rd324, %rd323, %rd202;
$L__BB4_120:
	setp.lt.f32 	%p12, %f217, %f97;
	mov.f32 	%f234, %f217;
	mov.u64 	%rd342, %rd324;
	@%p12 bra 	$L__BB4_123;
	setp.lt.f32 	%p13, %f97, %f217;
	mov.f32 	%f234, %f97;
	mov.u64 	%rd342, %rd206;
	@%p13 bra 	$L__BB4_123;
	setp.lt.s64 	%p14, %rd324, %rd206;
	selp.f32 	%f234, %f217, %f97, %p14;
	min.s64 	%rd342, %rd324, %rd206;
$L__BB4_123:
	setp.lt.u32 	%p15, %r37, 2560;
	mov.b32 	%r425, 1280;
	@%p15 bra 	$L__BB4_141;
	mov.b32 	%r425, 1280;
$L__BB4_125:
	mov.u32 	%r17, %r425;
	add.s32 	%r50, %r17, %r16;
	mul.wide.u32 	%rd229, %r50, 16;
	add.s64 	%rd210, %rd186, %rd229;
	// begin inline asm
	ld.global.nc.u64 %rd209, [%rd210];
	// end inline asm
	mov.b64 	{%r51, %r52}, %rd209;
	mov.b32 	%f107, %r51;
	add.s64 	%rd212, %rd210, 8;
	// begin inline asm
	ld.global.nc.u64 %rd211, [%rd212];
	// end inline asm
	add.s64 	%rd214, %rd210, 4096;
	// begin inline asm
	ld.global.nc.u64 %rd213, [%rd214];
	// end inline asm
	mov.b64 	{%r53, %r54}, %rd213;
	mov.b32 	%f108, %r53;
	add.s64 	%rd216, %rd210, 4104;
	// begin inline asm
	ld.global.nc.u64 %rd215, [%rd216];
	// end inline asm
	add.s64 	%rd218, %rd210, 8192;
	// begin inline asm
	ld.global.nc.u64 %rd217, [%rd218];
	// end inline asm
	mov.b64 	{%r55, %r56}, %rd217;
	mov.b32 	%f109, %r55;
	add.s64 	%rd220, %rd210, 8200;
	// begin inline asm
	ld.global.nc.u64 %rd219, [%rd220];
	// end inline asm
	add.s64 	%rd222, %rd210, 12288;
	// begin inline asm
	ld.global.nc.u64 %rd221, [%rd222];
	// end inline asm
	mov.b64 	{%r57, %r58}, %rd221;
	mov.b32 	%f110, %r57;
	add.s64 	%rd224, %rd210, 12296;
	// begin inline asm
	ld.global.nc.u64 %rd223, [%rd224];
	// end inline asm
	add.s64 	%rd226, %rd210, 16384;
	// begin inline asm
	ld.global.nc.u64 %rd225, [%rd226];
	// end inline asm
	mov.b64 	{%r59, %r60}, %rd225;
	mov.b32 	%f111, %r59;
	add.s64 	%rd228, %rd210, 16392;
	// begin inline asm
	ld.global.nc.u64 %rd227, [%rd228];
	// end inline asm
	setp.lt.f32 	%p16, %f234, %f107;
	mov.f32 	%f220, %f234;
	mov.u64 	%rd327, %rd342;
	@%p16 bra 	$L__BB4_128;
	setp.lt.f32 	%p17, %f107, %f234;
	mov.f32 	%f220, %f107;
	mov.u64 	%rd327, %rd211;
	@%p17 bra 	$L__BB4_128;
	setp.lt.s64 	%p18, %rd342, %rd211;
	selp.f32 	%f220, %f234, %f107, %p18;
	min.s64 	%rd327, %rd342, %rd211;
$L__BB4_128:
	setp.lt.f32 	%p19, %f220, %f108;
	mov.f32 	%f221, %f220;
	mov.u64 	%rd328, %rd327;
	@%p19 bra 	$L__BB4_131;
	setp.lt.f32 	%p20, %f108, %f220;
	mov.f32 	%f221, %f108;
	mov.u64 	%rd328, %rd215;
	@%p20 bra 	$L__BB4_131;
	setp.lt.s64 	%p21, %rd327, %rd215;
	selp.f32 	%f221, %f220, %f108, %p21;
	min.s64 	%rd328, %rd327, %rd215;
$L__BB4_131:
	setp.lt.f32 	%p22, %f221, %f109;
	mov.f32 	%f222, %f221;
	mov.u64 	%rd329, %rd328;
	@%p22 bra 	$L__BB4_134;
	setp.lt.f32 	%p23, %f109, %f221;
	mov.f32 	%f222, %f109;
	mov.u64 	%rd329, %rd219;
	@%p23 bra 	$L__BB4_134;
	setp.lt.s64 	%p24, %rd328, %rd219;
	selp.f32 	%f222, %f221, %f109, %p24;
	min.s64 	%rd329, %rd328, %rd219;
$L__BB4_134:
	setp.lt.f32 	%p25, %f222, %f110;
	mov.f32 	%f223, %f222;
	mov.u64 	%rd330, %rd329;
	@%p25 bra 	$L__BB4_137;
	setp.lt.f32 	%p26, %f110, %f222;
	mov.f32 	%f223, %f110;
	mov.u64 	%rd330, %rd223;
	@%p26 bra 	$L__BB4_137;
	setp.lt.s64 	%p27, %rd329, %rd223;
	selp.f32 	%f223, %f222, %f110, %p27;
	min.s64 	%rd330, %rd329, %rd223;
$L__BB4_137:
	setp.lt.f32 	%p28, %f223, %f111;
	mov.f32 	%f234, %f223;
	mov.u64 	%rd342, %rd330;
	@%p28 bra 	$L__BB4_140;
	setp.lt.f32 	%p29, %f111, %f223;
	mov.f32 	%f234, %f111;
	mov.u64 	%rd342, %rd227;
	@%p29 bra 	$L__BB4_140;
	setp.lt.s64 	%p30, %rd330, %rd227;
	selp.f32 	%f234, %f223, %f111, %p30;
	min.s64 	%rd342, %rd330, %rd227;
$L__BB4_140:
	add.s32 	%r425, %r17, 1280;
	add.s32 	%r61, %r17, 2560;
	setp.le.s32 	%p31, %r61, %r37;
	@%p31 bra 	$L__BB4_125;
$L__BB4_141:
	setp.le.s32 	%p32, %r37, %r425;
	@%p32 bra 	$L__BB4_164;
	sub.s32 	%r20, %r37, %r425;
	setp.ge.s32 	%p33, %r16, %r20;
	@%p33 bra 	$L__BB4_164;
	not.b32 	%r62, %r16;
	add.s32 	%r63, %r37, %r62;
	sub.s32 	%r21, %r63, %r425;
	and.b32  	%r64, %r21, 768;
	setp.eq.s32 	%p34, %r64, 768;
	mov.u32 	%r429, %r16;
	@%p34 bra 	$L__BB4_149;
	add.s32 	%r427, %r16, %r425;
	shr.u32 	%r65, %r21, 8;
	add.s32 	%r66, %r65, 1;
	and.b32  	%r67, %r66, 3;
	neg.s32 	%r426, %r67;
	mov.u32 	%r429, %r16;
$L__BB4_145:
	.pragma "nounroll";
	mov.u64 	%rd127, %rd342;
	mov.f32 	%f123, %f234;
	mul.wide.u32 	%rd235, %r427, 16;
	add.s64 	%rd232, %rd186, %rd235;
	// begin inline asm
	ld.global.nc.u64 %rd231, [%rd232];
	// end inline asm
	mov.b64 	{%r68, %r69}, %rd231;
	mov.b32 	%f124, %r68;
	add.s64 	%rd234, %rd232, 8;
	// begin inline asm
	ld.global.nc.u64 %rd233, [%rd234];
	// end inline asm
	setp.lt.f32 	%p35, %f123, %f124;
	@%p35 bra 	$L__BB4_148;
	setp.lt.f32 	%p36, %f124, %f123;
	mov.f32 	%f234, %f124;
	mov.u64 	%rd342, %rd233;
	@%p36 bra 	$L__BB4_148;
	setp.lt.s64 	%p37, %rd127, %rd233;
	selp.f32 	%f234, %f123, %f124, %p37;
	min.s64 	%rd342, %rd127, %rd233;
$L__BB4_148:
	add.s32 	%r429, %r429, 256;
	add.s32 	%r427, %r427, 256;
	add.s32 	%r426, %r426, 1;
	setp.ne.s32 	%p38, %r426, 0;
	@%p38 bra 	$L__BB4_145;
$L__BB4_149:
	setp.lt.u32 	%p39, %r21, 768;
	@%p39 bra 	$L__BB4_164;
	cvt.u64.u32 	%rd236, %r429;
	cvt.u64.u32 	%rd237, %r425;
	add.s64 	%rd238, %rd236, %rd237;
	shl.b64 	%rd239, %rd238, 4;
	add.s64 	%rd240, %rd239, %rd186;
	add.s64 	%rd337, %rd240, 12296;
	add.s32 	%r430, %r429, %r425;
$L__BB4_151:
	mul.wide.u32 	%rd245, %r430, 16;
	add.s64 	%rd242, %rd186, %rd245;
	// begin inline asm
	ld.global.nc.u64 %rd241, [%rd242];
	// end inline asm
	mov.b64 	{%r70, %r71}, %rd241;
	mov.b32 	%f130, %r70;
	add.s64 	%rd244, %rd242, 8;
	// begin inline asm
	ld.global.nc.u64 %rd243, [%rd244];
	// end inline asm
	setp.lt.f32 	%p40, %f234, %f130;
	mov.f32 	%f231, %f234;
	mov.u64 	%rd339, %rd342;
	@%p40 bra 	$L__BB4_154;
	setp.lt.f32 	%p41, %f130, %f234;
	mov.f32 	%f231, %f130;
	mov.u64 	%rd339, %rd243;
	@%p41 bra 	$L__BB4_154;
	setp.lt.s64 	%p42, %rd342, %rd243;
	selp.f32 	%f231, %f234, %f130, %p42;
	min.s64 	%rd339, %rd342, %rd243;
$L__BB4_154:
	add.s64 	%rd247, %rd337, -8200;
	// begin inline asm
	ld.global.nc.u64 %rd246, [%rd247];
	// end inline asm
	mov.b64 	{%r72, %r73}, %rd246;
	mov.b32 	%f133, %r72;
	add.s64 	%rd249, %rd337, -8192;
	// begin inline asm
	ld.global.nc.u64 %rd248, [%rd249];
	// end inline asm
	setp.lt.f32 	%p43, %f231, %f133;
	mov.f32 	%f232, %f231;
	mov.u64 	%rd340, %rd339;
	@%p43 bra 	$L__BB4_157;
	setp.lt.f32 	%p44, %f133, %f231;
	mov.f32 	%f232, %f133;
	mov.u64 	%rd340, %rd248;
	@%p44 bra 	$L__BB4_157;
	setp.lt.s64 	%p45, %rd339, %rd248;
	selp.f32 	%f232, %f231, %f133, %p45;
	min.s64 	%rd340, %rd339, %rd248;
$L__BB4_157:
	add.s64 	%rd251, %rd337, -4104;
	// begin inline asm
	ld.global.nc.u64 %rd250, [%rd251];
	// end inline asm
	mov.b64 	{%r74, %r75}, %rd250;
	mov.b32 	%f136, %r74;
	add.s64 	%rd253, %rd337, -4096;
	// begin inline asm
	ld.global.nc.u64 %rd252, [%rd253];
	// end inline asm
	setp.lt.f32 	%p46, %f232, %f136;
	mov.f32 	%f233, %f232;
	mov.u64 	%rd341, %rd340;
	@%p46 bra 	$L__BB4_160;
	setp.lt.f32 	%p47, %f136, %f232;
	mov.f32 	%f233, %f136;
	mov.u64 	%rd341, %rd252;
	@%p47 bra 	$L__BB4_160;
	setp.lt.s64 	%p48, %rd340, %rd252;
	selp.f32 	%f233, %f232, %f136, %p48;
	min.s64 	%rd341, %rd340, %rd252;
$L__BB4_160:
	add.s64 	%rd255, %rd337, -8;
	// begin inline asm
	ld.global.nc.u64 %rd254, [%rd255];
	// end inline asm
	mov.b64 	{%r76, %r77}, %rd254;
	mov.b32 	%f139, %r76;
	// begin inline asm
	ld.global.nc.u64 %rd256, [%rd337];
	// end inline asm
	setp.lt.f32 	%p49, %f233, %f139;
	mov.f32 	%f234, %f233;
	mov.u64 	%rd342, %rd341;
	@%p49 bra 	$L__BB4_163;
	setp.lt.f32 	%p50, %f139, %f233;
	mov.f32 	%f234, %f139;
	mov.u64 	%rd342, %rd256;
	@%p50 bra 	$L__BB4_163;
	setp.lt.s64 	%p51, %rd341, %rd256;
	selp.f32 	%f234, %f233, %f139, %p51;
	min.s64 	%rd342, %rd341, %rd256;
$L__BB4_163:
	add.s32 	%r429, %r429, 1024;
	add.s64 	%rd337, %rd337, 16384;
	add.s32 	%r430, %r430, 1024;
	setp.lt.s32 	%p52, %r429, %r20;
	@%p52 bra 	$L__BB4_151;
$L__BB4_164:
	// begin inline asm
	mov.u32 %r78, %laneid;
	// end inline asm
	mov.b32 	%r80, %f234;
	mov.b32 	%r96, 1;
	mov.b32 	%r97, 31;
	mov.b32 	%r98, -1;
	// begin inline asm
	shfl.sync.down.b32 %r79, %r80, %r96, %r97, %r98;
	// end inline asm
	mov.b32 	%f143, %r79;
	// begin inline asm
	shfl.sync.down.b32 %r84, %r85, %r96, %r97, %r98;
	// end inline asm
	mov.b64 	{%r90, %r95}, %rd342;
	// begin inline asm
	shfl.sync.down.b32 %r89, %r90, %r96, %r97, %r98;
	// end inline asm
	// begin inline asm
	shfl.sync.down.b32 %r94, %r95, %r96, %r97, %r98;
	// end inline asm
	mov.b64 	%rd150, {%r89, %r94};
	setp.gt.s32 	%p53, %r78, 30;
	setp.lt.f32 	%p54, %f234, %f143;
	or.pred  	%p55, %p53, %p54;
	mov.f32 	%f236, %f234;
	mov.u64 	%rd344, %rd342;
	@%p55 bra 	$L__BB4_167;
	setp.gt.f32 	%p56, %f234, %f143;
	mov.f32 	%f236, %f143;
	mov.u64 	%rd344, %rd150;
	@%p56 bra 	$L__BB4_167;
	setp.lt.s64 	%p57, %rd342, %rd150;
	selp.f32 	%f236, %f234, %f143, %p57;
	min.s64 	%rd344, %rd342, %rd150;
$L__BB4_167:
	mov.b32 	%r100, %f236;
	mov.b32 	%r116, 2;
	mov.b32 	%r117, 31;
	mov.b32 	%r118, -1;
	// begin inline asm
	shfl.sync.down.b32 %r99, %r100, %r116, %r117, %r118;
	// end inline asm
	mov.b32 	%f146, %r99;
	// begin inline asm
	shfl.sync.down.b32 %r104, %r105, %r116, %r117, %r118;
	// end inline asm
	mov.b64 	{%r110, %r115}, %rd344;
	// begin inline asm
	shfl.sync.down.b32 %r109, %r110, %r116, %r117, %r118;
	// end inline asm
	// begin inline asm
	shfl.sync.down.b32 %r114, %r115, %r116, %r117, %r118;
	// end inline asm
	mov.b64 	%rd153, {%r109, %r114};
	setp.gt.s32 	%p58, %r78, 29;
	setp.lt.f32 	%p59, %f236, %f146;
	or.pred  	%p60, %p58, %p59;
	mov.f32 	%f237, %f236;
	mov.u64 	%rd345, %rd344;
	@%p60 bra 	$L__BB4_170;
	setp.gt.f32 	%p61, %f236, %f146;
	mov.f32 	%f237, %f146;
	mov.u64 	%rd345, %rd153;
	@%p61 bra 	$L__BB4_170;
	setp.lt.s64 	%p62, %rd344, %rd153;
	selp.f32 	%f237, %f236, %f146, %p62;
	min.s64 	%rd345, %rd344, %rd153;
$L__BB4_170:
	mov.b32 	%r120, %f237;
	mov.b32 	%r136, 4;
	mov.b32 	%r137, 31;
	mov.b32 	%r138, -1;
	// begin inline asm
	shfl.sync.down.b32 %r119, %r120, %r136, %r137, %r138;
	// end inline asm
	mov.b32 	%f149, %r119;
	// begin inline asm
	shfl.sync.down.b32 %r124, %r125, %r136, %r137, %r138;
	// end inline asm
	mov.b64 	{%r130, %r135}, %rd345;
	// begin inline asm
	shfl.sync.down.b32 %r129, %r130, %r136, %r137, %r138;
	// end inline asm
	// begin inline asm
	shfl.sync.down.b32 %r134, %r135, %r136, %r137, %r138;
	// end inline asm
	mov.b64 	%rd156, {%r129, %r134};
	setp.gt.s32 	%p63, %r78, 27;
	setp.lt.f32 	%p64, %f237, %f149;
	or.pred  	%p65, %p63, %p64;
	mov.f32 	%f238, %f237;
	mov.u64 	%rd346, %rd345;
	@%p65 bra 	$L__BB4_173;
	setp.gt.f32 	%p66, %f237, %f149;
	mov.f32 	%f238, %f149;
	mov.u64 	%rd346, %rd156;
	@%p66 bra 	$L__BB4_173;
	setp.lt.s64 	%p67, %rd345, %rd156;
	selp.f32 	%f238, %f237, %f149, %p67;
	min.s64 	%rd346, %rd345, %rd156;
$L__BB4_173:
	mov.b32 	%r140, %f238;
	mov.b32 	%r156, 8;
	mov.b32 	%r157, 31;
	mov.b32 	%r158, -1;
	// begin inline asm
	shfl.sync.down.b32 %r139, %r140, %r156, %r157, %r158;
	// end inline asm
	mov.b32 	%f152, %r139;
	// begin inline asm
	shfl.sync.down.b32 %r144, %r145, %r156, %r157, %r158;
	// end inline asm
	mov.b64 	{%r150, %r155}, %rd346;
	// begin inline asm
	shfl.sync.down.b32 %r149, %r150, %r156, %r157, %r158;
	// end inline asm
	// begin inline asm
	shfl.sync.down.b32 %r154, %r155, %r156, %r157, %r158;
	// end inline asm
	mov.b64 	%rd159, {%r149, %r154};
	setp.gt.s32 	%p68, %r78, 23;
	setp.lt.f32 	%p69, %f238, %f152;
	or.pred  	%p70, %p68, %p69;
	mov.f32 	%f239, %f238;
	mov.u64 	%rd347, %rd346;
	@%p70 bra 	$L__BB4_176;
	setp.gt.f32 	%p71, %f238, %f152;
	mov.f32 	%f239, %f152;
	mov.u64 	%rd347, %rd159;
	@%p71 bra 	$L__BB4_176;
	setp.lt.s64 	%p72, %rd346, %rd159;
	selp.f32 	%f239, %f238, %f152, %p72;
	min.s64 	%rd347, %rd346, %rd159;
$L__BB4_176:
	mov.b32 	%r160, %f239;
	mov.b32 	%r176, 16;
	mov.b32 	%r177, 31;
	mov.b32 	%r178, -1;
	// begin inline asm
	shfl.sync.down.b32 %r159, %r160, %r176, %r177, %r178;
	// end inline asm
	mov.b32 	%f155, %r159;
	// begin inline asm
	shfl.sync.down.b32 %r164, %r165, %r176, %r177, %r178;
	// end inline asm
	mov.b64 	{%r170, %r175}, %rd347;
	// begin inline asm
	shfl.sync.down.b32 %r169, %r170, %r176, %r177, %r178;
	// end inline asm
	// begin inline asm
	shfl.sync.down.b32 %r174, %r175, %r176, %r177, %r178;
	// end inline asm
	mov.b64 	%rd162, {%r169, %r174};
	setp.gt.s32 	%p73, %r78, 15;
	setp.lt.f32 	%p74, %f239, %f155;
	or.pred  	%p75, %p73, %p74;
	mov.f32 	%f247, %f239;
	mov.u64 	%rd355, %rd347;
	@%p75 bra 	$L__BB4_179;
	setp.gt.f32 	%p76, %f239, %f155;
	mov.f32 	%f247, %f155;
	mov.u64 	%rd355, %rd162;
	@%p76 bra 	$L__BB4_179;
	setp.lt.s64 	%p77, %rd347, %rd162;
	selp.f32 	%f247, %f239, %f155, %p77;
	min.s64 	%rd355, %rd347, %rd162;
$L__BB4_179:
	setp.ne.s32 	%p78, %r78, 0;
	@%p78 bra 	$L__BB4_181;
	shr.u32 	%r179, %r16, 1;
	and.b32  	%r180, %r179, 496;
	mov.u32 	%r181, _ZN6thrust24THRUST_300001_SM_1000_NS8cuda_cub4core6detail5shmemE;
	add.s32 	%r182, %r181, %r180;
	st.shared.f32 	[%r182+8], %f247;
	st.shared.u64 	[%r182+16], %rd355;
$L__BB4_181:
	bar.sync 	0;
	setp.ne.s32 	%p79, %r16, 0;
	@%p79 bra 	$L__BB4_203;
	ld.shared.f32 	%f158, [_ZN6thrust24THRUST_300001_SM_1000_NS8cuda_cub4core6detail5shmemE+24];
	ld.shared.u64 	%rd165, [_ZN6thrust24THRUST_300001_SM_1000_NS8cuda_cub4core6detail5shmemE+32];
	setp.lt.f32 	%p80, %f247, %f158;
	mov.f32 	%f241, %f247;
	mov.u64 	%rd349, %rd355;
	@%p80 bra 	$L__BB4_185;
	setp.lt.f32 	%p81, %f158, %f247;
	mov.f32 	%f241, %f158;
	mov.u64 	%rd349, %rd165;
	@%p81 bra 	$L__BB4_185;
	setp.lt.s64 	%p82, %rd355, %rd165;
	selp.f32 	%f241, %f247, %f158, %p82;
	min.s64 	%rd349, %rd355, %rd165;
$L__BB4_185:
	ld.shared.f32 	%f161, [_ZN6thrust24THRUST_300001_SM_1000_NS8cuda_cub4core6detail5shmemE+40];
	ld.shared.u64 	%rd168, [_ZN6thrust24THRUST_300001_SM_1000_NS8cuda_cub4core6detail5shmemE+48];
	setp.lt.f32 	%p83, %f241, %f161;
	mov.f32 	%f242, %f241;
	mov.u64 	%rd350, %rd349;
	@%p83 bra 	$L__BB4_188;
	setp.lt.f32 	%p84, %f161, %f241;
	mov.f32 	%f242, %f161;
	mov.u64 	%rd350, %rd168;
	@%p84 bra 	$L__BB4_188;
	setp.lt.s64 	%p85, %rd349, %rd168;
	selp.f32 	%f242, %f241, %f161, %p85;
	min.s64 	%rd350, %rd349, %rd168;
$L__BB4_188:
	ld.shared.f32 	%f164, [_ZN6thrust24THRUST_300001_SM_1000_NS8cuda_cub4core6detail5shmemE+56];
	ld.shared.u64 	%rd171, [_ZN6thrust24THRUST_300001_SM_1000_NS8cuda_cub4core6detail5shmemE+64];
	setp.lt.f32 	%p86, %f242, %f164;
	mov.f32 	%f243, %f242;
	mov.u64 	%rd351, %rd350;
	@%p86 bra 	$L__BB4_191;
	setp.lt.f32 	%p87, %f164, %f242;
	mov.f32 	%f243, %f164;
	mov.u64 	%rd351, %rd171;
	@%p87 bra 	$L__BB4_191;
	setp.lt.s64 	%p88, %rd350, %rd171;
	selp.f32 	%f243, %f242, %f164, %p88;
	min.s64 	%rd351, %rd350, %rd171;
$L__BB4_191:
	ld.shared.f32 	%f167, [_ZN6thrust24THRUST_300001_SM_1000_NS8cuda_cub4core6detail5shmemE+72];
	ld.shared.u64 	%rd174, [_ZN6thrust24THRUST_300001_SM_1000_NS8cuda_cub4core6detail5shmemE+80];
	setp.lt.f32 	%p89, %f243, %f167;
	mov.f32 	%f244, %f243;
	mov.u64 	%rd352, %rd351;
	@%p89 bra 	$L__BB4_194;
	setp.lt.f32 	%p90, %f167, %f243;
	mov.f32 	%f244, %f167;
	mov.u64 	%rd352, %rd174;
	@%p90 bra 	$L__BB4_194;
	setp.lt.s64 	%p91, %rd351, %rd174;
	selp.f32 	%f244, %f243, %f167, %p91;
	min.s64 	%rd352, %rd351, %rd174;
$L__BB4_194:
	ld.shared.f32 	%f170, [_ZN6thrust24THRUST_300001_SM_1000_NS8cuda_cub4core6detail5shmemE+88];
	ld.shared.u64 	%rd177, [_ZN6thrust24THRUST_300001_SM_1000_NS8cuda_cub4core6detail5shmemE+96];
	setp.lt.f32 	%p92, %f244, %f170;
	mov.f32 	%f245, %f244;
	mov.u64 	%rd353, %rd352;
	@%p92 bra 	$L__BB4_197;
	setp.lt.f32 	%p93, %f170, %f244;
	mov.f32 	%f245, %f170;
	mov.u64 	%rd353, %rd177;
	@%p93 bra 	$L__BB4_197;
	setp.lt.s64 	%p94, %rd352, %rd177;
	selp.f32 	%f245, %f244, %f170, %p94;
	min.s64 	%rd353, %rd352, %rd177;
$L__BB4_197:
	ld.shared.f32 	%f173, [_ZN6thrust24THRUST_300001_SM_1000_NS8cuda_cub4core6detail5shmemE+104];
	ld.shared.u64 	%rd180, [_ZN6thrust24THRUST_300001_SM_1000_NS8cuda_cub4core6detail5shmemE+112];
	setp.lt.f32 	%p95, %f245, %f173;
	mov.f32 	%f246, %f245;
	mov.u64 	%rd354, %rd353;
	@%p95 bra 	$L__BB4_200;
	setp.lt.f32 	%p96, %f173, %f245;
	mov.f32 	%f246, %f173;
	mov.u64 	%rd354, %rd180;
	@%p96 bra 	$L__BB4_200;
	setp.lt.s64 	%p97, %rd353, %rd180;
	selp.f32 	%f246, %f245, %f173, %p97;
	min.s64 	%rd354, %rd353, %rd180;
$L__BB4_200:
	ld.shared.f32 	%f176, [_ZN6thrust24THRUST_300001_SM_1000_NS8cuda_cub4core6detail5shmemE+120];
	ld.shared.u64 	%rd183, [_ZN6thrust24THRUST_300001_SM_1000_NS8cuda_cub4core6detail5shmemE+128];
	setp.lt.f32 	%p98, %f246, %f176;
	mov.f32 	%f247, %f246;
	mov.u64 	%rd355, %rd354;
	@%p98 bra 	$L__BB4_203;
	setp.lt.f32 	%p99, %f176, %f246;
	mov.f32 	%f247, %f176;
	mov.u64 	%rd355, %rd183;
	@%p99 bra 	$L__BB4_203;
	setp.lt.s64 	%p100, %rd354, %rd183;
	selp.f32 	%f247, %f246, %f176, %p100;
	min.s64 	%rd355, %rd354, %rd183;
$L__BB4_203:
	mov.u32 	%r418, %tid.x;
	setp.ne.s32 	%p227, %r418, 0;
	@%p227 bra 	$L__BB4_205;
	cvta.to.global.u64 	%rd287, %rd187;
	st.global.f32 	[%rd287], %f247;
	st.global.u64 	[%rd287+8], %rd355;
$L__BB4_205:
	ret;

}
	// .globl	_ZN6thrust24THRUST_300001_SM_1000_NS8cuda_cub4core6detail13_kernel_agentINS1_8__reduce11ReduceAgentINS0_12zip_iteratorIN4cuda3std3__45tupleIJPfNS0_17counting_iteratorIlNS0_11use_defaultESE_SE_EEEEEEEPNSB_IJflEEESI_lNS1_9__extrema9arg_min_fIflNSA_4lessIfEEEEEEJSH_SJ_lSO_EEEvDpT0_
.visible .entry _ZN6thrust24THRUST_300001_SM_1000_NS8cuda_cub4core6detail13_kernel_agentINS1_8__reduce11ReduceAgentINS0_12zip_iteratorIN4cuda3std3__45tupleIJPfNS0_17counting_iteratorIlNS0_11use_defaultESE_SE_EEEEEEEPNSB_IJflEEESI_lNS1_9__extrema9arg_min_fIflNSA_4lessIfEEEEEEJSH_SJ_lSO_EEEvDpT0_(
	.param .align 8 .b8 _ZN6thrust24THRUST_300001_SM_1000_NS8cuda_cub4core6detail13_kernel_agentINS1_8__reduce11ReduceAgentINS0_12zip_iteratorIN4cuda3std3__45tupleIJPfNS0_17counting_iteratorIlNS0_11use_defaultESE_SE_EEEEEEEPNSB_IJflEEESI_lNS1_9__extrema9arg_min_fIflNSA_4lessIfEEEEEEJSH_SJ_lSO_EEEvDpT0__param_0[16],
	.param .u64 .ptr .align 1 _ZN6thrust24THRUST_300001_SM_1000_NS8cuda_cub4core6detail13_kernel_agentINS1_8__reduce11ReduceAgentINS0_12zip_iteratorIN4cuda3std3__45tupleIJPfNS0_17counting_iteratorIlNS0_11use_defaultESE_SE_EEEEEEEPNSB_IJflEEESI_lNS1_9__extrema9arg_min_fIflNSA_4lessIfEEEEEEJSH_SJ_lSO_EEEvDpT0__param_1,
	.param .u64 _ZN6thrust24THRUST_300001_SM_1000_NS8cuda_cub4core6detail13_kernel_agentINS1_8__reduce11ReduceAgentINS0_12zip_iteratorIN4cuda3std3__45tupleIJPfNS0_17counting_iteratorIlNS0_11use_defaultESE_SE_EEEEEEEPNSB_IJflEEESI_lNS1_9__extrema9arg_min_fIflNSA_4lessIfEEEEEEJSH_SJ_lSO_EEEvDpT0__param_2,
	.param .align 1 .b8 _ZN6thrust24THRUST_300001_SM_1000_NS8cuda_cub4core6detail13_kernel_agentINS1_8__reduce11ReduceAgentINS0_12zip_iteratorIN4cuda3std3__45tupleIJPfNS0_17counting_iteratorIlNS0_11use_defaultESE_SE_EEEEEEEPNSB_IJflEEESI_lNS1_9__extrema9arg_min_fIflNSA_4lessIfEEEEEEJSH_SJ_lSO_EEEvDpT0__param_3[1]
)
.maxntid 256
{
	.reg .pred 	%p<223>;
	.reg .b32 	%r<391>;
	.reg .b32 	%f<243>;
	.reg .b64 	%rd<308>;

	ld.param.u64 	%rd195, [_ZN6thrust24THRUST_300001_SM_1000_NS8cuda_cub4core6detail13_kernel_agentINS1_8__reduce11ReduceAgentINS0_12zip_iteratorIN4cuda3std3__45tupleIJPfNS0_17counting_iteratorIlNS0_11use_defaultESE_SE_EEEEEEEPNSB_IJflEEESI_lNS1_9__extrema9arg_min_fIflNSA_4lessIfEEEEEEJSH_SJ_lSO_EEEvDpT0__param_0+8];
	ld.param.u64 	%rd194, [_ZN6thrust24THRUST_300001_SM_1000_NS8cuda_cub4core6detail13_kernel_agentINS1_8__reduce11ReduceAgentINS0_12zip_iteratorIN4cuda3std3__45tupleIJPfNS0_17counting_iteratorIlNS0_11use_defaultESE_SE_EEEEEEEPNSB_IJflEEESI_lNS1_9__extrema9arg_min_fIflNSA_4lessIfEEEEEEJSH_SJ_lSO_EEEvDpT0__param_0];
	ld.param.u64 	%rd197, [_ZN6thrust24THRUST_300001_SM_1000_NS8cuda_cub4core6detail13_kernel_agentINS1_8__reduce11ReduceAgentINS0_12zip_iteratorIN4cuda3std3__45tupleIJPfNS0_17counting_iteratorIlNS0_11use_defaultESE_SE_EEEEEEEPNSB_IJflEEESI_lNS1_9__extrema9arg_min_fIflNSA_4lessIfEEEEEEJSH_SJ_lSO_EEEvDpT0__param_2];
	setp.eq.s64 	%p1, %rd197, 0;
	@%p1 bra 	$L__BB5_200;
	cvta.to.global.u64 	%rd1, %rd194;
	setp.gt.s64 	%p2, %rd197, 1279;
	@%p2 bra 	$L__BB5_112;
	cvt.u32.u64 	%r1, %rd197;
	mov.u32 	%r2, %tid.x;
	setp.ge.s32 	%p96, %r2, %r1;
	mov.f32 	%f188, 0f00000000;
	mov.b64 	%rd249, 0;
	mov.u32 	%r385, %r2;
	@%p96 bra 	$L__BB5_4;
	cvt.u64.u32 	%rd225, %r2;
	mul.wide.u32 	%rd226, %r2, 4;
	add.s64 	%rd227, %rd1, %rd226;
	add.s64 	%rd249, %rd195, %rd225;
	ld.global.f32 	%f188, [%rd227];
	add.s32 	%r385, %r2, 256;
$L__BB5_4:
	setp.ge.s32 	%p97, %r385, %r1;
	@%p97 bra 	$L__BB5_26;
	not.b32 	%r154, %r385;
	add.s32 	%r5, %r154, %r1;
	and.b32  	%r155, %r5, 768;
	setp.eq.s32 	%p98, %r155, 768;
	@%p98 bra 	$L__BB5_11;
	cvt.u64.u32 	%rd229, %r385;
	add.s64 	%rd240, %rd195, %rd229;
	mul.wide.u32 	%rd230, %r385, 4;
	add.s64 	%rd239, %rd1, %rd230;
	shr.u32 	%r156, %r5, 8;
	add.s32 	%r157, %r156, 1;
	and.b32  	%r158, %r157, 3;
	neg.s32 	%r383, %r158;
$L__BB5_7:
	.pragma "nounroll";
	mov.u64 	%rd9, %rd249;
	mov.f32 	%f3, %f188;
	ld.global.f32 	%f4, [%rd239];
	setp.lt.f32 	%p99, %f3, %f4;
	@%p99 bra 	$L__BB5_10;
	setp.lt.f32 	%p100, %f4, %f3;
	mov.u64 	%rd249, %rd240;
	mov.f32 	%f188, %f4;
	@%p100 bra 	$L__BB5_10;
	setp.lt.s64 	%p101, %rd9, %rd240;
	min.s64 	%rd249, %rd9, %rd240;
	selp.f32 	%f188, %f3, %f4, %p101;
$L__BB5_10:
	add.s32 	%r385, %r385, 256;
	add.s64 	%rd240, %rd240, 256;
	add.s64 	%rd239, %rd239, 1024;
	add.s32 	%r383, %r383, 1;
	setp.ne.s32 	%p102, %r383, 0;
	@%p102 bra 	$L__BB5_7;
$L__BB5_11:
	setp.lt.u32 	%p103, %r5, 768;
	@%p103 bra 	$L__BB5_26;
	add.s32 	%r386, %r385, 512;
$L__BB5_13:
	mov.u32 	%r13, %r386;
	add.s32 	%r159, %r13, -512;
	cvt.s64.s32 	%rd231, %r159;
	mul.wide.s32 	%rd232, %r159, 4;
	add.s64 	%rd17, %rd1, %rd232;
	add.s64 	%rd18, %rd195, %rd231;
	ld.global.f32 	%f10, [%rd17];
	setp.lt.f32 	%p104, %f188, %f10;
	mov.u64 	%rd246, %rd249;
	mov.f32 	%f185, %f188;
	@%p104 bra 	$L__BB5_16;
	setp.lt.f32 	%p105, %f10, %f188;
	mov.u64 	%rd246, %rd18;
	mov.f32 	%f185, %f10;
	@%p105 bra 	$L__BB5_16;
	setp.lt.s64 	%p106, %rd249, %rd18;
	min.s64 	%rd246, %rd249, %rd18;
	selp.f32 	%f185, %f188, %f10, %p106;
$L__BB5_16:
	add.s32 	%r160, %r13, -256;
	cvt.s64.s32 	%rd233, %r160;
	add.s64 	%rd21, %rd195, %rd233;
	ld.global.f32 	%f13, [%rd17+1024];
	setp.lt.f32 	%p107, %f185, %f13;
	mov.u64 	%rd247, %rd246;
	mov.f32 	%f186, %f185;
	@%p107 bra 	$L__BB5_19;
	setp.lt.f32 	%p108, %f13, %f185;
	mov.u64 	%rd247, %rd21;
	mov.f32 	%f186, %f13;
	@%p108 bra 	$L__BB5_19;
	setp.lt.s64 	%p109, %rd246, %rd21;
	min.s64 	%rd247, %rd246, %rd21;
	selp.f32 	%f186, %f185, %f13, %p109;
$L__BB5_19:
	cvt.s64.s32 	%rd234, %r13;
	add.s64 	%rd24, %rd195, %rd234;
	ld.global.f32 	%f16, [%rd17+2048];
	setp.lt.f32 	%p110, %f186, %f16;
	mov.u64 	%rd248, %rd247;
	mov.f32 	%f187, %f186;
	@%p110 bra 	$L__BB5_22;
	setp.lt.f32 	%p111, %f16, %f186;
	mov.u64 	%rd248, %rd24;
	mov.f32 	%f187, %f16;
	@%p111 bra 	$L__BB5_22;
	setp.lt.s64 	%p112, %rd247, %rd24;
	min.s64 	%rd248, %rd247, %rd24;
	selp.f32 	%f187, %f186, %f16, %p112;
$L__BB5_22:
	add.s32 	%r161, %r13, 256;
	cvt.s64.s32 	%rd235, %r161;
	add.s64 	%rd27, %rd195, %rd235;
	ld.global.f32 	%f19, [%rd17+3072];
	setp.lt.f32 	%p113, %f187, %f19;
	mov.u64 	%rd249, %rd248;
	mov.f32 	%f188, %f187;
	@%p113 bra 	$L__BB5_25;
	setp.lt.f32 	%p114, %f19, %f187;
	mov.u64 	%rd249, %rd27;
	mov.f32 	%f188, %f19;
	@%p114 bra 	$L__BB5_25;
	setp.lt.s64 	%p115, %rd248, %rd27;
	min.s64 	%rd249, %rd248, %rd27;
	selp.f32 	%f188, %f187, %f19, %p115;
$L__BB5_25:
	add.s32 	%r386, %r13, 1024;
	add.s32 	%r162, %r13, 512;
	setp.lt.s32 	%p116, %r162, %r1;
	@%p116 bra 	$L__BB5_13;
$L__BB5_26:
	setp.lt.s32 	%p117, %r1, 256;
	@%p117 bra 	$L__BB5_66;
	// begin inline asm
	mov.u32 %r276, %laneid;
	// end inline asm
	mov.b32 	%r278, %f188;
	mov.b32 	%r294, 1;
	mov.b32 	%r295, 31;
	mov.b32 	%r296, -1;
	// begin inline asm
	shfl.sync.down.b32 %r277, %r278, %r294, %r295, %r296;
	// end inline asm
	mov.b32 	%f23, %r277;
	// begin inline asm
	shfl.sync.down.b32 %r282, %r283, %r294, %r295, %r296;
	// end inline asm
	mov.b64 	{%r288, %r293}, %rd249;
	// begin inline asm
	shfl.sync.down.b32 %r287, %r288, %r294, %r295, %r296;
	// end inline asm
	// begin inline asm
	shfl.sync.down.b32 %r292, %r293, %r294, %r295, %r296;
	// end inline asm
	mov.b64 	%rd31, {%r287, %r292};
	setp.gt.s32 	%p174, %r276, 30;
	setp.lt.f32 	%p175, %f188, %f23;
	or.pred  	%p176, %p174, %p175;
	mov.u64 	%rd251, %rd249;
	mov.f32 	%f190, %f188;
	@%p176 bra 	$L__BB5_30;
	setp.gt.f32 	%p177, %f188, %f23;
	mov.u64 	%rd251, %rd31;
	mov.f32 	%f190, %f23;
	@%p177 bra 	$L__BB5_30;
	setp.lt.s64 	%p178, %rd249, %rd31;
	min.s64 	%rd251, %rd249, %rd31;
	selp.f32 	%f190, %f188, %f23, %p178;
$L__BB5_30:
	mov.b32 	%r298, %f190;
	mov.b32 	%r314, 2;
	mov.b32 	%r315, 31;
	mov.b32 	%r316, -1;
	// begin inline asm
	shfl.sync.down.b32 %r297, %r298, %r314, %r315, %r316;
	// end inline asm
	mov.b32 	%f26, %r297;
	// begin inline asm
	shfl.sync.down.b32 %r302, %r303, %r314, %r315, %r316;
	// end inline asm
	mov.b64 	{%r308, %r313}, %rd251;
	// begin inline asm
	shfl.sync.down.b32 %r307, %r308, %r314, %r315, %r316;
	// end inline asm
	// begin inline asm
	shfl.sync.down.b32 %r312, %r313, %r314, %r315, %r316;
	// end inline asm
	mov.b64 	%rd34, {%r307, %r312};
	setp.gt.s32 	%p179, %r276, 29;
	setp.lt.f32 	%p180, %f190, %f26;
	or.pred  	%p181, %p179, %p180;
	mov.u64 	%rd252, %rd251;
	mov.f32 	%f191, %f190;
	@%p181 bra 	$L__BB5_33;
	setp.gt.f32 	%p182, %f190, %f26;
	mov.u64 	%rd252, %rd34;
	mov.f32 	%f191, %f26;
	@%p182 bra 	$L__BB5_33;
	setp.lt.s64 	%p183, %rd251, %rd34;
	min.s64 	%rd252, %rd251, %rd34;
	selp.f32 	%f191, %f190, %f26, %p183;
$L__BB5_33:
	mov.b32 	%r318, %f191;
	mov.b32 	%r334, 4;
	mov.b32 	%r335, 31;
	mov.b32 	%r336, -1;
	// begin inline asm
	shfl.sync.down.b32 %r317, %r318, %r334, %r335, %r336;
	// end inline asm
	mov.b32 	%f29, %r317;
	// begin inline asm
	shfl.sync.down.b32 %r322, %r323, %r334, %r335, %r336;
	// end inline asm
	mov.b64 	{%r328, %r333}, %rd252;
	// begin inline asm
	shfl.sync.down.b32 %r327, %r328, %r334, %r335, %r336;
	// end inline asm
	// begin inline asm
	shfl.sync.down.b32 %r332, %r333, %r334, %r335, %r336;
	// end inline asm
	mov.b64 	%rd37, {%r327, %r332};
	setp.gt.s32 	%p184, %r276, 27;
	setp.lt.f32 	%p185, %f191, %f29;
	or.pred  	%p186, %p184, %p185;
	mov.u64 	%rd253, %rd252;
	mov.f32 	%f192, %f191;
	@%p186 bra 	$L__BB5_36;
	setp.gt.f32 	%p187, %f191, %f29;
	mov.u64 	%rd253, %rd37;
	mov.f32 	%f192, %f29;
	@%p187 bra 	$L__BB5_36;
	setp.lt.s64 	%p188, %rd252, %rd37;
	min.s64 	%rd253, %rd252, %rd37;
	selp.f32 	%f192, %f191, %f29, %p188;
$L__BB5_36:
	mov.b32 	%r338, %f192;
	mov.b32 	%r354, 8;
	mov.b32 	%r355, 31;
	mov.b32 	%r356, -1;
	// begin inline asm
	shfl.sync.down.b32 %r337, %r338, %r354, %r355, %r356;
	// end inline asm
	mov.b32 	%f32, %r337;
	// begin inline asm
	shfl.sync.down.b32 %r342, %r343, %r354, %r355, %r356;
	// end inline asm
	mov.b64 	{%r348, %r353}, %rd253;
	// begin inline asm
	shfl.sync.down.b32 %r347, %r348, %r354, %r355, %r356;
	// end inline asm
	// begin inline asm
	shfl.sync.down.b32 %r352, %r353, %r354, %r355, %r356;
	// end inline asm
	mov.b64 	%rd40, {%r347, %r352};
	setp.gt.s32 	%p189, %r276, 23;
	setp.lt.f32 	%p190, %f192, %f32;
	or.pred  	%p191, %p189, %p190;
	mov.u64 	%rd254, %rd253;
	mov.f32 	%f193, %f192;
	@%p191 bra 	$L__BB5_39;
	setp.gt.f32 	%p192, %f192, %f32;
	mov.u64 	%rd254, %rd40;
	mov.f32 	%f193, %f32;
	@%p192 bra 	$L__BB5_39;
	setp.lt.s64 	%p193, %rd253, %rd40;
	min.s64 	%rd254, %rd253, %rd40;
	selp.f32 	%f193, %f192, %f32, %p193;
$L__BB5_39:
	mov.b32 	%r358, %f193;
	mov.b32 	%r374, 16;
	mov.b32 	%r375, 31;
	mov.b32 	%r376, -1;
	// begin inline asm
	shfl.sync.down.b32 %r357, %r358, %r374, %r375, %r376;
	// end inline asm
	mov.b32 	%f35, %r357;
	// begin inline asm
	shfl.sync.down.b32 %r362, %r363, %r374, %r375, %r376;
	// end inline asm
	mov.b64 	{%r368, %r373}, %rd254;
	// begin inline asm
	shfl.sync.down.b32 %r367, %r368, %r374, %r375, %r376;
	// end inline asm
	// begin inline asm
	shfl.sync.down.b32 %r372, %r373, %r374, %r375, %r376;
	// end inline asm
	mov.b64 	%rd43, {%r367, %r372};
	setp.gt.s32 	%p194, %r276, 15;
	setp.lt.f32 	%p195, %f193, %f35;
	or.pred  	%p196, %p194, %p195;
	mov.u64 	%rd307, %rd254;
	mov.f32 	%f242, %f193;
	@%p196 bra 	$L__BB5_42;
	setp.gt.f32 	%p197, %f193, %f35;
	mov.u64 	%rd307, %rd43;
	mov.f32 	%f242, %f35;
	@%p197 bra 	$L__BB5_42;
	setp.lt.s64 	%p198, %rd254, %rd43;
	min.s64 	%rd307, %rd254, %rd43;
	selp.f32 	%f242, %f193, %f35, %p198;
$L__BB5_42:
	setp.ne.s32 	%p199, %r276, 0;
	@%p199 bra 	$L__BB5_44;
	shr.u32 	%r377, %r2, 1;
	and.b32  	%r378, %r377, 496;
	mov.u32 	%r379, _ZN6thrust24THRUST_300001_SM_1000_NS8cuda_cub4core6detail5shmemE;
	add.s32 	%r380, %r379, %r378;
	st.shared.f32 	[%r380+8], %f242;
	st.shared.u64 	[%r380+16], %rd307;
$L__BB5_44:
	bar.sync 	0;
	setp.ne.s32 	%p200, %r2, 0;
	@%p200 bra 	$L__BB5_198;
	ld.shared.f32 	%f38, [_ZN6thrust24THRUST_300001_SM_1000_NS8cuda_cub4core6detail5shmemE+24];
	ld.shared.u64 	%rd46, [_ZN6thrust24THRUST_300001_SM_1000_NS8cuda_cub4core6detail5shmemE+32];
	setp.lt.f32 	%p201, %f242, %f38;
	mov.u64 	%rd256, %rd307;
	mov.f32 	%f195, %f242;
	@%p201 bra 	$L__BB5_48;
	setp.lt.f32 	%p202, %f38, %f242;
	mov.u64 	%rd256, %rd46;
	mov.f32 	%f195, %f38;
	@%p202 bra 	$L__BB5_48;
	setp.lt.s64 	%p203, %rd307, %rd46;
	min.s64 	%rd256, %rd307, %rd46;
	selp.f32 	%f195, %f242, %f38, %p203;
$L__BB5_48:
	ld.shared.f32 	%f41, [_ZN6thrust24THRUST_300001_SM_1000_NS8cuda_cub4core6detail5shmemE+40];
	ld.shared.u64 	%rd49, [_ZN6thrust24THRUST_300001_SM_1000_NS8cuda_cub4core6detail5shmemE+48];
	setp.lt.f32 	%p204, %f195, %f41;
	mov.u64 	%rd257, %rd256;
	mov.f32 	%f196, %f195;
	@%p204 bra 	$L__BB5_51;
	setp.lt.f32 	%p205, %f41, %f195;
	mov.u64 	%rd257, %rd49;
	mov.f32 	%f196, %f41;
	@%p205 bra 	$L__BB5_51;
	setp.lt.s64 	%p206, %rd256, %rd49;
	min.s64 	%rd257, %rd256, %rd49;
	selp.f32 	%f196, %f195, %f41, %p206;
$L__BB5_51:
	ld.shared.f32 	%f44, [_ZN6thrust24THRUST_300001_SM_1000_NS8cuda_cub4core6detail5shmemE+56];
	ld.shared.u64 	%rd52, [_ZN6thrust24THRUST_300001_SM_1000_NS8cuda_cub4core6detail5shmemE+64];
	setp.lt.f32 	%p207, %f196, %f44;
	mov.u64 	%rd258, %rd257;
	mov.f32 	%f197, %f196;
	@%p207 bra 	$L__BB5_54;
	setp.lt.f32 	%p208, %f44, %f196;
	mov.u64 	%rd258, %rd52;
	mov.f32 	%f197, %f44;
	@%p208 bra 	$L__BB5_54;
	setp.lt.s64 	%p209, %rd257, %rd52;
	min.s64 	%rd258, %rd257, %rd52;
	selp.f32 	%f197, %f196, %f44, %p209;
$L__BB5_54:
	ld.shared.f32 	%f47, [_ZN6thrust24THRUST_300001_SM_1000_NS8cuda_cub4core6detail5shmemE+72];
	ld.shared.u64 	%rd55, [_ZN6thrust24THRUST_300001_SM_1000_NS8cuda_cub4core6detail5shmemE+80];
	setp.lt.f32 	%p210, %f197, %f47;
	mov.u64 	%rd259, %rd258;
	mov.f32 	%f198, %f197;
	@%p210 bra 	$L__BB5_57;
	setp.lt.f32 	%p211, %f47, %f197;
	mov.u64 	%rd259, %rd55;
	mov.f32 	%f198, %f47;
	@%p211 bra 	$L__BB5_57;
	setp.lt.s64 	%p212, %rd258, %rd55;
	min.s64 	%rd259, %rd258, %rd55;
	selp.f32 	%f198, %f197, %f47, %p212;
$L__BB5_57:
	ld.shared.f32 	%f50, [_ZN6thrust24THRUST_300001_SM_1000_NS8cuda_cub4core6detail5shmemE+88];
	ld.shared.u64 	%rd58, [_ZN6thrust24THRUST_300001_SM_1000_NS8cuda_cub4core6detail5shmemE+96];
	setp.lt.f32 	%p213, %f198, %f50;
	mov.u64 	%rd260, %rd259;
	mov.f32 	%f199, %f198;
	@%p213 bra 	$L__BB5_60;
	setp.lt.f32 	%p214, %f50, %f198;
	mov.u64 	%rd260, %rd58;
	mov.f32 	%f199, %f50;
	@%p214 bra 	$L__BB5_60;
	setp.lt.s64 	%p215, %rd259, %rd58;
	min.s64 	%rd260, %rd259, %rd58;
	selp.f32 	%f199, %f198, %f50, %p215;
$L__BB5_60:
	ld.shared.f32 	%f53, [_ZN6thrust24THRUST_300001_SM_1000_NS8cuda_cub4core6detail5shmemE+104];
	ld.shared.u64 	%rd61, [_ZN6thrust24THRUST_300001_SM_1000_NS8cuda_cub4core6detail5shmemE+112];
	setp.lt.f32 	%p216, %f199, %f53;
	mov.u64 	%rd261, %rd260;
	mov.f32 	%f200, %f199;
	@%p216 bra 	$L__BB5_63;
	setp.lt.f32 	%p217, %f53, %f199;
	mov.u64 	%rd261, %rd61;
	mov.f32 	%f200, %f53;
	@%p217 bra 	$L__BB5_63;
	setp.lt.s64 	%p218, %rd260, %rd61;
	min.s64 	%rd261, %rd260, %rd61;
	selp.f32 	%f200, %f199, %f53, %p218;
$L__BB5_63:
	ld.shared.f32 	%f56, [_ZN6thrust24THRUST_300001_SM_1000_NS8cuda_cub4core6detail5shmemE+120];
	ld.shared.u64 	%rd64, [_ZN6thrust24THRUST_300001_SM_1000_NS8cuda_cub4core6detail5shmemE+128];
	setp.lt.f32 	%p219, %f200, %f56;
	mov.f32 	%f242, %f200;
	mov.u64 	%rd307, %rd261;
	@%p219 bra 	$L__BB5_198;
	setp.lt.f32 	%p220, %f56, %f200;
	mov.f32 	%f242, %f56;
	mov.u64 	%rd307, %rd64;
	@%p220 bra 	$L__BB5_198;
	setp.lt.s64 	%p221, %rd261, %rd64;
	min.s64 	%rd307, %rd261, %rd64;
	selp.f32 	%f242, %f200, %f56, %p221;
	bra.uni 	$L__BB5_198;
$L__BB5_66:
	// begin inline asm
	mov.u32 %r163, %laneid;
	// end inline asm
	and.b32  	%r184, %r2, 992;
	add.s32 	%r185, %r184, 32;
	setp.gt.s32 	%p118, %r185, %r1;
	not.b32 	%r186, %r184;
	add.s32 	%r187, %r1, %r186;
	selp.b32 	%r182, %r187, 31, %p118;
	mov.b32 	%r165, %f188;
	mov.b32 	%r181, 1;
	mov.b32 	%r183, -1;
	// begin inline asm
	shfl.sync.down.b32 %r164, %r165, %r181, %r182, %r183;
	// end inline asm
	mov.b32 	%f58, %r164;
	// begin inline asm
	shfl.sync.down.b32 %r169, %r170, %r181, %r182, %r183;
	// end inline asm
	mov.b64 	{%r175, %r180}, %rd249;
	// begin inline asm
	shfl.sync.down.b32 %r174, %r175, %r181, %r182, %r183;
	// end inline asm
	// begin inline asm
	shfl.sync.down.b32 %r179, %r180, %r181, %r182, %r183;
	// end inline asm
	mov.b64 	%rd66, {%r174, %r179};
	setp.ge.s32 	%p119, %r163, %r182;
	setp.lt.f32 	%p120, %f188, %f58;
	or.pred  	%p121, %p119, %p120;
	mov.u64 	%rd262, %rd249;
	mov.f32 	%f201, %f188;
	@%p121 bra 	$L__BB5_69;
	setp.gt.f32 	%p122, %f188, %f58;
	mov.u64 	%rd262, %rd66;
	mov.f32 	%f201, %f58;
	@%p122 bra 	$L__BB5_69;
	setp.lt.s64 	%p123, %rd249, %rd66;
	min.s64 	%rd262, %rd249, %rd66;
	selp.f32 	%f201, %f188, %f58, %p123;
$L__BB5_69:
	mov.b32 	%r189, %f201;
	mov.b32 	%r205, 2;
	mov.b32 	%r207, -1;
	// begin inline asm
	shfl.sync.down.b32 %r188, %r189, %r205, %r182, %r207;
	// end inline asm
	mov.b32 	%f61, %r188;
	// begin inline asm
	shfl.sync.down.b32 %r193, %r194, %r205, %r182, %r207;
	// end inline asm
	mov.b64 	{%r199, %r204}, %rd262;
	// begin inline asm
	shfl.sync.down.b32 %r198, %r199, %r205, %r182, %r207;
	// end inline asm
	// begin inline asm
	shfl.sync.down.b32 %r203, %r204, %r205, %r182, %r207;
	// end inline asm
	mov.b64 	%rd69, {%r198, %r203};
	add.s32 	%r208, %r163, 2;
	setp.gt.s32 	%p124, %r208, %r182;
	setp.lt.f32 	%p125, %f201, %f61;
	or.pred  	%p126, %p124, %p125;
	mov.f32 	%f202, %f201;
	mov.u64 	%rd263, %rd262;
	@%p126 bra 	$L__BB5_72;
	setp.gt.f32 	%p127, %f201, %f61;
	mov.f32 	%f202, %f61;
	mov.u64 	%rd263, %rd69;
	@%p127 bra 	$L__BB5_72;
	setp.lt.s64 	%p128, %rd262, %rd69;
	selp.f32 	%f202, %f201, %f61, %p128;
	min.s64 	%rd263, %rd262, %rd69;
$L__BB5_72:
	mov.b32 	%r210, %f202;
	mov.b32 	%r226, 4;
	mov.b32 	%r228, -1;
	// begin inline asm
	shfl.sync.down.b32 %r209, %r210, %r226, %r182, %r228;
	// end inline asm
	mov.b32 	%f64, %r209;
	// begin inline asm
	shfl.sync.down.b32 %r214, %r215, %r226, %r182, %r228;
	// end inline asm
	mov.b64 	{%r220, %r225}, %rd263;
	// begin inline asm
	shfl.sync.down.b32 %r219, %r220, %r226, %r182, %r228;
	// end inline asm
	// begin inline asm
	shfl.sync.down.b32 %r224, %r225, %r226, %r182, %r228;
	// end inline asm
	mov.b64 	%rd72, {%r219, %r224};
	add.s32 	%r229, %r163, 4;
	setp.gt.s32 	%p129, %r229, %r182;
	setp.lt.f32 	%p130, %f202, %f64;
	or.pred  	%p131, %p129, %p130;
	mov.f32 	%f203, %f202;
	mov.u64 	%rd264, %rd263;
	@%p131 bra 	$L__BB5_75;
	setp.gt.f32 	%p132, %f202, %f64;
	mov.f32 	%f203, %f64;
	mov.u64 	%rd264, %rd72;
	@%p132 bra 	$L__BB5_75;
	setp.lt.s64 	%p133, %rd263, %rd72;
	selp.f32 	%f203, %f202, %f64, %p133;
	min.s64 	%rd264, %rd263, %rd72;
$L__BB5_75:
	mov.b32 	%r231, %f203;
	mov.b32 	%r247, 8;
	mov.b32 	%r249, -1;
	// begin inline asm
	shfl.sync.down.b32 %r230, %r231, %r247, %r182, %r249;
	// end inline asm
	mov.b32 	%f67, %r230;
	// begin inline asm
	shfl.sync.down.b32 %r235, %r236, %r247, %r182, %r249;
	// end inline asm
	mov.b64 	{%r241, %r246}, %rd264;
	// begin inline asm
	shfl.sync.down.b32 %r240, %r241, %r247, %r182, %r249;
	// end inline asm
	// begin inline asm
	shfl.sync.down.b32 %r245, %r246, %r247, %r182, %r249;
	// end inline asm
	mov.b64 	%rd75, {%r240, %r245};
	add.s32 	%r250, %r163, 8;
	setp.gt.s32 	%p134, %r250, %r182;
	setp.lt.f32 	%p135, %f203, %f67;
	or.pred  	%p136, %p134, %p135;
	mov.f32 	%f204, %f203;
	mov.u64 	%rd265, %rd264;
	@%p136 bra 	$L__BB5_78;
	setp.gt.f32 	%p137, %f203, %f67;
	mov.f32 	%f204, %f67;
	mov.u64 	%rd265, %rd75;
	@%p137 bra 	$L__BB5_78;
	setp.lt.s64 	%p138, %rd264, %rd75;
	selp.f32 	%f204, %f203, %f67, %p138;
	min.s64 	%rd265, %rd264, %rd75;
$L__BB5_78:
	mov.b32 	%r252, %f204;
	mov.b32 	%r268, 16;
	mov.b32 	%r270, -1;
	// begin inline asm
	shfl.sync.down.b32 %r251, %r252, %r268, %r182, %r270;
	// end inline asm
	mov.b32 	%f70, %r251;
	// begin inline asm
	shfl.sync.down.b32 %r256, %r257, %r268, %r182, %r270;
	// end inline asm
	mov.b64 	{%r262, %r267}, %rd265;
	// begin inline asm
	shfl.sync.down.b32 %r261, %r262, %r268, %r182, %r270;
	// end inline asm
	// begin inline asm
	shfl.sync.down.b32 %r266, %r267, %r268, %r182, %r270;
	// end inline asm
	mov.b64 	%rd78, {%r261, %r266};
	add.s32 	%r271, %r163, 16;
	setp.gt.s32 	%p139, %r271, %r182;
	setp.lt.f32 	%p140, %f204, %f70;
	or.pred  	%p141, %p139, %p140;
	mov.f32 	%f242, %f204;
	mov.u64 	%rd307, %rd265;
	@%p141 bra 	$L__BB5_81;
	setp.gt.f32 	%p142, %f204, %f70;
	mov.f32 	%f242, %f70;
	mov.u64 	%rd307, %rd78;
	@%p142 bra 	$L__BB5_81;
	setp.lt.s64 	%p143, %rd265, %rd78;
	selp.f32 	%f242, %f204, %f70, %p143;
	min.s64 	%rd307, %rd265, %rd78;
$L__BB5_81:
	setp.ne.s32 	%p144, %r163, 0;
	@%p144 bra 	$L__BB5_83;
	shr.u32 	%r272, %r2, 1;
	and.b32  	%r273, %r272, 496;
	mov.u32 	%r274, _ZN6thrust24THRUST_300001_SM_1000_NS8cuda_cub4core6detail5shmemE;
	add.s32 	%r275, %r274, %r273;
	st.shared.f32 	[%r275+8], %f242;
	st.shared.u64 	[%r275+16], %rd307;
$L__BB5_83:
	bar.sync 	0;
	setp.ne.s32 	%p145, %r2, 0;
	@%p145 bra 	$L__BB5_198;
	setp.lt.s32 	%p146, %r1, 33;
	mov.f32 	%f206, %f242;
	mov.u64 	%rd267, %rd307;
	@%p146 bra 	$L__BB5_88;
	ld.shared.f32 	%f73, [_ZN6thrust24THRUST_300001_SM_1000_NS8cuda_cub4core6detail5shmemE+24];
	ld.shared.u64 	%rd81, [_ZN6thrust24THRUST_300001_SM_1000_NS8cuda_cub4core6detail5shmemE+32];
	setp.lt.f32 	%p147, %f242, %f73;
	mov.f32 	%f206, %f242;
	mov.u64 	%rd267, %rd307;
	@%p147 bra 	$L__BB5_88;
	setp.lt.f32 	%p148, %f73, %f242;
	mov.f32 	%f206, %f73;
	mov.u64 	%rd267, %rd81;
	@%p148 bra 	$L__BB5_88;
	setp.lt.s64 	%p149, %rd307, %rd81;
	selp.f32 	%f206, %f242, %f73, %p149;
	min.s64 	%rd267, %rd307, %rd81;
$L__BB5_88:
	setp.lt.s32 	%p150, %r1, 65;
	mov.f32 	%f207, %f206;
	mov.u64 	%rd268, %rd267;
	@%p150 bra 	$L__BB5_92;
	ld.shared.f32 	%f76, [_ZN6thrust24THRUST_300001_SM_1000_NS8cuda_cub4core6detail5shmemE+40];
	ld.shared.u64 	%rd84, [_ZN6thrust24THRUST_300001_SM_1000_NS8cuda_cub4core6detail5shmemE+48];
	setp.lt.f32 	%p151, %f206, %f76;
	mov.f32 	%f207, %f206;
	mov.u64 	%rd268, %rd267;
	@%p151 bra 	$L__BB5_92;
	setp.lt.f32 	%p152, %f76, %f206;
	mov.f32 	%f207, %f76;
	mov.u64 	%rd268, %rd84;
	@%p152 bra 	$L__BB5_92;
	setp.lt.s64 	%p153, %rd267, %rd84;
	selp.f32 	%f207, %f206, %f76, %p153;
	min.s64 	%rd268, %rd267, %rd84;
$L__BB5_92:
	setp.lt.s32 	%p154, %r1, 97;
	mov.f32 	%f208, %f207;
	mov.u64 	%rd269, %rd268;
	@%p154 bra 	$L__BB5_96;
	ld.shared.f32 	%f79, [_ZN6thrust24THRUST_300001_SM_1000_NS8cuda_cub4core6detail5shmemE+56];
	ld.shared.u64 	%rd87, [_ZN6thrust24THRUST_300001_SM_1000_NS8cuda_cub4core6detail5shmemE+64];
	setp.lt.f32 	%p155, %f207, %f79;
	mov.f32 	%f208, %f207;
	mov.u64 	%rd269, %rd268;
	@%p155 bra 	$L__BB5_96;
	setp.lt.f32 	%p156, %f79, %f207;
	mov.f32 	%f208, %f79;
	mov.u64 	%rd269, %rd87;
	@%p156 bra 	$L__BB5_96;
	setp.lt.s64 	%p157, %rd268, %rd87;
	selp.f32 	%f208, %f207, %f79, %p157;
	min.s64 	%rd269, %rd268, %rd87;
$L__BB5_96:
	setp.lt.s32 	%p158, %r1, 129;
	mov.f32 	%f209, %f208;
	mov.u64 	%rd270, %rd269;
	@%p158 bra 	$L__BB5_100;
	ld.shared.f32 	%f82, [_ZN6thrust24THRUST_300001_SM_1000_NS8cuda_cub4core6detail5shmemE+72];
	ld.shared.u64 	%rd90, [_ZN6thrust24THRUST_300001_SM_1000_NS8cuda_cub4core6detail5shmemE+80];
	setp.lt.f32 	%p159, %f208, %f82;
	mov.f32 	%f209, %f208;
	mov.u64 	%rd270, %rd269;
	@%p159 bra 	$L__BB5_100;
	setp.lt.f32 	%p160, %f82, %f208;
	mov.f32 	%f209, %f82;
	mov.u64 	%rd270, %rd90;
	@%p160 bra 	$L__BB5_100;
	setp.lt.s64 	%p161, %rd269, %rd90;
	selp.f32 	%f209, %f208, %f82, %p161;
	min.s64 	%rd270, %rd269, %rd90;
$L__BB5_100:
	setp.lt.s32 	%p162, %r1, 161;
	mov.f32 	%f210, %f209;
	mov.u64 	%rd271, %rd270;
	@%p162 bra 	$L__BB5_104;
	ld.shared.f32 	%f85, [_ZN6thrust24THRUST_300001_SM_1000_NS8cuda_cub4core6detail5shmemE+88];
	ld.shared.u64 	%rd93, [_ZN6thrust24THRUST_300001_SM_1000_NS8cuda_cub4core6detail5shmemE+96];
	setp.lt.f32 	%p163, %f209, %f85;
	mov.f32 	%f210, %f209;
	mov.u64 	%rd271, %rd270;
	@%p163 bra 	$L__BB5_104;
	setp.lt.f32 	%p164, %f85, %f209;
	mov.f32 	%f210, %f85;
	mov.u64 	%rd271, %rd93;
	@%p164 bra 	$L__BB5_104;
	setp.lt.s64 	%p165, %rd270, %rd93;
	selp.f32 	%f210, %f209, %f85, %p165;
	min.s64 	%rd271, %rd270, %rd93;
$L__BB5_104:
	setp.lt.s32 	%p166, %r1, 193;
	mov.f32 	%f211, %f210;
	mov.u64 	%rd272, %rd271;
	@%p166 bra 	$L__BB5_108;
	ld.shared.f32 	%f88, [_ZN6thrust24THRUST_300001_SM_1000_NS8cuda_cub4core6detail5shmemE+104];
	ld.shared.u64 	%rd96, [_ZN6thrust24THRUST_300001_SM_1000_NS8cuda_cub4core6detail5shmemE+112];
	setp.lt.f32 	%p167, %f210, %f88;
	mov.f32 	%f211, %f210;
	mov.u64 	%rd272, %rd271;
	@%p167 bra 	$L__BB5_108;
	setp.lt.f32 	%p168, %f88, %f210;
	mov.f32 	%f211, %f88;
	mov.u64 	%rd272, %rd96;
	@%p168 bra 	$L__BB5_108;
	setp.lt.s64 	%p169, %rd271, %rd96;
	selp.f32 	%f211, %f210, %f88, %p169;
	min.s64 	%rd272, %rd271, %rd96;
$L__BB5_108:
	setp.lt.s32 	%p170, %r1, 225;
	mov.f32 	%f242, %f211;
	mov.u64 	%rd307, %rd272;
	@%p170 bra 	$L__BB5_198;
	ld.shared.f32 	%f91, [_ZN6thrust24THRUST_300001_SM_1000_NS8cuda_cub4core6detail5shmemE+120];
	ld.shared.u64 	%rd99, [_ZN6thrust24THRUST_300001_SM_1000_NS8cuda_cub4core6detail5shmemE+128];
	setp.lt.f32 	%p171, %f211, %f91;
	mov.f32 	%f242, %f211;
	mov.u64 	%rd307, %rd272;
	@%p171 bra 	$L__BB5_198;
	setp.lt.f32 	%p172, %f91, %f211;
	mov.f32 	%f242, %f91;
	mov.u64 	%rd307, %rd99;
	@%p172 bra 	$L__BB5_198;
	setp.lt.s64 	%p173, %rd272, %rd99;
	selp.f32 	%f242, %f211, %f91, %p173;
	min.s64 	%rd307, %rd272, %rd99;
	bra.uni 	$L__BB5_198;
$L__BB5_112:
	mov.u32 	%r18, %tid.x;
	cvt.u64.u32 	%rd101, %r18;
	mul.wide.u32 	%rd198, %r18, 4;
	add.s64 	%rd102, %rd1, %rd198;
	ld.global.f32 	%f172, [%rd102];
	add.s32 	%r31, %r18, 256;
	cvt.u64.u32 	%rd199, %r31;
	ld.global.f32 	%f173, [%rd102+1024];
	add.s32 	%r32, %r18, 512;
	cvt.u64.u32 	%rd200, %r32;
	ld.global.f32 	%f174, [%rd102+2048];
	ld.global.f32 	%f93, [%rd102+3072];
	or.b32  	%r33, %r18, 1024;
	cvt.u64.u32 	%rd103, %r33;
	add.s64 	%rd104, %rd195, %rd103;
	ld.global.f32 	%f94, [%rd102+4096];
	setp.lt.f32 	%p3, %f173, %f172;
	selp.f32 	%f175, %f173, %f172, %p3;
	selp.b64 	%rd201, %rd199, %rd101, %p3;
	setp.lt.f32 	%p4, %f174, %f175;
	selp.f32 	%f95, %f174, %f175, %p4;
	selp.b64 	%rd105, %rd200, %rd201, %p4;
	setp.lt.f32 	%p5, %f95, %f93;
	mov.f32 	%f212, %f95;
	mov.u64 	%rd273, %rd105;
	@%p5 bra 	$L__BB5_115;
	add.s32 	%r34, %r18, 768;
	cvt.u64.u32 	%rd273, %r34;
	setp.lt.f32 	%p6, %f93, %f95;
	mov.f32 	%f212, %f93;
	@%p6 bra 	$L__BB5_115;
	mov.f32 	%f212, %f95;
	mov.u64 	%rd273, %rd105;
$L__BB5_115:
	add.s64 	%rd108, %rd195, %rd273;
	setp.lt.f32 	%p7, %f212, %f94;
	mov.f32 	%f229, %f212;
	mov.u64 	%rd294, %rd108;
	@%p7 bra 	$L__BB5_118;
	setp.lt.f32 	%p8, %f94, %f212;
	mov.f32 	%f229, %f94;
	mov.u64 	%rd294, %rd104;
	@%p8 bra 	$L__BB5_118;
	setp.lt.s64 	%p9, %rd273, %rd103;
	selp.f32 	%f229, %f212, %f94, %p9;
	selp.b64 	%rd294, %rd108, %rd104, %p9;
$L__BB5_118:
	setp.lt.u64 	%p10, %rd197, 2560;
	mov.b64 	%rd283, 1280;
	@%p10 bra 	$L__BB5_136;
	mov.b64 	%rd283, 1280;
$L__BB5_120:
	mov.u64 	%rd111, %rd283;
	add.s64 	%rd204, %rd111, %rd101;
	shl.b64 	%rd205, %rd111, 2;
	add.s64 	%rd206, %rd102, %rd205;
	add.s64 	%rd113, %rd204, %rd195;
	ld.global.f32 	%f100, [%rd206];
	ld.global.f32 	%f101, [%rd206+1024];
	add.s64 	%rd114, %rd113, 512;
	ld.global.f32 	%f102, [%rd206+2048];
	add.s64 	%rd115, %rd113, 768;
	ld.global.f32 	%f103, [%rd206+3072];
	ld.global.f32 	%f104, [%rd206+4096];
	setp.lt.f32 	%p11, %f229, %f100;
	mov.f32 	%f215, %f229;
	mov.u64 	%rd277, %rd294;
	@%p11 bra 	$L__BB5_123;
	setp.lt.f32 	%p12, %f100, %f229;
	mov.f32 	%f215, %f100;
	mov.u64 	%rd277, %rd113;
	@%p12 bra 	$L__BB5_123;
	setp.lt.s64 	%p13, %rd294, %rd113;
	selp.f32 	%f215, %f229, %f100, %p13;
	min.s64 	%rd277, %rd294, %rd113;
$L__BB5_123:
	setp.lt.f32 	%p14, %f215, %f101;
	mov.f32 	%f216, %f215;
	mov.u64 	%rd278, %rd277;
	@%p14 bra 	$L__BB5_126;
	add.s64 	%rd208, %rd204, %rd195;
	add.s64 	%rd278, %rd208, 256;
	setp.lt.f32 	%p15, %f101, %f215;
	mov.f32 	%f216, %f101;
	@%p15 bra 	$L__BB5_126;
	setp.lt.s64 	%p16, %rd277, %rd278;
	selp.f32 	%f216, %f215, %f101, %p16;
	min.s64 	%rd278, %rd277, %rd278;
$L__BB5_126:
	setp.lt.f32 	%p17, %f216, %f102;
	mov.f32 	%f217, %f216;
	mov.u64 	%rd279, %rd278;
	@%p17 bra 	$L__BB5_129;
	setp.lt.f32 	%p18, %f102, %f216;
	mov.f32 	%f217, %f102;
	mov.u64 	%rd279, %rd114;
	@%p18 bra 	$L__BB5_129;
	setp.lt.s64 	%p19, %rd278, %rd114;
	selp.f32 	%f217, %f216, %f102, %p19;
	min.s64 	%rd279, %rd278, %rd114;
$L__BB5_129:
	setp.lt.f32 	%p20, %f217, %f103;
	mov.f32 	%f218, %f217;
	mov.u64 	%rd280, %rd279;
	@%p20 bra 	$L__BB5_132;
	setp.lt.f32 	%p21, %f103, %f217;
	mov.f32 	%f218, %f103;
	mov.u64 	%rd280, %rd115;
	@%p21 bra 	$L__BB5_132;
	setp.lt.s64 	%p22, %rd279, %rd115;
	selp.f32 	%f218, %f217, %f103, %p22;
	min.s64 	%rd280, %rd279, %rd115;
$L__BB5_132:
	setp.lt.f32 	%p23, %f218, %f104;
	mov.f32 	%f229, %f218;
	mov.u64 	%rd294, %rd280;
	@%p23 bra 	$L__BB5_135;
	add.s64 	%rd210, %rd204, %rd195;
	add.s64 	%rd294, %rd210, 1024;
	setp.lt.f32 	%p24, %f104, %f218;
	mov.f32 	%f229, %f104;
	@%p24 bra 	$L__BB5_135;
	setp.lt.s64 	%p25, %rd280, %rd294;
	selp.f32 	%f229, %f218, %f104, %p25;
	min.s64 	%rd294, %rd280, %rd294;
$L__BB5_135:
	add.s64 	%rd283, %rd111, 1280;
	add.s64 	%rd211, %rd111, 2560;
	setp.le.s64 	%p26, %rd211, %rd197;
	@%p26 bra 	$L__BB5_120;
$L__BB5_136:
	setp.le.s64 	%p27, %rd197, %rd283;
	@%p27 bra 	$L__BB5_159;
	cvt.u32.u64 	%r35, %rd283;
	cvt.u32.u64 	%r36, %rd197;
	sub.s32 	%r19, %r36, %r35;
	setp.ge.s32 	%p28, %r18, %r19;
	@%p28 bra 	$L__BB5_159;
	cvta.to.global.u64 	%rd131, %rd194;
	not.b32 	%r38, %r18;
	add.s32 	%r39, %r38, %r36;
	sub.s32 	%r20, %r39, %r35;
	and.b32  	%r41, %r20, 768;
	setp.eq.s32 	%p29, %r41, 768;
	mov.u32 	%r389, %r18;
	@%p29 bra 	$L__BB5_144;
	add.s64 	%rd213, %rd283, %rd101;
	add.s64 	%rd285, %rd213, %rd195;
	shl.b64 	%rd214, %rd213, 2;
	add.s64 	%rd284, %rd131, %rd214;
	shr.u32 	%r42, %r20, 8;
	add.s32 	%r43, %r42, 1;
	and.b32  	%r44, %r43, 3;
	neg.s32 	%r387, %r44;
	mov.u32 	%r389, %r18;
$L__BB5_140:
	.pragma "nounroll";
	mov.u64 	%rd136, %rd294;
	mov.f32 	%f116, %f229;
	ld.global.f32 	%f117, [%rd284];
	setp.lt.f32 	%p30, %f116, %f117;
	@%p30 bra 	$L__BB5_143;
	setp.lt.f32 	%p31, %f117, %f116;
	mov.f32 	%f229, %f117;
	mov.u64 	%rd294, %rd285;
	@%p31 bra 	$L__BB5_143;
	setp.lt.s64 	%p32, %rd136, %rd285;
	selp.f32 	%f229, %f116, %f117, %p32;
	min.s64 	%rd294, %rd136, %rd285;
$L__BB5_143:
	add.s32 	%r389, %r389, 256;
	add.s64 	%rd285, %rd285, 256;
	add.s64 	%rd284, %rd284, 1024;
	add.s32 	%r387, %r387, 1;
	setp.ne.s32 	%p33, %r387, 0;
	@%p33 bra 	$L__BB5_140;
$L__BB5_144:
	setp.lt.u32 	%p34, %r20, 768;
	@%p34 bra 	$L__BB5_159;
	add.s32 	%r390, %r389, 512;
$L__BB5_146:
	mov.u32 	%r28, %r390;
	add.s32 	%r45, %r28, -512;
	cvt.u64.u32 	%rd215, %r45;
	add.s64 	%rd216, %rd283, %rd215;
	shl.b64 	%rd217, %rd216, 2;
	add.s64 	%rd144, %rd131, %rd217;
	add.s64 	%rd145, %rd216, %rd195;
	ld.global.f32 	%f123, [%rd144];
	setp.lt.f32 	%p35, %f229, %f123;
	mov.f32 	%f226, %f229;
	mov.u64 	%rd291, %rd294;
	@%p35 bra 	$L__BB5_149;
	setp.lt.f32 	%p36, %f123, %f229;
	mov.f32 	%f226, %f123;
	mov.u64 	%rd291, %rd145;
	@%p36 bra 	$L__BB5_149;
	setp.lt.s64 	%p37, %rd294, %rd145;
	selp.f32 	%f226, %f229, %f123, %p37;
	min.s64 	%rd291, %rd294, %rd145;
$L__BB5_149:
	add.s32 	%r46, %r28, -256;
	cvt.u64.u32 	%rd218, %r46;
	add.s64 	%rd219, %rd283, %rd218;
	add.s64 	%rd148, %rd219, %rd195;
	ld.global.f32 	%f126, [%rd144+1024];
	setp.lt.f32 	%p38, %f226, %f126;
	mov.f32 	%f227, %f226;
	mov.u64 	%rd292, %rd291;
	@%p38 bra 	$L__BB5_152;
	setp.lt.f32 	%p39, %f126, %f226;
	mov.f32 	%f227, %f126;
	mov.u64 	%rd292, %rd148;
	@%p39 bra 	$L__BB5_152;
	setp.lt.s64 	%p40, %rd291, %rd148;
	selp.f32 	%f227, %f226, %f126, %p40;
	min.s64 	%rd292, %rd291, %rd148;
$L__BB5_152:
	cvt.u64.u32 	%rd220, %r28;
	add.s64 	%rd221, %rd283, %rd220;
	add.s64 	%rd151, %rd221, %rd195;
	ld.global.f32 	%f129, [%rd144+2048];
	setp.lt.f32 	%p41, %f227, %f129;
	mov.f32 	%f228, %f227;
	mov.u64 	%rd293, %rd292;
	@%p41 bra 	$L__BB5_155;
	setp.lt.f32 	%p42, %f129, %f227;
	mov.f32 	%f228, %f129;
	mov.u64 	%rd293, %rd151;
	@%p42 bra 	$L__BB5_155;
	setp.lt.s64 	%p43, %rd292, %rd151;
	selp.f32 	%f228, %f227, %f129, %p43;
	min.s64 	%rd293, %rd292, %rd151;
$L__BB5_155:
	add.s32 	%r47, %r28, 256;
	cvt.u64.u32 	%rd222, %r47;
	add.s64 	%rd223, %rd283, %rd222;
	add.s64 	%rd154, %rd223, %rd195;
	ld.global.f32 	%f132, [%rd144+3072];
	setp.lt.f32 	%p44, %f228, %f132;
	mov.f32 	%f229, %f228;
	mov.u64 	%rd294, %rd293;
	@%p44 bra 	$L__BB5_158;
	setp.lt.f32 	%p45, %f132, %f228;
	mov.f32 	%f229, %f132;
	mov.u64 	%rd294, %rd154;
	@%p45 bra 	$L__BB5_158;
	setp.lt.s64 	%p46, %rd293, %rd154;
	selp.f32 	%f229, %f228, %f132, %p46;
	min.s64 	%rd294, %rd293, %rd154;
$L__BB5_158:
	add.s32 	%r390, %r28, 1024;
	add.s32 	%r48, %r28, 512;
	setp.lt.s32 	%p47, %r48, %r19;
	@%p47 bra 	$L__BB5_146;
$L__BB5_159:
	// begin inline asm
	mov.u32 %r49, %laneid;
	// end inline asm
	mov.b32 	%r51, %f229;
	mov.b32 	%r67, 1;
	mov.b32 	%r68, 31;
	mov.b32 	%r69, -1;
	// begin inline asm
	shfl.sync.down.b32 %r50, %r51, %r67, %r68, %r69;
	// end inline asm
	mov.b32 	%f136, %r50;
	// begin inline asm
	shfl.sync.down.b32 %r55, %r56, %r67, %r68, %r69;
	// end inline asm
	mov.b64 	{%r61, %r66}, %rd294;
	// begin inline asm
	shfl.sync.down.b32 %r60, %r61, %r67, %r68, %r69;
	// end inline asm
	// begin inline asm
	shfl.sync.down.b32 %r65, %r66, %r67, %r68, %r69;
	// end inline asm
	mov.b64 	%rd158, {%r60, %r65};
	setp.gt.s32 	%p48, %r49, 30;
	setp.lt.f32 	%p49, %f229, %f136;
	or.pred  	%p50, %p48, %p49;
	mov.f32 	%f231, %f229;
	mov.u64 	%rd296, %rd294;
	@%p50 bra 	$L__BB5_162;
	setp.gt.f32 	%p51, %f229, %f136;
	mov.f32 	%f231, %f136;
	mov.u64 	%rd296, %rd158;
	@%p51 bra 	$L__BB5_162;
	setp.lt.s64 	%p52, %rd294, %rd158;
	selp.f32 	%f231, %f229, %f136, %p52;
	min.s64 	%rd296, %rd294, %rd158;
$L__BB5_162:
	mov.b32 	%r71, %f231;
	mov.b32 	%r87, 2;
	mov.b32 	%r88, 31;
	mov.b32 	%r89, -1;
	// begin inline asm
	shfl.sync.down.b32 %r70, %r71, %r87, %r88, %r89;
	// end inline asm
	mov.b32 	%f139, %r70;
	// begin inline asm
	shfl.sync.down.b32 %r75, %r76, %r87, %r88, %r89;
	// end inline asm
	mov.b64 	{%r81, %r86}, %rd296;
	// begin inline asm
	shfl.sync.down.b32 %r80, %r81, %r87, %r88, %r89;
	// end inline asm
	// begin inline asm
	shfl.sync.down.b32 %r85, %r86, %r87, %r88, %r89;
	// end inline asm
	mov.b64 	%rd161, {%r80, %r85};
	setp.gt.s32 	%p53, %r49, 29;
	setp.lt.f32 	%p54, %f231, %f139;
	or.pred  	%p55, %p53, %p54;
	mov.f32 	%f232, %f231;
	mov.u64 	%rd297, %rd296;
	@%p55 bra 	$L__BB5_165;
	setp.gt.f32 	%p56, %f231, %f139;
	mov.f32 	%f232, %f139;
	mov.u64 	%rd297, %rd161;
	@%p56 bra 	$L__BB5_165;
	setp.lt.s64 	%p57, %rd296, %rd161;
	selp.f32 	%f232, %f231, %f139, %p57;
	min.s64 	%rd297, %rd296, %rd161;
$L__BB5_165:
	mov.b32 	%r91, %f232;
	mov.b32 	%r107, 4;
	mov.b32 	%r108, 31;
	mov.b32 	%r109, -1;
	// begin inline asm
	shfl.sync.down.b32 %r90, %r91, %r107, %r108, %r109;
	// end inline asm
	mov.b32 	%f142, %r90;
	// begin inline asm
	shfl.sync.down.b32 %r95, %r96, %r107, %r108, %r109;
	// end inline asm
	mov.b64 	{%r101, %r106}, %rd297;
	// begin inline asm
	shfl.sync.down.b32 %r100, %r101, %r107, %r108, %r109;
	// end inline asm
	// begin inline asm
	shfl.sync.down.b32 %r105, %r106, %r107, %r108, %r109;
	// end inline asm
	mov.b64 	%rd164, {%r100, %r105};
	setp.gt.s32 	%p58, %r49, 27;
	setp.lt.f32 	%p59, %f232, %f142;
	or.pred  	%p60, %p58, %p59;
	mov.f32 	%f233, %f232;
	mov.u64 	%rd298, %rd297;
	@%p60 bra 	$L__BB5_168;
	setp.gt.f32 	%p61, %f232, %f142;
	mov.f32 	%f233, %f142;
	mov.u64 	%rd298, %rd164;
	@%p61 bra 	$L__BB5_168;
	setp.lt.s64 	%p62, %rd297, %rd164;
	selp.f32 	%f233, %f232, %f142, %p62;
	min.s64 	%rd298, %rd297, %rd164;
$L__BB5_168:
	mov.b32 	%r111, %f233;
	mov.b32 	%r127, 8;
	mov.b32 	%r128, 31;
	mov.b32 	%r129, -1;
	// begin inline asm
	shfl.sync.down.b32 %r110, %r111, %r127, %r128, %r129;
	// end inline asm
	mov.b32 	%f145, %r110;
	// begin inline asm
	shfl.sync.down.b32 %r115, %r116, %r127, %r128, %r129;
	// end inline asm
	mov.b64 	{%r121, %r126}, %rd298;
	// begin inline asm
	shfl.sync.down.b32 %r120, %r121, %r127, %r128, %r129;
	// end inline asm
	// begin inline asm
	shfl.sync.down.b32 %r125, %r126, %r127, %r128, %r129;
	// end inline asm
	mov.b64 	%rd167, {%r120, %r125};
	setp.gt.s32 	%p63, %r49, 23;
	setp.lt.f32 	%p64, %f233, %f145;
	or.pred  	%p65, %p63, %p64;
	mov.f32 	%f234, %f233;
	mov.u64 	%rd299, %rd298;
	@%p65 bra 	$L__BB5_171;
	setp.gt.f32 	%p66, %f233, %f145;
	mov.f32 	%f234, %f145;
	mov.u64 	%rd299, %rd167;
	@%p66 bra 	$L__BB5_171;
	setp.lt.s64 	%p67, %rd298, %rd167;
	selp.f32 	%f234, %f233, %f145, %p67;
	min.s64 	%rd299, %rd298, %rd167;
$L__BB5_171:
	mov.b32 	%r131, %f234;
	mov.b32 	%r147, 16;
	mov.b32 	%r148, 31;
	mov.b32 	%r149, -1;
	// begin inline asm
	shfl.sync.down.b32 %r130, %r131, %r147, %r148, %r149;
	// end inline asm
	mov.b32 	%f148, %r130;
	// begin inline asm
	shfl.sync.down.b32 %r135, %r136, %r147, %r148, %r149;
	// end inline asm
	mov.b64 	{%r141, %r146}, %rd299;
	// begin inline asm
	shfl.sync.down.b32 %r140, %r141, %r147, %r148, %r149;
	// end inline asm
	// begin inline asm
	shfl.sync.down.b32 %r145, %r146, %r147, %r148, %r149;
	// end inline asm
	mov.b64 	%rd170, {%r140, %r145};
	setp.gt.s32 	%p68, %r49, 15;
	setp.lt.f32 	%p69, %f234, %f148;
	or.pred  	%p70, %p68, %p69;
	mov.f32 	%f242, %f234;
	mov.u64 	%rd307, %rd299;
	@%p70 bra 	$L__BB5_174;
	setp.gt.f32 	%p71, %f234, %f148;
	mov.f32 	%f242, %f148;
	mov.u64 	%rd307, %rd170;
	@%p71 bra 	$L__BB5_174;
	setp.lt.s64 	%p72, %rd299, %rd170;
	selp.f32 	%f242, %f234, %f148, %p72;
	min.s64 	%rd307, %rd299, %rd170;
$L__BB5_174:
	setp.ne.s32 	%p73, %r49, 0;
	@%p73 bra 	$L__BB5_176;
	shr.u32 	%r150, %r18, 1;
	and.b32  	%r151, %r150, 496;
	mov.u32 	%r152, _ZN6thrust24THRUST_300001_SM_1000_NS8cuda_cub4core6detail5shmemE;
	add.s32 	%r153, %r152, %r151;
	st.shared.f32 	[%r153+8], %f242;
	st.shared.u64 	[%r153+16], %rd307;
$L__BB5_176:
	bar.sync 	0;
	setp.ne.s32 	%p74, %r18, 0;
	@%p74 bra 	$L__BB5_198;
	ld.shared.f32 	%f151, [_ZN6thrust24THRUST_300001_SM_1000_NS8cuda_cub4core6detail5shmemE+24];
	ld.shared.u64 	%rd173, [_ZN6thrust24THRUST_300001_SM_1000_NS8cuda_cub4core6detail5shmemE+32];
	setp.lt.f32 	%p75, %f242, %f151;
	mov.f32 	%f236, %f242;
	mov.u64 	%rd301, %rd307;
	@%p75 bra 	$L__BB5_180;
	setp.lt.f32 	%p76, %f151, %f242;
	mov.f32 	%f236, %f151;
	mov.u64 	%rd301, %rd173;
	@%p76 bra 	$L__BB5_180;
	setp.lt.s64 	%p77, %rd307, %rd173;
	selp.f32 	%f236, %f242, %f151, %p77;
	min.s64 	%rd301, %rd307, %rd173;
$L__BB5_180:
	ld.shared.f32 	%f154, [_ZN6thrust24THRUST_300001_SM_1000_NS8cuda_cub4core6detail5shmemE+40];
	ld.shared.u64 	%rd176, [_ZN6thrust24THRUST_300001_SM_1000_NS8cuda_cub4core6detail5shmemE+48];
	setp.lt.f32 	%p78, %f236, %f154;
	mov.f32 	%f237, %f236;
	mov.u64 	%rd302, %rd301;
	@%p78 bra 	$L__BB5_183;
	setp.lt.f32 	%p79, %f154, %f236;
	mov.f32 	%f237, %f154;
	mov.u64 	%rd302, %rd176;
	@%p79 bra 	$L__BB5_183;
	setp.lt.s64 	%p80, %rd301, %rd176;
	selp.f32 	%f237, %f236, %f154, %p80;
	min.s64 	%rd302, %rd301, %rd176;
$L__BB5_183:
	ld.shared.f32 	%f157, [_ZN6thrust24THRUST_300001_SM_1000_NS8cuda_cub4core6detail5shmemE+56];
	ld.shared.u64 	%rd179, [_ZN6thrust24THRUST_300001_SM_1000_NS8cuda_cub4core6detail5shmemE+64];
	setp.lt.f32 	%p81, %f237, %f157;
	mov.f32 	%f238, %f237;
	mov.u64 	%rd303, %rd302;
	@%p81 bra 	$L__BB5_186;
	setp.lt.f32 	%p82, %f157, %f237;
	mov.f32 	%f238, %f157;
	mov.u64 	%rd303, %rd179;
	@%p82 bra 	$L__BB5_186;
	setp.lt.s64 	%p83, %rd302, %rd179;
	selp.f32 	%f238, %f237, %f157, %p83;
	min.s64 	%rd303, %rd302, %rd179;
$L__BB5_186:
	ld.shared.f32 	%f160, [_ZN6thrust24THRUST_300001_SM_1000_NS8cuda_cub4core6detail5shmemE+72];
	ld.shared.u64 	%rd182, [_ZN6thrust24THRUST_300001_SM_1000_NS8cuda_cub4core6detail5shmemE+80];
	setp.lt.f32 	%p84, %f238, %f160;
	mov.f32 	%f239, %f238;
	mov.u64 	%rd304, %rd303;
	@%p84 bra 	$L__BB5_189;
	setp.lt.f32 	%p85, %f160, %f238;
	mov.f32 	%f239, %f160;
	mov.u64 	%rd304, %rd182;
	@%p85 bra 	$L__BB5_189;
	setp.lt.s64 	%p86, %rd303, %rd182;
	selp.f32 	%f239, %f238, %f160, %p86;
	min.s64 	%rd304, %rd303, %rd182;
$L__BB5_189:
	ld.shared.f32 	%f163, [_ZN6thrust24THRUST_300001_SM_1000_NS8cuda_cub4core6detail5shmemE+88];
	ld.shared.u64 	%rd185, [_ZN6thrust24THRUST_300001_SM_1000_NS8cuda_cub4core6detail5shmemE+96];
	setp.lt.f32 	%p87, %f239, %f163;
	mov.f32 	%f240, %f239;
	mov.u64 	%rd305, %rd304;
	@%p87 bra 	$L__BB5_192;
	setp.lt.f32 	%p88, %f163, %f239;
	mov.f32 	%f240, %f163;
	mov.u64 	%rd305, %rd185;
	@%p88 bra 	$L__BB5_192;
	setp.lt.s64 	%p89, %rd304, %rd185;
	selp.f32 	%f240, %f239, %f163, %p89;
	min.s64 	%rd305, %rd304, %rd185;
$L__BB5_192:
	ld.shared.f32 	%f166, [_ZN6thrust24THRUST_300001_SM_1000_NS8cuda_cub4core6detail5shmemE+104];
	ld.shared.u64 	%rd188, [_ZN6thrust24THRUST_300001_SM_1000_NS8cuda_cub4core6detail5shmemE+112];
	setp.lt.f32 	%p90, %f240, %f166;
	mov.f32 	%f241, %f240;
	mov.u64 	%rd306, %rd305;
	@%p90 bra 	$L__BB5_195;
	setp.lt.f32 	%p91, %f166, %f240;
	mov.f32 	%f241, %f166;
	mov.u64 	%rd306, %rd188;
	@%p91 bra 	$L__BB5_195;
	setp.lt.s64 	%p92, %rd305, %rd188;
	selp.f32 	%f241, %f240, %f166, %p92;
	min.s64 	%rd306, %rd305, %rd188;
$L__BB5_195:
	ld.shared.f32 	%f169, [_ZN6thrust24THRUST_300001_SM_1000_NS8cuda_cub4core6detail5shmemE+120];
	ld.shared.u64 	%rd191, [_ZN6thrust24THRUST_300001_SM_1000_NS8cuda_cub4core6detail5shmemE+128];
	setp.lt.f32 	%p93, %f241, %f169;
	mov.f32 	%f242, %f241;
	mov.u64 	%rd307, %rd306;
	@%p93 bra 	$L__BB5_198;
	setp.lt.f32 	%p94, %f169, %f241;
	mov.f32 	%f242, %f169;
	mov.u64 	%rd307, %rd191;
	@%p94 bra 	$L__BB5_198;
	setp.lt.s64 	%p95, %rd306, %rd191;
	selp.f32 	%f242, %f241, %f169, %p95;
	min.s64 	%rd307, %rd306, %rd191;
$L__BB5_198:
	mov.u32 	%r381, %tid.x;
	setp.ne.s32 	%p222, %r381, 0;
	@%p222 bra 	$L__BB5_200;
	ld.param.u64 	%rd237, [_ZN6thrust24THRUST_300001_SM_1000_NS8cuda_cub4core6detail13_kernel_agentINS1_8__reduce11ReduceAgentINS0_12zip_iteratorIN4cuda3std3__45tupleIJPfNS0_17counting_iteratorIlNS0_11use_defaultESE_SE_EEEEEEEPNSB_IJflEEESI_lNS1_9__extrema9arg_min_fIflNSA_4lessIfEEEEEEJSH_SJ_lSO_EEEvDpT0__param_1];
	cvta.to.global.u64 	%rd236, %rd237;
	st.global.f32 	[%rd236], %f242;
	st.global.u64 	[%rd236+8], %rd307;
$L__BB5_200:
	ret;

}
	// .globl	_ZN6thrust24THRUST_300001_SM_1000_NS8cuda_cub4core6detail13_kernel_agentINS1_8__reduce11ReduceAgentINS0_12zip_iteratorIN4cuda3std3__45tupleIJPfNS0_17counting_iteratorIlNS0_11use_defaultESE_SE_EEEEEEEPNSB_IJflEEESI_lNS1_9__extrema9arg_min_fIflNSA_4lessIfEEEEEEJSH_SJ_lN3cub18CUB_300001_SM_100013GridEvenShareIlEENSR_9GridQueueIyEESO_EEEvDpT0_
.visible .entry _ZN6thrust24THRUST_300001_SM_1000_NS8cuda_cub4core6detail13_kernel_agentINS1_8__reduce11ReduceAgentINS0_12zip_iteratorIN4cuda3std3__45tupleIJPfNS0_17counting_iteratorIlNS0_11use_defaultESE_SE_EEEEEEEPNSB_IJflEEESI_lNS1_9__extrema9arg_min_fIflNSA_4lessIfEEEEEEJSH_SJ_lN3cub18CUB_300001_SM_100013GridEvenShareIlEENSR_9GridQueueIyEESO_EEEvDpT0_(
	.param .align 8 .b8 _ZN6thrust24THRUST_300001_SM_1000_NS8cuda_cub4core6detail13_kernel_agentINS1_8__reduce11ReduceAgentINS0_12zip_iteratorIN4cuda3std3__45tupleIJPfNS0_17counting_iteratorIlNS0_11use_defaultESE_SE_EEEEEEEPNSB_IJflEEESI_lNS1_9__extrema9arg_min_fIflNSA_4lessIfEEEEEEJSH_SJ_lN3cub18CUB_300001_SM_100013GridEvenShareIlEENSR_9GridQueueIyEESO_EEEvDpT0__param_0[16],
	.param .u64 .ptr .align 1 _ZN6thrust24THRUST_300001_SM_1000_NS8cuda_cub4core6detail13_kernel_agentINS1_8__reduce11ReduceAgentINS0_12zip_iteratorIN4cuda3std3__45tupleIJPfNS0_17counting_iteratorIlNS0_11use_defaultESE_SE_EEEEEEEPNSB_IJflEEESI_lNS1_9__extrema9arg_min_fIflNSA_4lessIfEEEEEEJSH_SJ_lN3cub18CUB_300001_SM_100013GridEvenShareIlEENSR_9GridQueueIyEESO_EEEvDpT0__param_1,
	.param .u64 _ZN6thrust24THRUST_300001_SM_1000_NS8cuda_cub4core6detail13_kernel_agentINS1_8__reduce11ReduceAgentINS0_12zip_iteratorIN4cuda3std3__45tupleIJPfNS0_17counting_iteratorIlNS0_11use_defaultESE_SE_EEEEEEEPNSB_IJflEEESI_lNS1_9__extrema9arg_min_fIflNSA_4lessIfEEEEEEJSH_SJ_lN3cub18CUB_300001_SM_100013GridEvenShareIlEENSR_9GridQueueIyEESO_EEEvDpT0__param_2,
	.param .align 8 .b8 _ZN6thrust24THRUST_300001_SM_1000_NS8cuda_cub4core6detail13_kernel_agentINS1_8__reduce11ReduceAgentINS0_12zip_iteratorIN4cuda3std3__45tupleIJPfNS0_17counting_iteratorIlNS0_11use_defaultESE_SE_EEEEEEEPNSB_IJflEEESI_lNS1_9__extrema9arg_min_fIflNSA_4lessIfEEEEEEJSH_SJ_lN3cub18CUB_300001_SM_100013GridEvenShareIlEENSR_9GridQueueIyEESO_EEEvDpT0__param_3[72],
	.param .align 8 .b8 _ZN6thrust24THRUST_300001_SM_1000_NS8cuda_cub4core6detail13_kernel_agentINS1_8__reduce11ReduceAgentINS0_12zip_iteratorIN4cuda3std3__45tupleIJPfNS0_17counting_iteratorIlNS0_11use_defaultESE_SE_EEEEEEEPNSB_IJflEEESI_lNS1_9__extrema9arg_min_fIflNSA_4lessIfEEEEEEJSH_SJ_lN3cub18CUB_300001_SM_100013GridEvenShareIlEENSR_9GridQueueIyEESO_EEEvDpT0__param_4[8],
	.param .align 1 .b8 _ZN6thrust24THRUST_300001_SM_1000_NS8cuda_cub4core6detail13_kernel_agentINS1_8__reduce11ReduceAgentINS0_12zip_iteratorIN4cuda3std3__45tupleIJPfNS0_17counting_iteratorIlNS0_11use_defaultESE_SE_EEEEEEEPNSB_IJflEEESI_lNS1_9__extrema9arg_min_fIflNSA_4lessIfEEEEEEJSH_SJ_lN3cub18CUB_300001_SM_100013GridEvenShareIlEENSR_9GridQueueIyEESO_EEEvDpT0__param_5[1]
)
.maxntid 256
{
	.reg .pred 	%p<225>;
	.reg .b32 	%r<399>;
	.reg .b32 	%f<243>;
	.reg .b64 	%rd<325>;

	ld.param.u64 	%rd199, [_ZN6thrust24THRUST_300001_SM_1000_NS8cuda_cub4core6detail13_kernel_agentINS1_8__reduce11ReduceAgentINS0_12zip_iteratorIN4cuda3std3__45tupleIJPfNS0_17counting_iteratorIlNS0_11use_defaultESE_SE_EEEEEEEPNSB_IJflEEESI_lNS1_9__extrema9arg_min_fIflNSA_4lessIfEEEEEEJSH_SJ_lN3cub18CUB_300001_SM_100013GridEvenShareIlEENSR_9GridQueueIyEESO_EEEvDpT0__param_0+8];
	ld.param.u64 	%rd198, [_ZN6thrust24THRUST_300001_SM_1000_NS8cuda_cub4core6detail13_kernel_agentINS1_8__reduce11ReduceAgentINS0_12zip_iteratorIN4cuda3std3__45tupleIJPfNS0_17counting_iteratorIlNS0_11use_defaultESE_SE_EEEEEEEPNSB_IJflEEESI_lNS1_9__extrema9arg_min_fIflNSA_4lessIfEEEEEEJSH_SJ_lN3cub18CUB_300001_SM_100013GridEvenShareIlEENSR_9GridQueueIyEESO_EEEvDpT0__param_0];
	ld.param.u64 	%rd202, [_ZN6thrust24THRUST_300001_SM_1000_NS8cuda_cub4core6detail13_kernel_agentINS1_8__reduce11ReduceAgentINS0_12zip_iteratorIN4cuda3std3__45tupleIJPfNS0_17counting_iteratorIlNS0_11use_defaultESE_SE_EEEEEEEPNSB_IJflEEESI_lNS1_9__extrema9arg_min_fIflNSA_4lessIfEEEEEEJSH_SJ_lN3cub18CUB_300001_SM_100013GridEvenShareIlEENSR_9GridQueueIyEESO_EEEvDpT0__param_4];
	ld.param.u64 	%rd201, [_ZN6thrust24THRUST_300001_SM_1000_NS8cuda_cub4core6detail13_kernel_agentINS1_8__reduce11ReduceAgentINS0_12zip_iteratorIN4cuda3std3__45tupleIJPfNS0_17counting_iteratorIlNS0_11use_defaultESE_SE_EEEEEEEPNSB_IJflEEESI_lNS1_9__extrema9arg_min_fIflNSA_4lessIfEEEEEEJSH_SJ_lN3cub18CUB_300001_SM_100013GridEvenShareIlEENSR_9GridQueueIyEESO_EEEvDpT0__param_2];
	cvta.to.global.u64 	%rd1, %rd202;
	cvta.to.global.u64 	%rd2, %rd198;
	mov.u32 	%r1, %ctaid.x;
	mul.lo.s32 	%r33, %r1, 1280;
	cvt.u64.u32 	%rd4, %r33;
	mov.u32 	%r34, %nctaid.x;
	mul.lo.s32 	%r35, %r34, 1280;
	cvt.u64.u32 	%rd5, %r35;
	add.s64 	%rd203, %rd4, 1280;
	setp.le.s64 	%p1, %rd203, %rd201;
	@%p1 bra 	$L__BB6_111;
	cvt.u32.u64 	%r159, %rd4;
	cvt.u32.u64 	%r2, %rd201;
	sub.s32 	%r3, %r2, %r159;
	mov.u32 	%r4, %tid.x;
	setp.ge.s32 	%p98, %r4, %r3;
	mov.f32 	%f188, 0f00000000;
	mov.b64 	%rd266, 0;
	mov.u32 	%r393, %r4;
	@%p98 bra 	$L__BB6_3;
	cvt.u64.u32 	%rd234, %r4;
	add.s64 	%rd235, %rd4, %rd234;
	shl.b64 	%rd236, %rd235, 2;
	add.s64 	%rd237, %rd2, %rd236;
	add.s64 	%rd266, %rd199, %rd235;
	ld.global.f32 	%f188, [%rd237];
	add.s32 	%r393, %r4, 256;
$L__BB6_3:
	setp.ge.s32 	%p99, %r393, %r3;
	@%p99 bra 	$L__BB6_25;
	not.b32 	%r161, %r393;
	add.s32 	%r162, %r161, %r2;
	sub.s32 	%r7, %r162, %r159;
	and.b32  	%r163, %r7, 768;
	setp.eq.s32 	%p100, %r163, 768;
	@%p100 bra 	$L__BB6_10;
	cvt.u64.u32 	%rd239, %r393;
	add.s64 	%rd240, %rd239, %rd4;
	add.s64 	%rd257, %rd240, %rd199;
	shl.b64 	%rd241, %rd240, 2;
	add.s64 	%rd256, %rd2, %rd241;
	shr.u32 	%r164, %r7, 8;
	add.s32 	%r165, %r164, 1;
	and.b32  	%r166, %r165, 3;
	neg.s32 	%r391, %r166;
$L__BB6_6:
	.pragma "nounroll";
	mov.u64 	%rd12, %rd266;
	mov.f32 	%f3, %f188;
	ld.global.f32 	%f4, [%rd256];
	setp.lt.f32 	%p101, %f3, %f4;
	@%p101 bra 	$L__BB6_9;
	setp.lt.f32 	%p102, %f4, %f3;
	mov.u64 	%rd266, %rd257;
	mov.f32 	%f188, %f4;
	@%p102 bra 	$L__BB6_9;
	setp.lt.s64 	%p103, %rd12, %rd257;
	min.s64 	%rd266, %rd12, %rd257;
	selp.f32 	%f188, %f3, %f4, %p103;
$L__BB6_9:
	add.s32 	%r393, %r393, 256;
	add.s64 	%rd257, %rd257, 256;
	add.s64 	%rd256, %rd256, 1024;
	add.s32 	%r391, %r391, 1;
	setp.ne.s32 	%p104, %r391, 0;
	@%p104 bra 	$L__BB6_6;
$L__BB6_10:
	setp.lt.u32 	%p105, %r7, 768;
	@%p105 bra 	$L__BB6_25;
	add.s32 	%r394, %r393, 512;
$L__BB6_12:
	mov.u32 	%r15, %r394;
	add.s32 	%r167, %r15, -512;
	cvt.s64.s32 	%rd242, %r167;
	add.s64 	%rd243, %rd242, %rd4;
	shl.b64 	%rd244, %rd243, 2;
	add.s64 	%rd20, %rd2, %rd244;
	add.s64 	%rd21, %rd243, %rd199;
	ld.global.f32 	%f10, [%rd20];
	setp.lt.f32 	%p106, %f188, %f10;
	mov.u64 	%rd263, %rd266;
	mov.f32 	%f185, %f188;
	@%p106 bra 	$L__BB6_15;
	setp.lt.f32 	%p107, %f10, %f188;
	mov.u64 	%rd263, %rd21;
	mov.f32 	%f185, %f10;
	@%p107 bra 	$L__BB6_15;
	setp.lt.s64 	%p108, %rd266, %rd21;
	min.s64 	%rd263, %rd266, %rd21;
	selp.f32 	%f185, %f188, %f10, %p108;
$L__BB6_15:
	add.s32 	%r168, %r15, -256;
	cvt.s64.s32 	%rd245, %r168;
	add.s64 	%rd246, %rd245, %rd4;
	add.s64 	%rd24, %rd246, %rd199;
	ld.global.f32 	%f13, [%rd20+1024];
	setp.lt.f32 	%p109, %f185, %f13;
	mov.u64 	%rd264, %rd263;
	mov.f32 	%f186, %f185;
	@%p109 bra 	$L__BB6_18;
	setp.lt.f32 	%p110, %f13, %f185;
	mov.u64 	%rd264, %rd24;
	mov.f32 	%f186, %f13;
	@%p110 bra 	$L__BB6_18;
	setp.lt.s64 	%p111, %rd263, %rd24;
	min.s64 	%rd264, %rd263, %rd24;
	selp.f32 	%f186, %f185, %f13, %p111;
$L__BB6_18:
	cvt.s64.s32 	%rd247, %r15;
	add.s64 	%rd248, %rd247, %rd4;
	add.s64 	%rd27, %rd248, %rd199;
	ld.global.f32 	%f16, [%rd20+2048];
	setp.lt.f32 	%p112, %f186, %f16;
	mov.u64 	%rd265, %rd264;
	mov.f32 	%f187, %f186;
	@%p112 bra 	$L__BB6_21;
	setp.lt.f32 	%p113, %f16, %f186;
	mov.u64 	%rd265, %rd27;
	mov.f32 	%f187, %f16;
	@%p113 bra 	$L__BB6_21;
	setp.lt.s64 	%p114, %rd264, %rd27;
	min.s64 	%rd265, %rd264, %rd27;
	selp.f32 	%f187, %f186, %f16, %p114;
$L__BB6_21:
	add.s32 	%r169, %r15, 256;
	cvt.s64.s32 	%rd249, %r169;
	add.s64 	%rd250, %rd249, %rd4;
	add.s64 	%rd30, %rd250, %rd199;
	ld.global.f32 	%f19, [%rd20+3072];
	setp.lt.f32 	%p115, %f187, %f19;
	mov.u64 	%rd266, %rd265;
	mov.f32 	%f188, %f187;
	@%p115 bra 	$L__BB6_24;
	setp.lt.f32 	%p116, %f19, %f187;
	mov.u64 	%rd266, %rd30;
	mov.f32 	%f188, %f19;
	@%p116 bra 	$L__BB6_24;
	setp.lt.s64 	%p117, %rd265, %rd30;
	min.s64 	%rd266, %rd265, %rd30;
	selp.f32 	%f188, %f187, %f19, %p117;
$L__BB6_24:
	add.s32 	%r394, %r15, 1024;
	add.s32 	%r170, %r15, 512;
	setp.lt.s32 	%p118, %r170, %r3;
	@%p118 bra 	$L__BB6_12;
$L__BB6_25:
	setp.lt.s32 	%p119, %r3, 256;
	@%p119 bra 	$L__BB6_65;
	// begin inline asm
	mov.u32 %r284, %laneid;
	// end inline asm
	mov.b32 	%r286, %f188;
	mov.b32 	%r302, 1;
	mov.b32 	%r303, 31;
	mov.b32 	%r304, -1;
	// begin inline asm
	shfl.sync.down.b32 %r285, %r286, %r302, %r303, %r304;
	// end inline asm
	mov.b32 	%f23, %r285;
	// begin inline asm
	shfl.sync.down.b32 %r290, %r291, %r302, %r303, %r304;
	// end inline asm
	mov.b64 	{%r296, %r301}, %rd266;
	// begin inline asm
	shfl.sync.down.b32 %r295, %r296, %r302, %r303, %r304;
	// end inline asm
	// begin inline asm
	shfl.sync.down.b32 %r300, %r301, %r302, %r303, %r304;
	// end inline asm
	mov.b64 	%rd34, {%r295, %r300};
	setp.gt.s32 	%p176, %r284, 30;
	setp.lt.f32 	%p177, %f188, %f23;
	or.pred  	%p178, %p176, %p177;
	mov.u64 	%rd268, %rd266;
	mov.f32 	%f190, %f188;
	@%p178 bra 	$L__BB6_29;
	setp.gt.f32 	%p179, %f188, %f23;
	mov.u64 	%rd268, %rd34;
	mov.f32 	%f190, %f23;
	@%p179 bra 	$L__BB6_29;
	setp.lt.s64 	%p180, %rd266, %rd34;
	min.s64 	%rd268, %rd266, %rd34;
	selp.f32 	%f190, %f188, %f23, %p180;
$L__BB6_29:
	mov.b32 	%r306, %f190;
	mov.b32 	%r322, 2;
	mov.b32 	%r323, 31;
	mov.b32 	%r324, -1;
	// begin inline asm
	shfl.sync.down.b32 %r305, %r306, %r322, %r323, %r324;
	// end inline asm
	mov.b32 	%f26, %r305;
	// begin inline asm
	shfl.sync.down.b32 %r310, %r311, %r322, %r323, %r324;
	// end inline asm
	mov.b64 	{%r316, %r321}, %rd268;
	// begin inline asm
	shfl.sync.down.b32 %r315, %r316, %r322, %r323, %r324;
	// end inline asm
	// begin inline asm
	shfl.sync.down.b32 %r320, %r321, %r322, %r323, %r324;
	// end inline asm
	mov.b64 	%rd37, {%r315, %r320};
	setp.gt.s32 	%p181, %r284, 29;
	setp.lt.f32 	%p182, %f190, %f26;
	or.pred  	%p183, %p181, %p182;
	mov.u64 	%rd269, %rd268;
	mov.f32 	%f191, %f190;
	@%p183 bra 	$L__BB6_32;
	setp.gt.f32 	%p184, %f190, %f26;
	mov.u64 	%rd269, %rd37;
	mov.f32 	%f191, %f26;
	@%p184 bra 	$L__BB6_32;
	setp.lt.s64 	%p185, %rd268, %rd37;
	min.s64 	%rd269, %rd268, %rd37;
	selp.f32 	%f191, %f190, %f26, %p185;
$L__BB6_32:
	mov.b32 	%r326, %f191;
	mov.b32 	%r342, 4;
	mov.b32 	%r343, 31;
	mov.b32 	%r344, -1;
	// begin inline asm
	shfl.sync.down.b32 %r325, %r326, %r342, %r343, %r344;
	// end inline asm
	mov.b32 	%f29, %r325;
	// begin inline asm
	shfl.sync.down.b32 %r330, %r331, %r342, %r343, %r344;
	// end inline asm
	mov.b64 	{%r336, %r341}, %rd269;
	// begin inline asm
	shfl.sync.down.b32 %r335, %r336, %r342, %r343, %r344;
	// end inline asm
	// begin inline asm
	shfl.sync.down.b32 %r340, %r341, %r342, %r343, %r344;
	// end inline asm
	mov.b64 	%rd40, {%r335, %r340};
	setp.gt.s32 	%p186, %r284, 27;
	setp.lt.f32 	%p187, %f191, %f29;
	or.pred  	%p188, %p186, %p187;
	mov.u64 	%rd270, %rd269;
	mov.f32 	%f192, %f191;
	@%p188 bra 	$L__BB6_35;
	setp.gt.f32 	%p189, %f191, %f29;
	mov.u64 	%rd270, %rd40;
	mov.f32 	%f192, %f29;
	@%p189 bra 	$L__BB6_35;
	setp.lt.s64 	%p190, %rd269, %rd40;
	min.s64 	%rd270, %rd269, %rd40;
	selp.f32 	%f192, %f191, %f29, %p190;
$L__BB6_35:
	mov.b32 	%r346, %f192;
	mov.b32 	%r362, 8;
	mov.b32 	%r363, 31;
	mov.b32 	%r364, -1;
	// begin inline asm
	shfl.sync.down.b32 %r345, %r346, %r362, %r363, %r364;
	// end inline asm
	mov.b32 	%f32, %r345;
	// begin inline asm
	shfl.sync.down.b32 %r350, %r351, %r362, %r363, %r364;
	// end inline asm
	mov.b64 	{%r356, %r361}, %rd270;
	// begin inline asm
	shfl.sync.down.b32 %r355, %r356, %r362, %r363, %r364;
	// end inline asm
	// begin inline asm
	shfl.sync.down.b32 %r360, %r361, %r362, %r363, %r364;
	// end inline asm
	mov.b64 	%rd43, {%r355, %r360};
	setp.gt.s32 	%p191, %r284, 23;
	setp.lt.f32 	%p192, %f192, %f32;
	or.pred  	%p193, %p191, %p192;
	mov.u64 	%rd271, %rd270;
	mov.f32 	%f193, %f192;
	@%p193 bra 	$L__BB6_38;
	setp.gt.f32 	%p194, %f192, %f32;
	mov.u64 	%rd271, %rd43;
	mov.f32 	%f193, %f32;
	@%p194 bra 	$L__BB6_38;
	setp.lt.s64 	%p195, %rd270, %rd43;
	min.s64 	%rd271, %rd270, %rd43;
	selp.f32 	%f193, %f192, %f32, %p195;
$L__BB6_38:
	mov.b32 	%r366, %f193;
	mov.b32 	%r382, 16;
	mov.b32 	%r383, 31;
	mov.b32 	%r384, -1;
	// begin inline asm
	shfl.sync.down.b32 %r365, %r366, %r382, %r383, %r384;
	// end inline asm
	mov.b32 	%f35, %r365;
	// begin inline asm
	shfl.sync.down.b32 %r370, %r371, %r382, %r383, %r384;
	// end inline asm
	mov.b64 	{%r376, %r381}, %rd271;
	// begin inline asm
	shfl.sync.down.b32 %r375, %r376, %r382, %r383, %r384;
	// end inline asm
	// begin inline asm
	shfl.sync.down.b32 %r380, %r381, %r382, %r383, %r384;
	// end inline asm
	mov.b64 	%rd46, {%r375, %r380};
	setp.gt.s32 	%p196, %r284, 15;
	setp.lt.f32 	%p197, %f193, %f35;
	or.pred  	%p198, %p196, %p197;
	mov.u64 	%rd324, %rd271;
	mov.f32 	%f242, %f193;
	@%p198 bra 	$L__BB6_41;
	setp.gt.f32 	%p199, %f193, %f35;
	mov.u64 	%rd324, %rd46;
	mov.f32 	%f242, %f35;
	@%p199 bra 	$L__BB6_41;
	setp.lt.s64 	%p200, %rd271, %rd46;
	min.s64 	%rd324, %rd271, %rd46;
	selp.f32 	%f242, %f193, %f35, %p200;
$L__BB6_41:
	setp.ne.s32 	%p201, %r284, 0;
	@%p201 bra 	$L__BB6_43;
	shr.u32 	%r385, %r4, 1;
	and.b32  	%r386, %r385, 496;
	mov.u32 	%r387, _ZN6thrust24THRUST_300001_SM_1000_NS8cuda_cub4core6detail5shmemE;
	add.s32 	%r388, %r387, %r386;
	st.shared.f32 	[%r388+8], %f242;
	st.shared.u64 	[%r388+16], %rd324;
$L__BB6_43:
	bar.sync 	0;
	setp.ne.s32 	%p202, %r4, 0;
	@%p202 bra 	$L__BB6_201;
	ld.shared.f32 	%f38, [_ZN6thrust24THRUST_300001_SM_1000_NS8cuda_cub4core6detail5shmemE+24];
	ld.shared.u64 	%rd49, [_ZN6thrust24THRUST_300001_SM_1000_NS8cuda_cub4core6detail5shmemE+32];
	setp.lt.f32 	%p203, %f242, %f38;
	mov.u64 	%rd273, %rd324;
	mov.f32 	%f195, %f242;
	@%p203 bra 	$L__BB6_47;
	setp.lt.f32 	%p204, %f38, %f242;
	mov.u64 	%rd273, %rd49;
	mov.f32 	%f195, %f38;
	@%p204 bra 	$L__BB6_47;
	setp.lt.s64 	%p205, %rd324, %rd49;
	min.s64 	%rd273, %rd324, %rd49;
	selp.f32 	%f195, %f242, %f38, %p205;
$L__BB6_47:
	ld.shared.f32 	%f41, [_ZN6thrust24THRUST_300001_SM_1000_NS8cuda_cub4core6detail5shmemE+40];
	ld.shared.u64 	%rd52, [_ZN6thrust24THRUST_300001_SM_1000_NS8cuda_cub4core6detail5shmemE+48];
	setp.lt.f32 	%p206, %f195, %f41;
	mov.u64 	%rd274, %rd273;
	mov.f32 	%f196, %f195;
	@%p206 bra 	$L__BB6_50;
	setp.lt.f32 	%p207, %f41, %f195;
	mov.u64 	%rd274, %rd52;
	mov.f32 	%f196, %f41;
	@%p207 bra 	$L__BB6_50;
	setp.lt.s64 	%p208, %rd273, %rd52;
	min.s64 	%rd274, %rd273, %rd52;
	selp.f32 	%f196, %f195, %f41, %p208;
$L__BB6_50:
	ld.shared.f32 	%f44, [_ZN6thrust24THRUST_300001_SM_1000_NS8cuda_cub4core6detail5shmemE+56];
	ld.shared.u64 	%rd55, [_ZN6thrust24THRUST_300001_SM_1000_NS8cuda_cub4core6detail5shmemE+64];
	setp.lt.f32 	%p209, %f196, %f44;
	mov.u64 	%rd275, %rd274;
	mov.f32 	%f197, %f196;
	@%p209 bra 	$L__BB6_53;
	setp.lt.f32 	%p210, %f44, %f196;
	mov.u64 	%rd275, %rd55;
	mov.f32 	%f197, %f44;
	@%p210 bra 	$L__BB6_53;
	setp.lt.s64 	%p211, %rd274, %rd55;
	min.s64 	%rd275, %rd274, %rd55;
	selp.f32 	%f197, %f196, %f44, %p211;
$L__BB6_53:
	ld.shared.f32 	%f47, [_ZN6thrust24THRUST_300001_SM_1000_NS8cuda_cub4core6detail5shmemE+72];
	ld.shared.u64 	%rd58, [_ZN6thrust24THRUST_300001_SM_1000_NS8cuda_cub4core6detail5shmemE+80];
	setp.lt.f32 	%p212, %f197, %f47;
	mov.u64 	%rd276, %rd275;
	mov.f32 	%f198, %f197;
	@%p212 bra 	$L__BB6_56;
	setp.lt.f32 	%p213, %f47, %f197;
	mov.u64 	%rd276, %rd58;
	mov.f32 	%f198, %f47;
	@%p213 bra 	$L__BB6_56;
	setp.lt.s64 	%p214, %rd275, %rd58;
	min.s64 	%rd276, %rd275, %rd58;
	selp.f32 	%f198, %f197, %f47, %p214;
$L__BB6_56:
	ld.shared.f32 	%f50, [_ZN6thrust24THRUST_300001_SM_1000_NS8cuda_cub4core6detail5shmemE+88];
	ld.shared.u64 	%rd61, [_ZN6thrust24THRUST_300001_SM_1000_NS8cuda_cub4core6detail5shmemE+96];
	setp.lt.f32 	%p215, %f198, %f50;
	mov.u64 	%rd277, %rd276;
	mov.f32 	%f199, %f198;
	@%p215 bra 	$L__BB6_59;
	setp.lt.f32 	%p216, %f50, %f198;
	mov.u64 	%rd277, %rd61;
	mov.f32 	%f199, %f50;
	@%p216 bra 	$L__BB6_59;
	setp.lt.s64 	%p217, %rd276, %rd61;
	min.s64 	%rd277, %rd276, %rd61;
	selp.f32 	%f199, %f198, %f50, %p217;
$L__BB6_59:
	ld.shared.f32 	%f53, [_ZN6thrust24THRUST_300001_SM_1000_NS8cuda_cub4core6detail5shmemE+104];
	ld.shared.u64 	%rd64, [_ZN6thrust24THRUST_300001_SM_1000_NS8cuda_cub4core6detail5shmemE+112];
	setp.lt.f32 	%p218, %f199, %f53;
	mov.u64 	%rd278, %rd277;
	mov.f32 	%f200, %f199;
	@%p218 bra 	$L__BB6_62;
	setp.lt.f32 	%p219, %f53, %f199;
	mov.u64 	%rd278, %rd64;
	mov.f32 	%f200, %f53;
	@%p219 bra 	$L__BB6_62;
	setp.lt.s64 	%p220, %rd277, %rd64;
	min.s64 	%rd278, %rd277, %rd64;
	selp.f32 	%f200, %f199, %f53, %p220;
$L__BB6_62:
	ld.shared.f32 	%f56, [_ZN6thrust24THRUST_300001_SM_1000_NS8cuda_cub4core6detail5shmemE+120];
	ld.shared.u64 	%rd67, [_ZN6thrust24THRUST_300001_SM_1000_NS8cuda_cub4core6detail5shmemE+128];
	setp.lt.f32 	%p221, %f200, %f56;
	mov.f32 	%f242, %f200;
	mov.u64 	%rd324, %rd278;
	@%p221 bra 	$L__BB6_201;
	setp.lt.f32 	%p222, %f56, %f200;
	mov.f32 	%f242, %f56;
	mov.u64 	%rd324, %rd67;
	@%p222 bra 	$L__BB6_201;
	setp.lt.s64 	%p223, %rd278, %rd67;
	min.s64 	%rd324, %rd278, %rd67;
	selp.f32 	%f242, %f200, %f56, %p223;
	bra.uni 	$L__BB6_201;
$L__BB6_65:
	// begin inline asm
	mov.u32 %r171, %laneid;
	// end inline asm
	and.b32  	%r192, %r4, 992;
	add.s32 	%r193, %r192, 32;
	setp.gt.s32 	%p120, %r193, %r3;
	not.b32 	%r194, %r192;
	add.s32 	%r195, %r3, %r194;
	selp.b32 	%r190, %r195, 31, %p120;
	mov.b32 	%r173, %f188;
	mov.b32 	%r189, 1;
	mov.b32 	%r191, -1;
	// begin inline asm
	shfl.sync.down.b32 %r172, %r173, %r189, %r190, %r191;
	// end inline asm
	mov.b32 	%f58, %r172;
	// begin inline asm
	shfl.sync.down.b32 %r177, %r178, %r189, %r190, %r191;
	// end inline asm
	mov.b64 	{%r183, %r188}, %rd266;
	// begin inline asm
	shfl.sync.down.b32 %r182, %r183, %r189, %r190, %r191;
	// end inline asm
	// begin inline asm
	shfl.sync.down.b32 %r187, %r188, %r189, %r190, %r191;
	// end inline asm
	mov.b64 	%rd69, {%r182, %r187};
	setp.ge.s32 	%p121, %r171, %r190;
	setp.lt.f32 	%p122, %f188, %f58;
	or.pred  	%p123, %p121, %p122;
	mov.f32 	%f201, %f188;
	mov.u64 	%rd279, %rd266;
	@%p123 bra 	$L__BB6_68;
	setp.gt.f32 	%p124, %f188, %f58;
	mov.f32 	%f201, %f58;
	mov.u64 	%rd279, %rd69;
	@%p124 bra 	$L__BB6_68;
	setp.lt.s64 	%p125, %rd266, %rd69;
	selp.f32 	%f201, %f188, %f58, %p125;
	min.s64 	%rd279, %rd266, %rd69;
$L__BB6_68:
	mov.b32 	%r197, %f201;
	mov.b32 	%r213, 2;
	mov.b32 	%r215, -1;
	// begin inline asm
	shfl.sync.down.b32 %r196, %r197, %r213, %r190, %r215;
	// end inline asm
	mov.b32 	%f61, %r196;
	// begin inline asm
	shfl.sync.down.b32 %r201, %r202, %r213, %r190, %r215;
	// end inline asm
	mov.b64 	{%r207, %r212}, %rd279;
	// begin inline asm
	shfl.sync.down.b32 %r206, %r207, %r213, %r190, %r215;
	// end inline asm
	// begin inline asm
	shfl.sync.down.b32 %r211, %r212, %r213, %r190, %r215;
	// end inline asm
	mov.b64 	%rd72, {%r206, %r211};
	add.s32 	%r216, %r171, 2;
	setp.gt.s32 	%p126, %r216, %r190;
	setp.lt.f32 	%p127, %f201, %f61;
	or.pred  	%p128, %p126, %p127;
	mov.f32 	%f202, %f201;
	mov.u64 	%rd280, %rd279;
	@%p128 bra 	$L__BB6_71;
	setp.gt.f32 	%p129, %f201, %f61;
	mov.f32 	%f202, %f61;
	mov.u64 	%rd280, %rd72;
	@%p129 bra 	$L__BB6_71;
	setp.lt.s64 	%p130, %rd279, %rd72;
	selp.f32 	%f202, %f201, %f61, %p130;
	min.s64 	%rd280, %rd279, %rd72;
$L__BB6_71:
	mov.b32 	%r218, %f202;
	mov.b32 	%r234, 4;
	mov.b32 	%r236, -1;
	// begin inline asm
	shfl.sync.down.b32 %r217, %r218, %r234, %r190, %r236;
	// end inline asm
	mov.b32 	%f64, %r217;
	// begin inline asm
	shfl.sync.down.b32 %r222, %r223, %r234, %r190, %r236;
	// end inline asm
	mov.b64 	{%r228, %r233}, %rd280;
	// begin inline asm
	shfl.sync.down.b32 %r227, %r228, %r234, %r190, %r236;
	// end inline asm
	// begin inline asm
	shfl.sync.down.b32 %r232, %r233, %r234, %r190, %r236;
	// end inline asm
	mov.b64 	%rd75, {%r227, %r232};
	add.s32 	%r237, %r171, 4;
	setp.gt.s32 	%p131, %r237, %r190;
	setp.lt.f32 	%p132, %f202, %f64;
	or.pred  	%p133, %p131, %p132;
	mov.f32 	%f203, %f202;
	mov.u64 	%rd281, %rd280;
	@%p133 bra 	$L__BB6_74;
	setp.gt.f32 	%p134, %f202, %f64;
	mov.f32 	%f203, %f64;
	mov.u64 	%rd281, %rd75;
	@%p134 bra 	$L__BB6_74;
	setp.lt.s64 	%p135, %rd280, %rd75;
	selp.f32 	%f203, %f202, %f64, %p135;
	min.s64 	%rd281, %rd280, %rd75;
$L__BB6_74:
	mov.b32 	%r239, %f203;
	mov.b32 	%r255, 8;
	mov.b32 	%r257, -1;
	// begin inline asm
	shfl.sync.down.b32 %r238, %r239, %r255, %r190, %r257;
	// end inline asm
	mov.b32 	%f67, %r238;
	// begin inline asm
	shfl.sync.down.b32 %r243, %r244, %r255, %r190, %r257;
	// end inline asm
	mov.b64 	{%r249, %r254}, %rd281;
	// begin inline asm
	shfl.sync.down.b32 %r248, %r249, %r255, %r190, %r257;
	// end inline asm
	// begin inline asm
	shfl.sync.down.b32 %r253, %r254, %r255, %r190, %r257;
	// end inline asm
	mov.b64 	%rd78, {%r248, %r253};
	add.s32 	%r258, %r171, 8;
	setp.gt.s32 	%p136, %r258, %r190;
	setp.lt.f32 	%p137, %f203, %f67;
	or.pred  	%p138, %p136, %p137;
	mov.f32 	%f204, %f203;
	mov.u64 	%rd282, %rd281;
	@%p138 bra 	$L__BB6_77;
	setp.gt.f32 	%p139, %f203, %f67;
	mov.f32 	%f204, %f67;
	mov.u64 	%rd282, %rd78;
	@%p139 bra 	$L__BB6_77;
	setp.lt.s64 	%p140, %rd281, %rd78;
	selp.f32 	%f204, %f203, %f67, %p140;
	min.s64 	%rd282, %rd281, %rd78;
$L__BB6_77:
	mov.b32 	%r260, %f204;
	mov.b32 	%r276, 16;
	mov.b32 	%r278, -1;
	// begin inline asm
	shfl.sync.down.b32 %r259, %r260, %r276, %r190, %r278;
	// end inline asm
	mov.b32 	%f70, %r259;
	// begin inline asm
	shfl.sync.down.b32 %r264, %r265, %r276, %r190, %r278;
	// end inline asm
	mov.b64 	{%r270, %r275}, %rd282;
	// begin inline asm
	shfl.sync.down.b32 %r269, %r270, %r276, %r190, %r278;
	// end inline asm
	// begin inline asm
	shfl.sync.down.b32 %r274, %r275, %r276, %r190, %r278;
	// end inline asm
	mov.b64 	%rd81, {%r269, %r274};
	add.s32 	%r279, %r171, 16;
	setp.gt.s32 	%p141, %r279, %r190;
	setp.lt.f32 	%p142, %f204, %f70;
	or.pred  	%p143, %p141, %p142;
	mov.f32 	%f242, %f204;
	mov.u64 	%rd324, %rd282;
	@%p143 bra 	$L__BB6_80;
	setp.gt.f32 	%p144, %f204, %f70;
	mov.f32 	%f242, %f70;
	mov.u64 	%rd324, %rd81;
	@%p144 bra 	$L__BB6_80;
	setp.lt.s64 	%p145, %rd282, %rd81;
	selp.f32 	%f242, %f204, %f70, %p145;
	min.s64 	%rd324, %rd282, %rd81;
$L__BB6_80:
	setp.ne.s32 	%p146, %r171, 0;
	@%p146 bra 	$L__BB6_82;
	shr.u32 	%r280, %r4, 1;
	and.b32  	%r281, %r280, 496;
	mov.u32 	%r282, _ZN6thrust24THRUST_300001_SM_1000_NS8cuda_cub4core6detail5shmemE;
	add.s32 	%r283, %r282, %r281;
	st.shared.f32 	[%r283+8], %f242;
	st.shared.u64 	[%r283+16], %rd324;
$L__BB6_82:
	bar.sync 	0;
	setp.ne.s32 	%p147, %r4, 0;
	@%p147 bra 	$L__BB6_201;
	setp.lt.s32 	%p148, %r3, 33;
	mov.f32 	%f206, %f242;
	mov.u64 	%rd284, %rd324;
	@%p148 bra 	$L__BB6_87;
	ld.shared.f32 	%f73, [_ZN6thrust24THRUST_300001_SM_1000_NS8cuda_cub4core6detail5shmemE+24];
	ld.shared.u64 	%rd84, [_ZN6thrust24THRUST_300001_SM_1000_NS8cuda_cub4core6detail5shmemE+32];
	setp.lt.f32 	%p149, %f242, %f73;
	mov.f32 	%f206, %f242;
	mov.u64 	%rd284, %rd324;
	@%p149 bra 	$L__BB6_87;
	setp.lt.f32 	%p150, %f73, %f242;
	mov.f32 	%f206, %f73;
	mov.u64 	%rd284, %rd84;
	@%p150 bra 	$L__BB6_87;
	setp.lt.s64 	%p151, %rd324, %rd84;
	selp.f32 	%f206, %f242, %f73, %p151;
	min.s64 	%rd284, %rd324, %rd84;
$L__BB6_87:
	setp.lt.s32 	%p152, %r3, 65;
	mov.f32 	%f207, %f206;
	mov.u64 	%rd285, %rd284;
	@%p152 bra 	$L__BB6_91;
	ld.shared.f32 	%f76, [_ZN6thrust24THRUST_300001_SM_1000_NS8cuda_cub4core6detail5shmemE+40];
	ld.shared.u64 	%rd87, [_ZN6thrust24THRUST_300001_SM_1000_NS8cuda_cub4core6detail5shmemE+48];
	setp.lt.f32 	%p153, %f206, %f76;
	mov.f32 	%f207, %f206;
	mov.u64 	%rd285, %rd284;
	@%p153 bra 	$L__BB6_91;
	setp.lt.f32 	%p154, %f76, %f206;
	mov.f32 	%f207, %f76;
	mov.u64 	%rd285, %rd87;
	@%p154 bra 	$L__BB6_91;
	setp.lt.s64 	%p155, %rd284, %rd87;
	selp.f32 	%f207, %f206, %f76, %p155;
	min.s64 	%rd285, %rd284, %rd87;
$L__BB6_91:
	setp.lt.s32 	%p156, %r3, 97;
	mov.f32 	%f208, %f207;
	mov.u64 	%rd286, %rd285;
	@%p156 bra 	$L__BB6_95;
	ld.shared.f32 	%f79, [_ZN6thrust24THRUST_300001_SM_1000_NS8cuda_cub4core6detail5shmemE+56];
	ld.shared.u64 	%rd90, [_ZN6thrust24THRUST_300001_SM_1000_NS8cuda_cub4core6detail5shmemE+64];
	setp.lt.f32 	%p157, %f207, %f79;
	mov.f32 	%f208, %f207;
	mov.u64 	%rd286, %rd285;
	@%p157 bra 	$L__BB6_95;
	setp.lt.f32 	%p158, %f79, %f207;
	mov.f32 	%f208, %f79;
	mov.u64 	%rd286, %rd90;
	@%p158 bra 	$L__BB6_95;
	setp.lt.s64 	%p159, %rd285, %rd90;
	selp.f32 	%f208, %f207, %f79, %p159;
	min.s64 	%rd286, %rd285, %rd90;
$L__BB6_95:
	setp.lt.s32 	%p160, %r3, 129;
	mov.f32 	%f209, %f208;
	mov.u64 	%rd287, %rd286;
	@%p160 bra 	$L__BB6_99;
	ld.shared.f32 	%f82, [_ZN6thrust24THRUST_300001_SM_1000_NS8cuda_cub4core6detail5shmemE+72];
	ld.shared.u64 	%rd93, [_ZN6thrust24THRUST_300001_SM_1000_NS8cuda_cub4core6detail5shmemE+80];
	setp.lt.f32 	%p161, %f208, %f82;
	mov.f32 	%f209, %f208;
	mov.u64 	%rd287, %rd286;
	@%p161 bra 	$L__BB6_99;
	setp.lt.f32 	%p162, %f82, %f208;
	mov.f32 	%f209, %f82;
	mov.u64 	%rd287, %rd93;
	@%p162 bra 	$L__BB6_99;
	setp.lt.s64 	%p163, %rd286, %rd93;
	selp.f32 	%f209, %f208, %f82, %p163;
	min.s64 	%rd287, %rd286, %rd93;
$L__BB6_99:
	setp.lt.s32 	%p164, %r3, 161;
	mov.f32 	%f210, %f209;
	mov.u64 	%rd288, %rd287;
	@%p164 bra 	$L__BB6_103;
	ld.shared.f32 	%f85, [_ZN6thrust24THRUST_300001_SM_1000_NS8cuda_cub4core6detail5shmemE+88];
	ld.shared.u64 	%rd96, [_ZN6thrust24THRUST_300001_SM_1000_NS8cuda_cub4core6detail5shmemE+96];
	setp.lt.f32 	%p165, %f209, %f85;
	mov.f32 	%f210, %f209;
	mov.u64 	%rd288, %rd287;
	@%p165 bra 	$L__BB6_103;
	setp.lt.f32 	%p166, %f85, %f209;
	mov.f32 	%f210, %f85;
	mov.u64 	%rd288, %rd96;
	@%p166 bra 	$L__BB6_103;
	setp.lt.s64 	%p167, %rd287, %rd96;
	selp.f32 	%f210, %f209, %f85, %p167;
	min.s64 	%rd288, %rd287, %rd96;
$L__BB6_103:
	setp.lt.s32 	%p168, %r3, 193;
	mov.f32 	%f211, %f210;
	mov.u64 	%rd289, %rd288;
	@%p168 bra 	$L__BB6_107;
	ld.shared.f32 	%f88, [_ZN6thrust24THRUST_300001_SM_1000_NS8cuda_cub4core6detail5shmemE+104];
	ld.shared.u64 	%rd99, [_ZN6thrust24THRUST_300001_SM_1000_NS8cuda_cub4core6detail5shmemE+112];
	setp.lt.f32 	%p169, %f210, %f88;
	mov.f32 	%f211, %f210;
	mov.u64 	%rd289, %rd288;
	@%p169 bra 	$L__BB6_107;
	setp.lt.f32 	%p170, %f88, %f210;
	mov.f32 	%f211, %f88;
	mov.u64 	%rd289, %rd99;
	@%p170 bra 	$L__BB6_107;
	setp.lt.s64 	%p171, %rd288, %rd99;
	selp.f32 	%f211, %f210, %f88, %p171;
	min.s64 	%rd289, %rd288, %rd99;
$L__BB6_107:
	setp.lt.s32 	%p172, %r3, 225;
	mov.f32 	%f242, %f211;
	mov.u64 	%rd324, %rd289;
	@%p172 bra 	$L__BB6_201;
	ld.shared.f32 	%f91, [_ZN6thrust24THRUST_300001_SM_1000_NS8cuda_cub4core6detail5shmemE+120];
	ld.shared.u64 	%rd102, [_ZN6thrust24THRUST_300001_SM_1000_NS8cuda_cub4core6detail5shmemE+128];
	setp.lt.f32 	%p173, %f211, %f91;
	mov.f32 	%f242, %f211;
	mov.u64 	%rd324, %rd289;
	@%p173 bra 	$L__BB6_201;
	setp.lt.f32 	%p174, %f91, %f211;
	mov.f32 	%f242, %f91;
	mov.u64 	%rd324, %rd102;
	@%p174 bra 	$L__BB6_201;
	setp.lt.s64 	%p175, %rd289, %rd102;
	selp.f32 	%f242, %f211, %f91, %p175;
	min.s64 	%rd324, %rd289, %rd102;
	bra.uni 	$L__BB6_201;
$L__BB6_111:
	mov.u32 	%r20, %tid.x;
	add.s64 	%rd104, %rd199, %rd4;
	cvt.u64.u32 	%rd105, %r20;
	add.s64 	%rd204, %rd105, %rd4;
	cvta.to.global.u64 	%rd205, %rd198;
	shl.b64 	%rd206, %rd204, 2;
	add.s64 	%rd207, %rd205, %rd206;
	ld.global.f32 	%f172, [%rd207];
	add.s32 	%r36, %r20, 256;
	cvt.u64.u32 	%rd208, %r36;
	ld.global.f32 	%f173, [%rd207+1024];
	add.s32 	%r37, %r20, 512;
	cvt.u64.u32 	%rd209, %r37;
	ld.global.f32 	%f174, [%rd207+2048];
	ld.global.f32 	%f93, [%rd207+3072];
	or.b32  	%r38, %r20, 1024;
	cvt.u64.u32 	%rd106, %r38;
	add.s64 	%rd107, %rd104, %rd106;
	ld.global.f32 	%f94, [%rd207+4096];
	setp.lt.f32 	%p2, %f173, %f172;
	selp.f32 	%f175, %f173, %f172, %p2;
	selp.b64 	%rd210, %rd208, %rd105, %p2;
	setp.lt.f32 	%p3, %f174, %f175;
	selp.f32 	%f95, %f174, %f175, %p3;
	selp.b64 	%rd108, %rd209, %rd210, %p3;
	setp.lt.f32 	%p4, %f95, %f93;
	mov.f32 	%f212, %f95;
	mov.u64 	%rd290, %rd108;
	@%p4 bra 	$L__BB6_114;
	add.s32 	%r39, %r20, 768;
	cvt.u64.u32 	%rd290, %r39;
	setp.lt.f32 	%p5, %f93, %f95;
	mov.f32 	%f212, %f93;
	@%p5 bra 	$L__BB6_114;
	mov.f32 	%f212, %f95;
	mov.u64 	%rd290, %rd108;
$L__BB6_114:
	add.s64 	%rd111, %rd104, %rd290;
	setp.lt.f32 	%p6, %f212, %f94;
	mov.f32 	%f230, %f212;
	mov.u64 	%rd312, %rd111;
	@%p6 bra 	$L__BB6_117;
	setp.lt.f32 	%p7, %f94, %f212;
	mov.f32 	%f230, %f94;
	mov.u64 	%rd312, %rd107;
	@%p7 bra 	$L__BB6_117;
	setp.lt.s64 	%p8, %rd290, %rd106;
	selp.f32 	%f230, %f212, %f94, %p8;
	selp.b64 	%rd312, %rd111, %rd107, %p8;
$L__BB6_117:
	setp.le.u64 	%p9, %rd201, %rd5;
	@%p9 bra 	$L__BB6_162;
	setp.ne.s32 	%p10, %r20, 0;
	@%p10 bra 	$L__BB6_120;
	atom.global.add.u64 	%rd211, [%rd1+8], 1280;
	add.s64 	%rd212, %rd211, %rd5;
	st.shared.u64 	[_ZN6thrust24THRUST_300001_SM_1000_NS8cuda_cub4core6detail5shmemE+152], %rd212;
$L__BB6_120:
	bar.sync 	0;
	ld.shared.u64 	%rd300, [_ZN6thrust24THRUST_300001_SM_1000_NS8cuda_cub4core6detail5shmemE+152];
	add.s64 	%rd213, %rd300, 1280;
	setp.gt.s64 	%p11, %rd213, %rd201;
	@%p11 bra 	$L__BB6_139;
$L__BB6_121:
	add.s64 	%rd214, %rd300, %rd105;
	cvta.to.global.u64 	%rd215, %rd198;
	shl.b64 	%rd216, %rd214, 2;
	add.s64 	%rd217, %rd215, %rd216;
	add.s64 	%rd117, %rd214, %rd199;
	ld.global.f32 	%f100, [%rd217];
	add.s64 	%rd118, %rd117, 256;
	ld.global.f32 	%f101, [%rd217+1024];
	add.s64 	%rd119, %rd117, 512;
	ld.global.f32 	%f102, [%rd217+2048];
	add.s64 	%rd120, %rd117, 768;
	ld.global.f32 	%f103, [%rd217+3072];
	add.s64 	%rd121, %rd117, 1024;
	ld.global.f32 	%f104, [%rd217+4096];
	setp.lt.f32 	%p12, %f230, %f100;
	mov.f32 	%f215, %f230;
	mov.u64 	%rd294, %rd312;
	@%p12 bra 	$L__BB6_124;
	setp.lt.f32 	%p13, %f100, %f230;
	mov.f32 	%f215, %f100;
	mov.u64 	%rd294, %rd117;
	@%p13 bra 	$L__BB6_124;
	setp.lt.s64 	%p14, %rd312, %rd117;
	selp.f32 	%f215, %f230, %f100, %p14;
	min.s64 	%rd294, %rd312, %rd117;
$L__BB6_124:
	setp.lt.f32 	%p15, %f215, %f101;
	mov.f32 	%f216, %f215;
	mov.u64 	%rd295, %rd294;
	@%p15 bra 	$L__BB6_127;
	setp.lt.f32 	%p16, %f101, %f215;
	mov.f32 	%f216, %f101;
	mov.u64 	%rd295, %rd118;
	@%p16 bra 	$L__BB6_127;
	setp.lt.s64 	%p17, %rd294, %rd118;
	selp.f32 	%f216, %f215, %f101, %p17;
	min.s64 	%rd295, %rd294, %rd118;
$L__BB6_127:
	setp.lt.f32 	%p18, %f216, %f102;
	mov.f32 	%f217, %f216;
	mov.u64 	%rd296, %rd295;
	@%p18 bra 	$L__BB6_130;
	setp.lt.f32 	%p19, %f102, %f216;
	mov.f32 	%f217, %f102;
	mov.u64 	%rd296, %rd119;
	@%p19 bra 	$L__BB6_130;
	setp.lt.s64 	%p20, %rd295, %rd119;
	selp.f32 	%f217, %f216, %f102, %p20;
	min.s64 	%rd296, %rd295, %rd119;
$L__BB6_130:
	setp.lt.f32 	%p21, %f217, %f103;
	mov.f32 	%f218, %f217;
	mov.u64 	%rd297, %rd296;
	@%p21 bra 	$L__BB6_133;
	setp.lt.f32 	%p22, %f103, %f217;
	mov.f32 	%f218, %f103;
	mov.u64 	%rd297, %rd120;
	@%p22 bra 	$L__BB6_133;
	setp.lt.s64 	%p23, %rd296, %rd120;
	selp.f32 	%f218, %f217, %f103, %p23;
	min.s64 	%rd297, %rd296, %rd120;
$L__BB6_133:
	setp.lt.f32 	%p24, %f218, %f104;
	mov.f32 	%f230, %f218;
	mov.u64 	%rd312, %rd297;
	@%p24 bra 	$L__BB6_136;
	setp.lt.f32 	%p25, %f104, %f218;
	mov.f32 	%f230, %f104;
	mov.u64 	%rd312, %rd121;
	@%p25 bra 	$L__BB6_136;
	setp.lt.s64 	%p26, %rd297, %rd121;
	selp.f32 	%f230, %f218, %f104, %p26;
	min.s64 	%rd312, %rd297, %rd121;
$L__BB6_136:
	setp.ne.s32 	%p27, %r20, 0;
	bar.sync 	0;
	@%p27 bra 	$L__BB6_138;
	atom.global.add.u64 	%rd218, [%rd1+8], 1280;
	add.s64 	%rd219, %rd218, %rd5;
	st.shared.u64 	[_ZN6thrust24THRUST_300001_SM_1000_NS8cuda_cub4core6detail5shmemE+152], %rd219;
$L__BB6_138:
	bar.sync 	0;
	ld.shared.u64 	%rd300, [_ZN6thrust24THRUST_300001_SM_1000_NS8cuda_cub4core6detail5shmemE+152];
	add.s64 	%rd220, %rd300, 1280;
	setp.le.s64 	%p28, %rd220, %rd201;
	@%p28 bra 	$L__BB6_121;
$L__BB6_139:
	setp.le.s64 	%p29, %rd201, %rd300;
	@%p29 bra 	$L__BB6_162;
	cvt.u32.u64 	%r40, %rd300;
	cvt.u32.u64 	%r41, %rd201;
	sub.s32 	%r21, %r41, %r40;
	setp.ge.s32 	%p30, %r20, %r21;
	@%p30 bra 	$L__BB6_162;
	cvta.to.global.u64 	%rd135, %rd198;
	not.b32 	%r43, %r20;
	add.s32 	%r44, %r43, %r41;
	sub.s32 	%r22, %r44, %r40;
	and.b32  	%r46, %r22, 768;
	setp.eq.s32 	%p31, %r46, 768;
	mov.u32 	%r397, %r20;
	@%p31 bra 	$L__BB6_147;
	add.s64 	%rd222, %rd300, %rd105;
	add.s64 	%rd302, %rd222, %rd199;
	shl.b64 	%rd223, %rd222, 2;
	add.s64 	%rd301, %rd135, %rd223;
	shr.u32 	%r47, %r22, 8;
	add.s32 	%r48, %r47, 1;
	and.b32  	%r49, %r48, 3;
	neg.s32 	%r395, %r49;
	mov.u32 	%r397, %r20;
$L__BB6_143:
	.pragma "nounroll";
	mov.u64 	%rd140, %rd312;
	mov.f32 	%f116, %f230;
	ld.global.f32 	%f117, [%rd301];
	setp.lt.f32 	%p32, %f116, %f117;
	@%p32 bra 	$L__BB6_146;
	setp.lt.f32 	%p33, %f117, %f116;
	mov.f32 	%f230, %f117;
	mov.u64 	%rd312, %rd302;
	@%p33 bra 	$L__BB6_146;
	setp.lt.s64 	%p34, %rd140, %rd302;
	selp.f32 	%f230, %f116, %f117, %p34;
	min.s64 	%rd312, %rd140, %rd302;
$L__BB6_146:
	add.s32 	%r397, %r397, 256;
	add.s64 	%rd302, %rd302, 256;
	add.s64 	%rd301, %rd301, 1024;
	add.s32 	%r395, %r395, 1;
	setp.ne.s32 	%p35, %r395, 0;
	@%p35 bra 	$L__BB6_143;
$L__BB6_147:
	setp.lt.u32 	%p36, %r22, 768;
	@%p36 bra 	$L__BB6_162;
	add.s32 	%r398, %r397, 512;
$L__BB6_149:
	mov.u32 	%r30, %r398;
	add.s32 	%r50, %r30, -512;
	cvt.u64.u32 	%rd224, %r50;
	add.s64 	%rd225, %rd300, %rd224;
	shl.b64 	%rd226, %rd225, 2;
	add.s64 	%rd148, %rd135, %rd226;
	add.s64 	%rd149, %rd225, %rd199;
	ld.global.f32 	%f123, [%rd148];
	setp.lt.f32 	%p37, %f230, %f123;
	mov.f32 	%f226, %f230;
	mov.u64 	%rd308, %rd312;
	@%p37 bra 	$L__BB6_152;
	setp.lt.f32 	%p38, %f123, %f230;
	mov.f32 	%f226, %f123;
	mov.u64 	%rd308, %rd149;
	@%p38 bra 	$L__BB6_152;
	setp.lt.s64 	%p39, %rd312, %rd149;
	selp.f32 	%f226, %f230, %f123, %p39;
	min.s64 	%rd308, %rd312, %rd149;
$L__BB6_152:
	add.s32 	%r51, %r30, -256;
	cvt.u64.u32 	%rd227, %r51;
	add.s64 	%rd228, %rd300, %rd227;
	add.s64 	%rd152, %rd228, %rd199;
	ld.global.f32 	%f126, [%rd148+1024];
	setp.lt.f32 	%p40, %f226, %f126;
	mov.f32 	%f227, %f226;
	mov.u64 	%rd309, %rd308;
	@%p40 bra 	$L__BB6_155;
	setp.lt.f32 	%p41, %f126, %f226;
	mov.f32 	%f227, %f126;
	mov.u64 	%rd309, %rd152;
	@%p41 bra 	$L__BB6_155;
	setp.lt.s64 	%p42, %rd308, %rd152;
	selp.f32 	%f227, %f226, %f126, %p42;
	min.s64 	%rd309, %rd308, %rd152;
$L__BB6_155:
	cvt.u64.u32 	%rd229, %r30;
	add.s64 	%rd230, %rd300, %rd229;
	add.s64 	%rd155, %rd230, %rd199;
	ld.global.f32 	%f129, [%rd148+2048];
	setp.lt.f32 	%p43, %f227, %f129;
	mov.f32 	%f228, %f227;
	mov.u64 	%rd310, %rd309;
	@%p43 bra 	$L__BB6_158;
	setp.lt.f32 	%p44, %f129, %f227;
	mov.f32 	%f228, %f129;
	mov.u64 	%rd310, %rd155;
	@%p44 bra 	$L__BB6_158;
	setp.lt.s64 	%p45, %rd309, %rd155;
	selp.f32 	%f228, %f227, %f129, %p45;
	min.s64 	%rd310, %rd309, %rd155;
$L__BB6_158:
	add.s32 	%r52, %r30, 256;
	cvt.u64.u32 	%rd231, %r52;
	add.s64 	%rd232, %rd300, %rd231;
	add.s64 	%rd158, %rd232, %rd199;
	ld.global.f32 	%f132, [%rd148+3072];
	setp.lt.f32 	%p46, %f228, %f132;
	mov.f32 	%f230, %f228;
	mov.u64 	%rd312, %rd310;
	@%p46 bra 	$L__BB6_161;
	setp.lt.f32 	%p47, %f132, %f228;
	mov.f32 	%f230, %f132;
	mov.u64 	%rd312, %rd158;
	@%p47 bra 	$L__BB6_161;
	setp.lt.s64 	%p48, %rd310, %rd158;
	selp.f32 	%f230, %f228, %f132, %p48;
	min.s64 	%rd312, %rd310, %rd158;
$L__BB6_161:
	add.s32 	%r398, %r30, 1024;
	add.s32 	%r53, %r30, 512;
	setp.lt.s32 	%p49, %r53, %r21;
	@%p49 bra 	$L__BB6_149;
$L__BB6_162:
	// begin inline asm
	mov.u32 %r54, %laneid;
	// end inline asm
	mov.b32 	%r56, %f230;
	mov.b32 	%r72, 1;
	mov.b32 	%r73, 31;
	mov.b32 	%r74, -1;
	// begin inline asm
	shfl.sync.down.b32 %r55, %r56, %r72, %r73, %r74;
	// end inline asm
	mov.b32 	%f136, %r55;
	// begin inline asm
	shfl.sync.down.b32 %r60, %r61, %r72, %r73, %r74;
	// end inline asm
	mov.b64 	{%r66, %r71}, %rd312;
	// begin inline asm
	shfl.sync.down.b32 %r65, %r66, %r72, %r73, %r74;
	// end inline asm
	// begin inline asm
	shfl.sync.down.b32 %r70, %r71, %r72, %r73, %r74;
	// end inline asm
	mov.b64 	%rd162, {%r65, %r70};
	setp.gt.s32 	%p50, %r54, 30;
	setp.lt.f32 	%p51, %f230, %f136;
	or.pred  	%p52, %p50, %p51;
	mov.f32 	%f231, %f230;
	mov.u64 	%rd313, %rd312;
	@%p52 bra 	$L__BB6_165;
	setp.gt.f32 	%p53, %f230, %f136;
	mov.f32 	%f231, %f136;
	mov.u64 	%rd313, %rd162;
	@%p53 bra 	$L__BB6_165;
	setp.lt.s64 	%p54, %rd312, %rd162;
	selp.f32 	%f231, %f230, %f136, %p54;
	min.s64 	%rd313, %rd312, %rd162;
$L__BB6_165:
	mov.b32 	%r76, %f231;
	mov.b32 	%r92, 2;
	mov.b32 	%r93, 31;
	mov.b32 	%r94, -1;
	// begin inline asm
	shfl.sync.down.b32 %r75, %r76, %r92, %r93, %r94;
	// end inline asm
	mov.b32 	%f139, %r75;
	// begin inline asm
	shfl.sync.down.b32 %r80, %r81, %r92, %r93, %r94;
	// end inline asm
	mov.b64 	{%r86, %r91}, %rd313;
	// begin inline asm
	shfl.sync.down.b32 %r85, %r86, %r92, %r93, %r94;
	// end inline asm
	// begin inline asm
	shfl.sync.down.b32 %r90, %r91, %r92, %r93, %r94;
	// end inline asm
	mov.b64 	%rd165, {%r85, %r90};
	setp.gt.s32 	%p55, %r54, 29;
	setp.lt.f32 	%p56, %f231, %f139;
	or.pred  	%p57, %p55, %p56;
	mov.f32 	%f232, %f231;
	mov.u64 	%rd314, %rd313;
	@%p57 bra 	$L__BB6_168;
	setp.gt.f32 	%p58, %f231, %f139;
	mov.f32 	%f232, %f139;
	mov.u64 	%rd314, %rd165;
	@%p58 bra 	$L__BB6_168;
	setp.lt.s64 	%p59, %rd313, %rd165;
	selp.f32 	%f232, %f231, %f139, %p59;
	min.s64 	%rd314, %rd313, %rd165;
$L__BB6_168:
	mov.b32 	%r96, %f232;
	mov.b32 	%r112, 4;
	mov.b32 	%r113, 31;
	mov.b32 	%r114, -1;
	// begin inline asm
	shfl.sync.down.b32 %r95, %r96, %r112, %r113, %r114;
	// end inline asm
	mov.b32 	%f142, %r95;
	// begin inline asm
	shfl.sync.down.b32 %r100, %r101, %r112, %r113, %r114;
	// end inline asm
	mov.b64 	{%r106, %r111}, %rd314;
	// begin inline asm
	shfl.sync.down.b32 %r105, %r106, %r112, %r113, %r114;
	// end inline asm
	// begin inline asm
	shfl.sync.down.b32 %r110, %r111, %r112, %r113, %r114;
	// end inline asm
	mov.b64 	%rd168, {%r105, %r110};
	setp.gt.s32 	%p60, %r54, 27;
	setp.lt.f32 	%p61, %f232, %f142;
	or.pred  	%p62, %p60, %p61;
	mov.f32 	%f233, %f232;
	mov.u64 	%rd315, %rd314;
	@%p62 bra 	$L__BB6_171;
	setp.gt.f32 	%p63, %f232, %f142;
	mov.f32 	%f233, %f142;
	mov.u64 	%rd315, %rd168;
	@%p63 bra 	$L__BB6_171;
	setp.lt.s64 	%p64, %rd314, %rd168;
	selp.f32 	%f233, %f232, %f142, %p64;
	min.s64 	%rd315, %rd314, %rd168;
$L__BB6_171:
	mov.b32 	%r116, %f233;
	mov.b32 	%r132, 8;
	mov.b32 	%r133, 31;
	mov.b32 	%r134, -1;
	// begin inline asm
	shfl.sync.down.b32 %r115, %r116, %r132, %r133, %r134;
	// end inline asm
	mov.b32 	%f145, %r115;
	// begin inline asm
	shfl.sync.down.b32 %r120, %r121, %r132, %r133, %r134;
	// end inline asm
	mov.b64 	{%r126, %r131}, %rd315;
	// begin inline asm
	shfl.sync.down.b32 %r125, %r126, %r132, %r133, %r134;
	// end inline asm
	// begin inline asm
	shfl.sync.down.b32 %r130, %r131, %r132, %r133, %r134;
	// end inline asm
	mov.b64 	%rd171, {%r125, %r130};
	setp.gt.s32 	%p65, %r54, 23;
	setp.lt.f32 	%p66, %f233, %f145;
	or.pred  	%p67, %p65, %p66;
	mov.f32 	%f234, %f233;
	mov.u64 	%rd316, %rd315;
	@%p67 bra 	$L__BB6_174;
	setp.gt.f32 	%p68, %f233, %f145;
	mov.f32 	%f234, %f145;
	mov.u64 	%rd316, %rd171;
	@%p68 bra 	$L__BB6_174;
	setp.lt.s64 	%p69, %rd315, %rd171;
	selp.f32 	%f234, %f233, %f145, %p69;
	min.s64 	%rd316, %rd315, %rd171;
$L__BB6_174:
	mov.b32 	%r136, %f234;
	mov.b32 	%r152, 16;
	mov.b32 	%r153, 31;
	mov.b32 	%r154, -1;
	// begin inline asm
	shfl.sync.down.b32 %r135, %r136, %r152, %r153, %r154;
	// end inline asm
	mov.b32 	%f148, %r135;
	// begin inline asm
	shfl.sync.down.b32 %r140, %r141, %r152, %r153, %r154;
	// end inline asm
	mov.b64 	{%r146, %r151}, %rd316;
	// begin inline asm
	shfl.sync.down.b32 %r145, %r146, %r152, %r153, %r154;
	// end inline asm
	// begin inline asm
	shfl.sync.down.b32 %r150, %r151, %r152, %r153, %r154;
	// end inline asm
	mov.b64 	%rd174, {%r145, %r150};
	setp.gt.s32 	%p70, %r54, 15;
	setp.lt.f32 	%p71, %f234, %f148;
	or.pred  	%p72, %p70, %p71;
	mov.f32 	%f242, %f234;
	mov.u64 	%rd324, %rd316;
	@%p72 bra 	$L__BB6_177;
	setp.gt.f32 	%p73, %f234, %f148;
	mov.f32 	%f242, %f148;
	mov.u64 	%rd324, %rd174;
	@%p73 bra 	$L__BB6_177;
	setp.lt.s64 	%p74, %rd316, %rd174;
	selp.f32 	%f242, %f234, %f148, %p74;
	min.s64 	%rd324, %rd316, %rd174;
$L__BB6_177:
	setp.ne.s32 	%p75, %r54, 0;
	@%p75 bra 	$L__BB6_179;
	shr.u32 	%r155, %r20, 1;
	and.b32  	%r156, %r155, 496;
	mov.u32 	%r157, _ZN6thrust24THRUST_300001_SM_1000_NS8cuda_cub4core6detail5shmemE;
	add.s32 	%r158, %r157, %r156;
	st.shared.f32 	[%r158+8], %f242;
	st.shared.u64 	[%r158+16], %rd324;
$L__BB6_179:
	bar.sync 	0;
	setp.ne.s32 	%p76, %r20, 0;
	@%p76 bra 	$L__BB6_201;
	ld.shared.f32 	%f151, [_ZN6thrust24THRUST_300001_SM_1000_NS8cuda_cub4core6detail5shmemE+24];
	ld.shared.u64 	%rd177, [_ZN6thrust24THRUST_300001_SM_1000_NS8cuda_cub4core6detail5shmemE+32];
	setp.lt.f32 	%p77, %f242, %f151;
	mov.f32 	%f236, %f242;
	mov.u64 	%rd318, %rd324;
	@%p77 bra 	$L__BB6_183;
	setp.lt.f32 	%p78, %f151, %f242;
	mov.f32 	%f236, %f151;
	mov.u64 	%rd318, %rd177;
	@%p78 bra 	$L__BB6_183;
	setp.lt.s64 	%p79, %rd324, %rd177;
	selp.f32 	%f236, %f242, %f151, %p79;
	min.s64 	%rd318, %rd324, %rd177;
$L__BB6_183:
	ld.shared.f32 	%f154, [_ZN6thrust24THRUST_300001_SM_1000_NS8cuda_cub4core6detail5shmemE+40];
	ld.shared.u64 	%rd180, [_ZN6thrust24THRUST_300001_SM_1000_NS8cuda_cub4core6detail5shmemE+48];
	setp.lt.f32 	%p80, %f236, %f154;
	mov.f32 	%f237, %f236;
	mov.u64 	%rd319, %rd318;
	@%p80 bra 	$L__BB6_186;
	setp.lt.f32 	%p81, %f154, %f236;
	mov.f32 	%f237, %f154;
	mov.u64 	%rd319, %rd180;
	@%p81 bra 	$L__BB6_186;
	setp.lt.s64 	%p82, %rd318, %rd180;
	selp.f32 	%f237, %f236, %f154, %p82;
	min.s64 	%rd319, %rd318, %rd180;
$L__BB6_186:
	ld.shared.f32 	%f157, [_ZN6thrust24THRUST_300001_SM_1000_NS8cuda_cub4core6detail5shmemE+56];
	ld.shared.u64 	%rd183, [_ZN6thrust24THRUST_300001_SM_1000_NS8cuda_cub4core6detail5shmemE+64];
	setp.lt.f32 	%p83, %f237, %f157;
	mov.f32 	%f238, %f237;
	mov.u64 	%rd320, %rd319;
	@%p83 bra 	$L__BB6_189;
	setp.lt.f32 	%p84, %f157, %f237;
	mov.f32 	%f238, %f157;
	mov.u64 	%rd320, %rd183;
	@%p84 bra 	$L__BB6_189;
	setp.lt.s64 	%p85, %rd319, %rd183;
	selp.f32 	%f238, %f237, %f157, %p85;
	min.s64 	%rd320, %rd319, %rd183;
$L__BB6_189:
	ld.shared.f32 	%f160, [_ZN6thrust24THRUST_300001_SM_1000_NS8cuda_cub4core6detail5shmemE+72];
	ld.shared.u64 	%rd186, [_ZN6thrust24THRUST_300001_SM_1000_NS8cuda_cub4core6detail5shmemE+80];
	setp.lt.f32 	%p86, %f238, %f160;
	mov.f32 	%f239, %f238;
	mov.u64 	%rd321, %rd320;
	@%p86 bra 	$L__BB6_192;
	setp.lt.f32 	%p87, %f160, %f238;
	mov.f32 	%f239, %f160;
	mov.u64 	%rd321, %rd186;
	@%p87 bra 	$L__BB6_192;
	setp.lt.s64 	%p88, %rd320, %rd186;
	selp.f32 	%f239, %f238, %f160, %p88;
	min.s64 	%rd321, %rd320, %rd186;
$L__BB6_192:
	ld.shared.f32 	%f163, [_ZN6thrust24THRUST_300001_SM_1000_NS8cuda_cub4core6detail5shmemE+88];
	ld.shared.u64 	%rd189, [_ZN6thrust24THRUST_300001_SM_1000_NS8cuda_cub4core6detail5shmemE+96];
	setp.lt.f32 	%p89, %f239, %f163;
	mov.f32 	%f240, %f239;
	mov.u64 	%rd322, %rd321;
	@%p89 bra 	$L__BB6_195;
	setp.lt.f32 	%p90, %f163, %f239;
	mov.f32 	%f240, %f163;
	mov.u64 	%rd322, %rd189;
	@%p90 bra 	$L__BB6_195;
	setp.lt.s64 	%p91, %rd321, %rd189;
	selp.f32 	%f240, %f239, %f163, %p91;
	min.s64 	%rd322, %rd321, %rd189;
$L__BB6_195:
	ld.shared.f32 	%f166, [_ZN6thrust24THRUST_300001_SM_1000_NS8cuda_cub4core6detail5shmemE+104];
	ld.shared.u64 	%rd192, [_ZN6thrust24THRUST_300001_SM_1000_NS8cuda_cub4core6detail5shmemE+112];
	setp.lt.f32 	%p92, %f240, %f166;
	mov.f32 	%f241, %f240;
	mov.u64 	%rd323, %rd322;
	@%p92 bra 	$L__BB6_198;
	setp.lt.f32 	%p93, %f166, %f240;
	mov.f32 	%f241, %f166;
	mov.u64 	%rd323, %rd192;
	@%p93 bra 	$L__BB6_198;
	setp.lt.s64 	%p94, %rd322, %rd192;
	selp.f32 	%f241, %f240, %f166, %p94;
	min.s64 	%rd323, %rd322, %rd192;
$L__BB6_198:
	ld.shared.f32 	%f169, [_ZN6thrust24THRUST_300001_SM_1000_NS8cuda_cub4core6detail5shmemE+120];
	ld.shared.u64 	%rd195, [_ZN6thrust24THRUST_300001_SM_1000_NS8cuda_cub4core6detail5shmemE+128];
	setp.lt.f32 	%p95, %f241, %f169;
	mov.f32 	%f242, %f241;
	mov.u64 	%rd324, %rd323;
	@%p95 bra 	$L__BB6_201;
	setp.lt.f32 	%p96, %f169, %f241;
	mov.f32 	%f242, %f169;
	mov.u64 	%rd324, %rd195;
	@%p96 bra 	$L__BB6_201;
	setp.lt.s64 	%p97, %rd323, %rd195;
	selp.f32 	%f242, %f241, %f169, %p97;
	min.s64 	%rd324, %rd323, %rd195;
$L__BB6_201:
	mov.u32 	%r389, %tid.x;
	setp.ne.s32 	%p224, %r389, 0;
	@%p224 bra 	$L__BB6_203;
	ld.param.u64 	%rd254, [_ZN6thrust24THRUST_300001_SM_1000_NS8cuda_cub4core6detail13_kernel_agentINS1_8__reduce11ReduceAgentINS0_12zip_iteratorIN4cuda3std3__45tupleIJPfNS0_17counting_iteratorIlNS0_11use_defaultESE_SE_EEEEEEEPNSB_IJflEEESI_lNS1_9__extrema9arg_min_fIflNSA_4lessIfEEEEEEJSH_SJ_lN3cub18CUB_300001_SM_100013GridEvenShareIlEENSR_9GridQueueIyEESO_EEEvDpT0__param_1];
	cvta.to.global.u64 	%rd251, %rd254;
	mul.wide.u32 	%rd252, %r1, 16;
	add.s64 	%rd253, %rd251, %rd252;
	st.global.f32 	[%rd253], %f242;
	st.global.u64 	[%rd253+8], %rd324;
$L__BB6_203:
	ret;

}
	// .globl	_ZN6thrust24THRUST_300001_SM_1000_NS8cuda_cub4core6detail13_kernel_agentINS1_8__reduce10DrainAgentIlEEJN3cub18CUB_300001_SM_10009GridQueueIyEElEEEvDpT0_
.visible .entry _ZN6thrust24THRUST_300001_SM_1000_NS8cuda_cub4core6detail13_kernel_agentINS1_8__reduce10DrainAgentIlEEJN3cub18CUB_300001_SM_10009GridQueueIyEElEEEvDpT0_(
	.param .align 8 .b8 _ZN6thrust24THRUST_300001_SM_1000_NS8cuda_cub4core6detail13_kernel_agentINS1_8__reduce10DrainAgentIlEEJN3cub18CUB_300001_SM_10009GridQueueIyEElEEEvDpT0__param_0[8],
	.param .u64 _ZN6thrust24THRUST_300001_SM_1000_NS8cuda_cub4core6detail13_kernel_agentINS1_8__reduce10DrainAgentIlEEJN3cub18CUB_300001_SM_10009GridQueueIyEElEEEvDpT0__param_1
)
.maxntid 1
{
	.reg .b64 	%rd<5>;

	ld.param.u64 	%rd1, [_ZN6thrust24THRUST_300001_SM_1000_NS8cuda_cub4core6detail13_kernel_agentINS1_8__reduce10DrainAgentIlEEJN3cub18CUB_300001_SM_10009GridQueueIyEElEEEvDpT0__param_0];
	ld.param.u64 	%rd2, [_ZN6thrust24THRUST_300001_SM_1000_NS8cuda_cub4core6detail13_kernel_agentINS1_8__reduce10DrainAgentIlEEJN3cub18CUB_300001_SM_10009GridQueueIyEElEEEvDpT0__param_1];
	cvta.to.global.u64 	%rd3, %rd1;
	st.global.u64 	[%rd3], %rd2;
	mov.b64 	%rd4, 0;
	st.global.u64 	[%rd3+8], %rd4;
	ret;

}
	// .globl	_ZN6thrust24THRUST_300001_SM_1000_NS8cuda_cub4core6detail13_kernel_agentINS1_8__reduce11ReduceAgentIPN4cuda3std3__45tupleIJflEEESC_SB_lNS1_9__extrema9arg_min_fIflNS9_4lessIfEEEEEEJSC_SC_iSH_EEEvDpT0_
.visible .entry _ZN6thrust24THRUST_300001_SM_1000_NS8cuda_cub4core6detail13_kernel_agentINS1_8__reduce11ReduceAgentIPN4cuda3std3__45tupleIJflEEESC_SB_lNS1_9__extrema9arg_min_fIflNS9_4lessIfEEEEEEJSC_SC_iSH_EEEvDpT0_(
	.param .u64 .ptr .align 1 _ZN6thrust24THRUST_300001_SM_1000_NS8cuda_cub4core6detail13_kernel_agentINS1_8__reduce11ReduceAgentIPN4cuda3std3__45tupleIJflEEESC_SB_lNS1_9__extrema9arg_min_fIflNS9_4lessIfEEEEEEJSC_SC_iSH_EEEvDpT0__param_0,
	.param .u64 .ptr .align 1 _ZN6thrust24THRUST_300001_SM_1000_NS8cuda_cub4core6detail13_kernel_agentINS1_8__reduce11ReduceAgentIPN4cuda3std3__45tupleIJflEEESC_SB_lNS1_9__extrema9arg_min_fIflNS9_4lessIfEEEEEEJSC_SC_iSH_EEEvDpT0__param_1,
	.param .u32 _ZN6thrust24THRUST_300001_SM_1000_NS8cuda_cub4core6detail13_kernel_agentINS1_8__reduce11ReduceAgentIPN4cuda3std3__45tupleIJflEEESC_SB_lNS1_9__extrema9arg_min_fIflNS9_4lessIfEEEEEEJSC_SC_iSH_EEEvDpT0__param_2,
	.param .align 1 .b8 _ZN6thrust24THRUST_300001_SM_1000_NS8cuda_cub4core6detail13_kernel_agentINS1_8__reduce11ReduceAgentIPN4cuda3std3__45tupleIJflEEESC_SB_lNS1_9__extrema9arg_min_fIflNS9_4lessIfEEEEEEJSC_SC_iSH_EEEvDpT0__param_3[1]
)
.maxntid 256
{
	.reg .pred 	%p<260>;
	.reg .b32 	%r<436>;
	.reg .b32 	%f<293>;
	.reg .b64 	%rd<479>;

	ld.param.u64 	%rd236, [_ZN6thrust24THRUST_300001_SM_1000_NS8cuda_cub4core6detail13_kernel_agentINS1_8__reduce11ReduceAgentIPN4cuda3std3__45tupleIJflEEESC_SB_lNS1_9__extrema9arg_min_fIflNS9_4lessIfEEEEEEJSC_SC_iSH_EEEvDpT0__param_0];
	ld.param.u32 	%r29, [_ZN6thrust24THRUST_300001_SM_1000_NS8cuda_cub4core6detail13_kernel_agentINS1_8__reduce11ReduceAgentIPN4cuda3std3__45tupleIJflEEESC_SB_lNS1_9__extrema9arg_min_fIflNS9_4lessIfEEEEEEJSC_SC_iSH_EEEvDpT0__param_2];
	cvt.s64.s32 	%rd1, %r29;
	setp.eq.s32 	%p1, %r29, 0;
	@%p1 bra 	$L__BB8_238;
	setp.gt.s32 	%p2, %r29, 1279;
	@%p2 bra 	$L__BB8_111;
	mov.u32 	%r1, %tid.x;
	setp.ge.s32 	%p133, %r1, %r29;
	mov.f32 	%f224, 0f00000000;
	mov.b64 	%rd402, 0;
	mov.u32 	%r430, %r1;
	@%p133 bra 	$L__BB8_4;
	mul.wide.u32 	%rd366, %r1, 16;
	add.s64 	%rd363, %rd236, %rd366;
	// begin inline asm
	ld.global.nc.u64 %rd362, [%rd363];
	// end inline asm
	mov.b64 	{%r191, %r192}, %rd362;
	mov.b32 	%f224, %r191;
	add.s64 	%rd365, %rd363, 8;
	// begin inline asm
	ld.global.nc.u64 %rd402, [%rd365];
	// end inline asm
	add.s32 	%r430, %r1, 256;
$L__BB8_4:
	setp.ge.s32 	%p134, %r430, %r29;
	@%p134 bra 	$L__BB8_25;
	not.b32 	%r193, %r430;
	add.s32 	%r4, %r29, %r193;
	and.b32  	%r194, %r4, 768;
	setp.eq.s32 	%p135, %r194, 768;
	@%p135 bra 	$L__BB8_11;
	mul.wide.u32 	%rd368, %r430, 16;
	add.s64 	%rd393, %rd236, %rd368;
	shr.u32 	%r195, %r4, 8;
	add.s32 	%r196, %r195, 1;
	and.b32  	%r197, %r196, 3;
	neg.s32 	%r428, %r197;
$L__BB8_7:
	.pragma "nounroll";
	mov.u64 	%rd6, %rd402;
	mov.f32 	%f3, %f224;
	// begin inline asm
	ld.global.nc.u64 %rd369, [%rd393];
	// end inline asm
	mov.b64 	{%r198, %r199}, %rd369;
	mov.b32 	%f4, %r198;
	add.s64 	%rd372, %rd393, 8;
	// begin inline asm
	ld.global.nc.u64 %rd371, [%rd372];
	// end inline asm
	setp.lt.f32 	%p136, %f3, %f4;
	@%p136 bra 	$L__BB8_10;
	setp.lt.f32 	%p137, %f4, %f3;
	mov.u64 	%rd402, %rd371;
	mov.f32 	%f224, %f4;
	@%p137 bra 	$L__BB8_10;
	setp.lt.s64 	%p138, %rd6, %rd371;
	min.s64 	%rd402, %rd6, %rd371;
	selp.f32 	%f224, %f3, %f4, %p138;
$L__BB8_10:
	add.s32 	%r430, %r430, 256;
	add.s64 	%rd393, %rd393, 4096;
	add.s32 	%r428, %r428, 1;
	setp.ne.s32 	%p139, %r428, 0;
	@%p139 bra 	$L__BB8_7;
$L__BB8_11:
	setp.lt.u32 	%p140, %r4, 768;
	@%p140 bra 	$L__BB8_25;
$L__BB8_12:
	mul.wide.s32 	%rd377, %r430, 16;
	add.s64 	%rd374, %rd236, %rd377;
	// begin inline asm
	ld.global.nc.u64 %rd373, [%rd374];
	// end inline asm
	mov.b64 	{%r200, %r201}, %rd373;
	mov.b32 	%f10, %r200;
	add.s64 	%rd376, %rd374, 8;
	// begin inline asm
	ld.global.nc.u64 %rd375, [%rd376];
	// end inline asm
	setp.lt.f32 	%p141, %f224, %f10;
	mov.u64 	%rd399, %rd402;
	mov.f32 	%f221, %f224;
	@%p141 bra 	$L__BB8_15;
	setp.lt.f32 	%p142, %f10, %f224;
	mov.u64 	%rd399, %rd375;
	mov.f32 	%f221, %f10;
	@%p142 bra 	$L__BB8_15;
	setp.lt.s64 	%p143, %rd402, %rd375;
	min.s64 	%rd399, %rd402, %rd375;
	selp.f32 	%f221, %f224, %f10, %p143;
$L__BB8_15:
	add.s64 	%rd379, %rd374, 4096;
	// begin inline asm
	ld.global.nc.u64 %rd378, [%rd379];
	// end inline asm
	mov.b64 	{%r202, %r203}, %rd378;
	mov.b32 	%f13, %r202;
	add.s64 	%rd381, %rd374, 4104;
	// begin inline asm
	ld.global.nc.u64 %rd380, [%rd381];
	// end inline asm
	setp.lt.f32 	%p144, %f221, %f13;
	mov.u64 	%rd400, %rd399;
	mov.f32 	%f222, %f221;
	@%p144 bra 	$L__BB8_18;
	setp.lt.f32 	%p145, %f13, %f221;
	mov.u64 	%rd400, %rd380;
	mov.f32 	%f222, %f13;
	@%p145 bra 	$L__BB8_18;
	setp.lt.s64 	%p146, %rd399, %rd380;
	min.s64 	%rd400, %rd399, %rd380;
	selp.f32 	%f222, %f221, %f13, %p146;
$L__BB8_18:
	add.s64 	%rd383, %rd374, 8192;
	// begin inline asm
	ld.global.nc.u64 %rd382, [%rd383];
	// end inline asm
	mov.b64 	{%r204, %r205}, %rd382;
	mov.b32 	%f16, %r204;
	add.s64 	%rd385, %rd374, 8200;
	// begin inline asm
	ld.global.nc.u64 %rd384, [%rd385];
	// end inline asm
	setp.lt.f32 	%p147, %f222, %f16;
	mov.u64 	%rd401, %rd400;
	mov.f32 	%f223, %f222;
	@%p147 bra 	$L__BB8_21;
	setp.lt.f32 	%p148, %f16, %f222;
	mov.u64 	%rd401, %rd384;
	mov.f32 	%f223, %f16;
	@%p148 bra 	$L__BB8_21;
	setp.lt.s64 	%p149, %rd400, %rd384;
	min.s64 	%rd401, %rd400, %rd384;
	selp.f32 	%f223, %f222, %f16, %p149;
$L__BB8_21:
	add.s64 	%rd387, %rd374, 12288;
	// begin inline asm
	ld.global.nc.u64 %rd386, [%rd387];
	// end inline asm
	mov.b64 	{%r206, %r207}, %rd386;
	mov.b32 	%f19, %r206;
	add.s64 	%rd389, %rd374, 12296;
	// begin inline asm
	ld.global.nc.u64 %rd388, [%rd389];
	// end inline asm
	setp.lt.f32 	%p150, %f223, %f19;
	mov.u64 	%rd402, %rd401;
	mov.f32 	%f224, %f223;
	@%p150 bra 	$L__BB8_24;
	setp.lt.f32 	%p151, %f19, %f223;
	mov.u64 	%rd402, %rd388;
	mov.f32 	%f224, %f19;
	@%p151 bra 	$L__BB8_24;
	setp.lt.s64 	%p152, %rd401, %rd388;
	min.s64 	%rd402, %rd401, %rd388;
	selp.f32 	%f224, %f223, %f19, %p152;
$L__BB8_24:
	add.s32 	%r430, %r430, 1024;
	setp.lt.s32 	%p153, %r430, %r29;
	@%p153 bra 	$L__BB8_12;
$L__BB8_25:
	setp.lt.s32 	%p154, %r29, 256;
	@%p154 bra 	$L__BB8_65;
	// begin inline asm
	mov.u32 %r321, %laneid;
	// end inline asm
	mov.b32 	%r323, %f224;
	mov.b32 	%r339, 1;
	mov.b32 	%r340, 31;
	mov.b32 	%r341, -1;
	// begin inline asm
	shfl.sync.down.b32 %r322, %r323, %r339, %r340, %r341;
	// end inline asm
	mov.b32 	%f23, %r322;
	// begin inline asm
	shfl.sync.down.b32 %r327, %r328, %r339, %r340, %r341;
	// end inline asm
	mov.b64 	{%r333, %r338}, %rd402;
	// begin inline asm
	shfl.sync.down.b32 %r332, %r333, %r339, %r340, %r341;
	// end inline asm
	// begin inline asm
	shfl.sync.down.b32 %r337, %r338, %r339, %r340, %r341;
	// end inline asm
	mov.b64 	%rd28, {%r332, %r337};
	setp.gt.s32 	%p211, %r321, 30;
	setp.lt.f32 	%p212, %f224, %f23;
	or.pred  	%p213, %p211, %p212;
	mov.u64 	%rd404, %rd402;
	mov.f32 	%f226, %f224;
	@%p213 bra 	$L__BB8_29;
	setp.gt.f32 	%p214, %f224, %f23;
	mov.u64 	%rd404, %rd28;
	mov.f32 	%f226, %f23;
	@%p214 bra 	$L__BB8_29;
	setp.lt.s64 	%p215, %rd402, %rd28;
	min.s64 	%rd404, %rd402, %rd28;
	selp.f32 	%f226, %f224, %f23, %p215;
$L__BB8_29:
	mov.b32 	%r343, %f226;
	mov.b32 	%r359, 2;
	mov.b32 	%r360, 31;
	mov.b32 	%r361, -1;
	// begin inline asm
	shfl.sync.down.b32 %r342, %r343, %r359, %r360, %r361;
	// end inline asm
	mov.b32 	%f26, %r342;
	// begin inline asm
	shfl.sync.down.b32 %r347, %r348, %r359, %r360, %r361;
	// end inline asm
	mov.b64 	{%r353, %r358}, %rd404;
	// begin inline asm
	shfl.sync.down.b32 %r352, %r353, %r359, %r360, %r361;
	// end inline asm
	// begin inline asm
	shfl.sync.down.b32 %r357, %r358, %r359, %r360, %r361;
	// end inline asm
	mov.b64 	%rd31, {%r352, %r357};
	setp.gt.s32 	%p216, %r321, 29;
	setp.lt.f32 	%p217, %f226, %f26;
	or.pred  	%p218, %p216, %p217;
	mov.u64 	%rd405, %rd404;
	mov.f32 	%f227, %f226;
	@%p218 bra 	$L__BB8_32;
	setp.gt.f32 	%p219, %f226, %f26;
	mov.u64 	%rd405, %rd31;
	mov.f32 	%f227, %f26;
	@%p219 bra 	$L__BB8_32;
	setp.lt.s64 	%p220, %rd404, %rd31;
	min.s64 	%rd405, %rd404, %rd31;
	selp.f32 	%f227, %f226, %f26, %p220;
$L__BB8_32:
	mov.b32 	%r363, %f227;
	mov.b32 	%r379, 4;
	mov.b32 	%r380, 31;
	mov.b32 	%r381, -1;
	// begin inline asm
	shfl.sync.down.b32 %r362, %r363, %r379, %r380, %r381;
	// end inline asm
	mov.b32 	%f29, %r362;
	// begin inline asm
	shfl.sync.down.b32 %r367, %r368, %r379, %r380, %r381;
	// end inline asm
	mov.b64 	{%r373, %r378}, %rd405;
	// begin inline asm
	shfl.sync.down.b32 %r372, %r373, %r379, %r380, %r381;
	// end inline asm
	// begin inline asm
	shfl.sync.down.b32 %r377, %r378, %r379, %r380, %r381;
	// end inline asm
	mov.b64 	%rd34, {%r372, %r377};
	setp.gt.s32 	%p221, %r321, 27;
	setp.lt.f32 	%p222, %f227, %f29;
	or.pred  	%p223, %p221, %p222;
	mov.u64 	%rd406, %rd405;
	mov.f32 	%f228, %f227;
	@%p223 bra 	$L__BB8_35;
	setp.gt.f32 	%p224, %f227, %f29;
	mov.u64 	%rd406, %rd34;
	mov.f32 	%f228, %f29;
	@%p224 bra 	$L__BB8_35;
	setp.lt.s64 	%p225, %rd405, %rd34;
	min.s64 	%rd406, %rd405, %rd34;
	selp.f32 	%f228, %f227, %f29, %p225;
$L__BB8_35:
	mov.b32 	%r383, %f228;
	mov.b32 	%r399, 8;
	mov.b32 	%r400, 31;
	mov.b32 	%r401, -1;
	// begin inline asm
	shfl.sync.down.b32 %r382, %r383, %r399, %r400, %r401;
	// end inline asm
	mov.b32 	%f32, %r382;
	// begin inline asm
	shfl.sync.down.b32 %r387, %r388, %r399, %r400, %r401;
	// end inline asm
	mov.b64 	{%r393, %r398}, %rd406;
	// begin inline asm
	shfl.sync.down.b32 %r392, %r393, %r399, %r400, %r401;
	// end inline asm
	// begin inline asm
	shfl.sync.down.b32 %r397, %r398, %r399, %r400, %r401;
	// end inline asm
	mov.b64 	%rd37, {%r392, %r397};
	setp.gt.s32 	%p226, %r321, 23;
	setp.lt.f32 	%p227, %f228, %f32;
	or.pred  	%p228, %p226, %p227;
	mov.u64 	%rd407, %rd406;
	mov.f32 	%f229, %f228;
	@%p228 bra 	$L__BB8_38;
	setp.gt.f32 	%p229, %f228, %f32;
	mov.u64 	%rd407, %rd37;
	mov.f32 	%f229, %f32;
	@%p229 bra 	$L__BB8_38;
	setp.lt.s64 	%p230, %rd406, %rd37;
	min.s64 	%rd407, %rd406, %rd37;
	selp.f32 	%f229, %f228, %f32, %p230;
$L__BB8_38:
	mov.b32 	%r403, %f229;
	mov.b32 	%r419, 16;
	mov.b32 	%r420, 31;
	mov.b32 	%r421, -1;
	// begin inline asm
	shfl.sync.down.b32 %r402, %r403, %r419, %r420, %r421;
	// end inline asm
	mov.b32 	%f35, %r402;
	// begin inline asm
	shfl.sync.down.b32 %r407, %r408, %r419, %r420, %r421;
	// end inline asm
	mov.b64 	{%r413, %r418}, %rd407;
	// begin inline asm
	shfl.sync.down.b32 %r412, %r413, %r419, %r420, %r421;
	// end inline asm
	// begin inline asm
	shfl.sync.down.b32 %r417, %r418, %r419, %r420, %r421;
	// end inline asm
	mov.b64 	%rd40, {%r412, %r417};
	setp.gt.s32 	%p231, %r321, 15;
	setp.lt.f32 	%p232, %f229, %f35;
	or.pred  	%p233, %p231, %p232;
	mov.u64 	%rd478, %rd407;
	mov.f32 	%f292, %f229;
	@%p233 bra 	$L__BB8_41;
	setp.gt.f32 	%p234, %f229, %f35;
	mov.u64 	%rd478, %rd40;
	mov.f32 	%f292, %f35;
	@%p234 bra 	$L__BB8_41;
	setp.lt.s64 	%p235, %rd407, %rd40;
	min.s64 	%rd478, %rd407, %rd40;
	selp.f32 	%f292, %f229, %f35, %p235;
$L__BB8_41:
	setp.ne.s32 	%p236, %r321, 0;
	@%p236 bra 	$L__BB8_43;
	shr.u32 	%r422, %r1, 1;
	and.b32  	%r423, %r422, 496;
	mov.u32 	%r424, _ZN6thrust24THRUST_300001_SM_1000_NS8cuda_cub4core6detail5shmemE;
	add.s32 	%r425, %r424, %r423;
	st.shared.f32 	[%r425+8], %f292;
	st.shared.u64 	[%r425+16], %rd478;
$L__BB8_43:
	bar.sync 	0;
	setp.ne.s32 	%p237, %r1, 0;
	@%p237 bra 	$L__BB8_236;
	ld.shared.f32 	%f38, [_ZN6thrust24THRUST_300001_SM_1000_NS8cuda_cub4core6detail5shmemE+24];
	ld.shared.u64 	%rd43, [_ZN6thrust24THRUST_300001_SM_1000_NS8cuda_cub4core6detail5shmemE+32];
	setp.lt.f32 	%p238, %f292, %f38;
	mov.u64 	%rd409, %rd478;
	mov.f32 	%f231, %f292;
	@%p238 bra 	$L__BB8_47;
	setp.lt.f32 	%p239, %f38, %f292;
	mov.u64 	%rd409, %rd43;
	mov.f32 	%f231, %f38;
	@%p239 bra 	$L__BB8_47;
	setp.lt.s64 	%p240, %rd478, %rd43;
	min.s64 	%rd409, %rd478, %rd43;
	selp.f32 	%f231, %f292, %f38, %p240;
$L__BB8_47:
	ld.shared.f32 	%f41, [_ZN6thrust24THRUST_300001_SM_1000_NS8cuda_cub4core6detail5shmemE+40];
	ld.shared.u64 	%rd46, [_ZN6thrust24THRUST_300001_SM_1000_NS8cuda_cub4core6detail5shmemE+48];
	setp.lt.f32 	%p241, %f231, %f41;
	mov.u64 	%rd410, %rd409;
	mov.f32 	%f232, %f231;
	@%p241 bra 	$L__BB8_50;
	setp.lt.f32 	%p242, %f41, %f231;
	mov.u64 	%rd410, %rd46;
	mov.f32 	%f232, %f41;
	@%p242 bra 	$L__BB8_50;
	setp.lt.s64 	%p243, %rd409, %rd46;
	min.s64 	%rd410, %rd409, %rd46;
	selp.f32 	%f232, %f231, %f41, %p243;
$L__BB8_50:
	ld.shared.f32 	%f44, [_ZN6thrust24THRUST_300001_SM_1000_NS8cuda_cub4core6detail5shmemE+56];
	ld.shared.u64 	%rd49, [_ZN6thrust24THRUST_300001_SM_1000_NS8cuda_cub4core6detail5shmemE+64];
	setp.lt.f32 	%p244, %f232, %f44;
	mov.u64 	%rd411, %rd410;
	mov.f32 	%f233, %f232;
	@%p244 bra 	$L__BB8_53;
	setp.lt.f32 	%p245, %f44, %f232;
	mov.u64 	%rd411, %rd49;
	mov.f32 	%f233, %f44;
	@%p245 bra 	$L__BB8_53;
	setp.lt.s64 	%p246, %rd410, %rd49;
	min.s64 	%rd411, %rd410, %rd49;
	selp.f32 	%f233, %f232, %f44, %p246;
$L__BB8_53:
	ld.shared.f32 	%f47, [_ZN6thrust24THRUST_300001_SM_1000_NS8cuda_cub4core6detail5shmemE+72];
	ld.shared.u64 	%rd52, [_ZN6thrust24THRUST_300001_SM_1000_NS8cuda_cub4core6detail5shmemE+80];
	setp.lt.f32 	%p247, %f233, %f47;
	mov.u64 	%rd412, %rd411;
	mov.f32 	%f234, %f233;
	@%p247 bra 	$L__BB8_56;
	setp.lt.f32 	%p248, %f47, %f233;
	mov.u64 	%rd412, %rd52;
	mov.f32 	%f234, %f47;
	@%p248 bra 	$L__BB8_56;
	setp.lt.s64 	%p249, %rd411, %rd52;
	min.s64 	%rd412, %rd411, %rd52;
	selp.f32 	%f234, %f233, %f47, %p249;
$L__BB8_56:
	ld.shared.f32 	%f50, [_ZN6thrust24THRUST_300001_SM_1000_NS8cuda_cub4core6detail5shmemE+88];
	ld.shared.u64 	%rd55, [_ZN6thrust24THRUST_300001_SM_1000_NS8cuda_cub4core6detail5shmemE+96];
	setp.lt.f32 	%p250, %f234, %f50;
	mov.u64 	%rd413, %rd412;
	mov.f32 	%f235, %f234;
	@%p250 bra 	$L__BB8_59;
	setp.lt.f32 	%p251, %f50, %f234;
	mov.u64 	%rd413, %rd55;
	mov.f32 	%f235, %f50;
	@%p251 bra 	$L__BB8_59;
	setp.lt.s64 	%p252, %rd412, %rd55;
	min.s64 	%rd413, %rd412, %rd55;
	selp.f32 	%f235, %f234, %f50, %p252;
$L__BB8_59:
	ld.shared.f32 	%f53, [_ZN6thrust24THRUST_300001_SM_1000_NS8cuda_cub4core6detail5shmemE+104];
	ld.shared.u64 	%rd58, [_ZN6thrust24THRUST_300001_SM_1000_NS8cuda_cub4core6detail5shmemE+112];
	setp.lt.f32 	%p253, %f235, %f53;
	mov.u64 	%rd414, %rd413;
	mov.f32 	%f236, %f235;
	@%p253 bra 	$L__BB8_62;
	setp.lt.f32 	%p254, %f53, %f235;
	mov.u64 	%rd414, %rd58;
	mov.f32 	%f236, %f53;
	@%p254 bra 	$L__BB8_62;
	setp.lt.s64 	%p255, %rd413, %rd58;
	min.s64 	%rd414, %rd413, %rd58;
	selp.f32 	%f236, %f235, %f53, %p255;
$L__BB8_62:
	ld.shared.f32 	%f56, [_ZN6thrust24THRUST_300001_SM_1000_NS8cuda_cub4core6detail5shmemE+120];
	ld.shared.u64 	%rd61, [_ZN6thrust24THRUST_300001_SM_1000_NS8cuda_cub4core6detail5shmemE+128];
	setp.lt.f32 	%p256, %f236, %f56;
	mov.f32 	%f292, %f236;
	mov.u64 	%rd478, %rd414;
	@%p256 bra 	$L__BB8_236;
	setp.lt.f32 	%p257, %f56, %f236;
	mov.f32 	%f292, %f56;
	mov.u64 	%rd478, %rd61;
	@%p257 bra 	$L__BB8_236;
	setp.lt.s64 	%p258, %rd414, %rd61;
	min.s64 	%rd478, %rd414, %rd61;
	selp.f32 	%f292, %f236, %f56, %p258;
	bra.uni 	$L__BB8_236;
$L__BB8_65:
	// begin inline asm
	mov.u32 %r208, %laneid;
	// end inline asm
	and.b32  	%r229, %r1, 992;
	add.s32 	%r230, %r229, 32;
	setp.gt.s32 	%p155, %r230, %r29;
	not.b32 	%r231, %r229;
	add.s32 	%r232, %r29, %r231;
	selp.b32 	%r227, %r232, 31, %p155;
	mov.b32 	%r210, %f224;
	mov.b32 	%r226, 1;
	mov.b32 	%r228, -1;
	// begin inline asm
	shfl.sync.down.b32 %r209, %r210, %r226, %r227, %r228;
	// end inline asm
	mov.b32 	%f58, %r209;
	// begin inline asm
	shfl.sync.down.b32 %r214, %r215, %r226, %r227, %r228;
	// end inline asm
	mov.b64 	{%r220, %r225}, %rd402;
	// begin inline asm
	shfl.sync.down.b32 %r219, %r220, %r226, %r227, %r228;
	// end inline asm
	// begin inline asm
	shfl.sync.down.b32 %r224, %r225, %r226, %r227, %r228;
	// end inline asm
	mov.b64 	%rd63, {%r219, %r224};
	setp.ge.s32 	%p156, %r208, %r227;
	setp.lt.f32 	%p157, %f224, %f58;
	or.pred  	%p158, %p156, %p157;
	mov.u64 	%rd415, %rd402;
	mov.f32 	%f237, %f224;
	@%p158 bra 	$L__BB8_68;
	setp.gt.f32 	%p159, %f224, %f58;
	mov.u64 	%rd415, %rd63;
	mov.f32 	%f237, %f58;
	@%p159 bra 	$L__BB8_68;
	setp.lt.s64 	%p160, %rd402, %rd63;
	min.s64 	%rd415, %rd402, %rd63;
	selp.f32 	%f237, %f224, %f58, %p160;
$L__BB8_68:
	mov.b32 	%r234, %f237;
	mov.b32 	%r250, 2;
	mov.b32 	%r252, -1;
	// begin inline asm
	shfl.sync.down.b32 %r233, %r234, %r250, %r227, %r252;
	// end inline asm
	mov.b32 	%f61, %r233;
	// begin inline asm
	shfl.sync.down.b32 %r238, %r239, %r250, %r227, %r252;
	// end inline asm
	mov.b64 	{%r244, %r249}, %rd415;
	// begin inline asm
	shfl.sync.down.b32 %r243, %r244, %r250, %r227, %r252;
	// end inline asm
	// begin inline asm
	shfl.sync.down.b32 %r248, %r249, %r250, %r227, %r252;
	// end inline asm
	mov.b64 	%rd66, {%r243, %r248};
	add.s32 	%r253, %r208, 2;
	setp.gt.s32 	%p161, %r253, %r227;
	setp.lt.f32 	%p162, %f237, %f61;
	or.pred  	%p163, %p161, %p162;
	mov.u64 	%rd416, %rd415;
	mov.f32 	%f238, %f237;
	@%p163 bra 	$L__BB8_71;
	setp.gt.f32 	%p164, %f237, %f61;
	mov.u64 	%rd416, %rd66;
	mov.f32 	%f238, %f61;
	@%p164 bra 	$L__BB8_71;
	setp.lt.s64 	%p165, %rd415, %rd66;
	min.s64 	%rd416, %rd415, %rd66;
	selp.f32 	%f238, %f237, %f61, %p165;
$L__BB8_71:
	mov.b32 	%r255, %f238;
	mov.b32 	%r271, 4;
	mov.b32 	%r273, -1;
	// begin inline asm
	shfl.sync.down.b32 %r254, %r255, %r271, %r227, %r273;
	// end inline asm
	mov.b32 	%f64, %r254;
	// begin inline asm
	shfl.sync.down.b32 %r259, %r260, %r271, %r227, %r273;
	// end inline asm
	mov.b64 	{%r265, %r270}, %rd416;
	// begin inline asm
	shfl.sync.down.b32 %r264, %r265, %r271, %r227, %r273;
	// end inline asm
	// begin inline asm
	shfl.sync.down.b32 %r269, %r270, %r271, %r227, %r273;
	// end inline asm
	mov.b64 	%rd69, {%r264, %r269};
	add.s32 	%r274, %r208, 4;
	setp.gt.s32 	%p166, %r274, %r227;
	setp.lt.f32 	%p167, %f238, %f64;
	or.pred  	%p168, %p166, %p167;
	mov.f32 	%f239, %f238;
	mov.u64 	%rd417, %rd416;
	@%p168 bra 	$L__BB8_74;
	setp.gt.f32 	%p169, %f238, %f64;
	mov.f32 	%f239, %f64;
	mov.u64 	%rd417, %rd69;
	@%p169 bra 	$L__BB8_74;
	setp.lt.s64 	%p170, %rd416, %rd69;
	selp.f32 	%f239, %f238, %f64, %p170;
	min.s64 	%rd417, %rd416, %rd69;
$L__BB8_74:
	mov.b32 	%r276, %f239;
	mov.b32 	%r292, 8;
	mov.b32 	%r294, -1;
	// begin inline asm
	shfl.sync.down.b32 %r275, %r276, %r292, %r227, %r294;
	// end inline asm
	mov.b32 	%f67, %r275;
	// begin inline asm
	shfl.sync.down.b32 %r280, %r281, %r292, %r227, %r294;
	// end inline asm
	mov.b64 	{%r286, %r291}, %rd417;
	// begin inline asm
	shfl.sync.down.b32 %r285, %r286, %r292, %r227, %r294;
	// end inline asm
	// begin inline asm
	shfl.sync.down.b32 %r290, %r291, %r292, %r227, %r294;
	// end inline asm
	mov.b64 	%rd72, {%r285, %r290};
	add.s32 	%r295, %r208, 8;
	setp.gt.s32 	%p171, %r295, %r227;
	setp.lt.f32 	%p172, %f239, %f67;
	or.pred  	%p173, %p171, %p172;
	mov.f32 	%f240, %f239;
	mov.u64 	%rd418, %rd417;
	@%p173 bra 	$L__BB8_77;
	setp.gt.f32 	%p174, %f239, %f67;
	mov.f32 	%f240, %f67;
	mov.u64 	%rd418, %rd72;
	@%p174 bra 	$L__BB8_77;
	setp.lt.s64 	%p175, %rd417, %rd72;
	selp.f32 	%f240, %f239, %f67, %p175;
	min.s64 	%rd418, %rd417, %rd72;
$L__BB8_77:
	mov.b32 	%r297, %f240;
	mov.b32 	%r313, 16;
	mov.b32 	%r315, -1;
	// begin inline asm
	shfl.sync.down.b32 %r296, %r297, %r313, %r227, %r315;
	// end inline asm
	mov.b32 	%f70, %r296;
	// begin inline asm
	shfl.sync.down.b32 %r301, %r302, %r313, %r227, %r315;
	// end inline asm
	mov.b64 	{%r307, %r312}, %rd418;
	// begin inline asm
	shfl.sync.down.b32 %r306, %r307, %r313, %r227, %r315;
	// end inline asm
	// begin inline asm
	shfl.sync.down.b32 %r311, %r312, %r313, %r227, %r315;
	// end inline asm
	mov.b64 	%rd75, {%r306, %r311};
	add.s32 	%r316, %r208, 16;
	setp.gt.s32 	%p176, %r316, %r227;
	setp.lt.f32 	%p177, %f240, %f70;
	or.pred  	%p178, %p176, %p177;
	mov.f32 	%f292, %f240;
	mov.u64 	%rd478, %rd418;
	@%p178 bra 	$L__BB8_80;
	setp.gt.f32 	%p179, %f240, %f70;
	mov.f32 	%f292, %f70;
	mov.u64 	%rd478, %rd75;
	@%p179 bra 	$L__BB8_80;
	setp.lt.s64 	%p180, %rd418, %rd75;
	selp.f32 	%f292, %f240, %f70, %p180;
	min.s64 	%rd478, %rd418, %rd75;
$L__BB8_80:
	setp.ne.s32 	%p181, %r208, 0;
	@%p181 bra 	$L__BB8_82;
	shr.u32 	%r317, %r1, 1;
	and.b32  	%r318, %r317, 496;
	mov.u32 	%r319, _ZN6thrust24THRUST_300001_SM_1000_NS8cuda_cub4core6detail5shmemE;
	add.s32 	%r320, %r319, %r318;
	st.shared.f32 	[%r320+8], %f292;
	st.shared.u64 	[%r320+16], %rd478;
$L__BB8_82:
	bar.sync 	0;
	setp.ne.s32 	%p182, %r1, 0;
	@%p182 bra 	$L__BB8_236;
	setp.lt.s32 	%p183, %r29, 33;
	mov.f32 	%f242, %f292;
	mov.u64 	%rd420, %rd478;
	@%p183 bra 	$L__BB8_87;
	ld.shared.f32 	%f73, [_ZN6thrust24THRUST_300001_SM_1000_NS8cuda_cub4core6detail5shmemE+24];
	ld.shared.u64 	%rd78, [_ZN6thrust24THRUST_300001_SM_1000_NS8cuda_cub4core6detail5shmemE+32];
	setp.lt.f32 	%p184, %f292, %f73;
	mov.f32 	%f242, %f292;
	mov.u64 	%rd420, %rd478;
	@%p184 bra 	$L__BB8_87;
	setp.lt.f32 	%p185, %f73, %f292;
	mov.f32 	%f242, %f73;
	mov.u64 	%rd420, %rd78;
	@%p185 bra 	$L__BB8_87;
	setp.lt.s64 	%p186, %rd478, %rd78;
	selp.f32 	%f242, %f292, %f73, %p186;
	min.s64 	%rd420, %rd478, %rd78;
$L__BB8_87:
	setp.lt.s32 	%p187, %r29, 65;
	mov.f32 	%f243, %f242;
	mov.u64 	%rd421, %rd420;
	@%p187 bra 	$L__BB8_91;
	ld.shared.f32 	%f76, [_ZN6thrust24THRUST_300001_SM_1000_NS8cuda_cub4core6detail5shmemE+40];
	ld.shared.u64 	%rd81, [_ZN6thrust24THRUST_300001_SM_1000_NS8cuda_cub4core6detail5shmemE+48];
	setp.lt.f32 	%p188, %f242, %f76;
	mov.f32 	%f243, %f242;
	mov.u64 	%rd421, %rd420;
	@%p188 bra 	$L__BB8_91;
	setp.lt.f32 	%p189, %f76, %f242;
	mov.f32 	%f243, %f76;
	mov.u64 	%rd421, %rd81;
	@%p189 bra 	$L__BB8_91;
	setp.lt.s64 	%p190, %rd420, %rd81;
	selp.f32 	%f243, %f242, %f76, %p190;
	min.s64 	%rd421, %rd420, %rd81;
$L__BB8_91:
	setp.lt.s32 	%p191, %r29, 97;
	mov.f32 	%f244, %f243;
	mov.u64 	%rd422, %rd421;
	@%p191 bra 	$L__BB8_95;
	ld.shared.f32 	%f79, [_ZN6thrust24THRUST_300001_SM_1000_NS8cuda_cub4core6detail5shmemE+56];
	ld.shared.u64 	%rd84, [_ZN6thrust24THRUST_300001_SM_1000_NS8cuda_cub4core6detail5shmemE+64];
	setp.lt.f32 	%p192, %f243, %f79;
	mov.f32 	%f244, %f243;
	mov.u64 	%rd422, %rd421;
	@%p192 bra 	$L__BB8_95;
	setp.lt.f32 	%p193, %f79, %f243;
	mov.f32 	%f244, %f79;
	mov.u64 	%rd422, %rd84;
	@%p193 bra 	$L__BB8_95;
	setp.lt.s64 	%p194, %rd421, %rd84;
	selp.f32 	%f244, %f243, %f79, %p194;
	min.s64 	%rd422, %rd421, %rd84;
$L__BB8_95:
	setp.lt.s32 	%p195, %r29, 129;
	mov.f32 	%f245, %f244;
	mov.u64 	%rd423, %rd422;
	@%p195 bra 	$L__BB8_99;
	ld.shared.f32 	%f82, [_ZN6thrust24THRUST_300001_SM_1000_NS8cuda_cub4core6detail5shmemE+72];
	ld.shared.u64 	%rd87, [_ZN6thrust24THRUST_300001_SM_1000_NS8cuda_cub4core6detail5shmemE+80];
	setp.lt.f32 	%p196, %f244, %f82;
	mov.f32 	%f245, %f244;
	mov.u64 	%rd423, %rd422;
	@%p196 bra 	$L__BB8_99;
	setp.lt.f32 	%p197, %f82, %f244;
	mov.f32 	%f245, %f82;
	mov.u64 	%rd423, %rd87;
	@%p197 bra 	$L__BB8_99;
	setp.lt.s64 	%p198, %rd422, %rd87;
	selp.f32 	%f245, %f244, %f82, %p198;
	min.s64 	%rd423, %rd422, %rd87;
$L__BB8_99:
	setp.lt.s32 	%p199, %r29, 161;
	mov.f32 	%f246, %f245;
	mov.u64 	%rd424, %rd423;
	@%p199 bra 	$L__BB8_103;
	ld.shared.f32 	%f85, [_ZN6thrust24THRUST_300001_SM_1000_NS8cuda_cub4core6detail5shmemE+88];
	ld.shared.u64 	%rd90, [_ZN6thrust24THRUST_300001_SM_1000_NS8cuda_cub4core6detail5shmemE+96];
	setp.lt.f32 	%p200, %f245, %f85;
	mov.f32 	%f246, %f245;
	mov.u64 	%rd424, %rd423;
	@%p200 bra 	$L__BB8_103;
	setp.lt.f32 	%p201, %f85, %f245;
	mov.f32 	%f246, %f85;
	mov.u64 	%rd424, %rd90;
	@%p201 bra 	$L__BB8_103;
	setp.lt.s64 	%p202, %rd423, %rd90;
	selp.f32 	%f246, %f245, %f85, %p202;
	min.s64 	%rd424, %rd423, %rd90;
$L__BB8_103:
	setp.lt.s32 	%p203, %r29, 193;
	mov.f32 	%f247, %f246;
	mov.u64 	%rd425, %rd424;
	@%p203 bra 	$L__BB8_107;
	ld.shared.f32 	%f88, [_ZN6thrust24THRUST_300001_SM_1000_NS8cuda_cub4core6detail5shmemE+104];
	ld.shared.u64 	%rd93, [_ZN6thrust24THRUST_300001_SM_1000_NS8cuda_cub4core6detail5shmemE+112];
	setp.lt.f32 	%p204, %f246, %f88;
	mov.f32 	%f247, %f246;
	mov.u64 	%rd425, %rd424;
	@%p204 bra 	$L__BB8_107;
	setp.lt.f32 	%p205, %f88, %f246;
	mov.f32 	%f247, %f88;
	mov.u64 	%rd425, %rd93;
	@%p205 bra 	$L__BB8_107;
	setp.lt.s64 	%p206, %rd424, %rd93;
	selp.f32 	%f247, %f246, %f88, %p206;
	min.s64 	%rd425, %rd424, %rd93;
$L__BB8_107:
	setp.lt.s32 	%p207, %r29, 225;
	mov.f32 	%f292, %f247;
	mov.u64 	%rd478, %rd425;
	@%p207 bra 	$L__BB8_236;
	ld.shared.f32 	%f91, [_ZN6thrust24THRUST_300001_SM_1000_NS8cuda_cub4core6detail5shmemE+120];
	ld.shared.u64 	%rd96, [_ZN6thrust24THRUST_300001_SM_1000_NS8cuda_cub4core6detail5shmemE+128];
	setp.lt.f32 	%p208, %f247, %f91;
	mov.f32 	%f292, %f247;
	mov.u64 	%rd478, %rd425;
	@%p208 bra 	$L__BB8_236;
	setp.lt.f32 	%p209, %f91, %f247;
	mov.f32 	%f292, %f91;
	mov.u64 	%rd478, %rd96;
	@%p209 bra 	$L__BB8_236;
	setp.lt.s64 	%p210, %rd425, %rd96;
	selp.f32 	%f292, %f247, %f91, %p210;
	min.s64 	%rd478, %rd425, %rd96;
	bra.uni 	$L__BB8_236;
$L__BB8_111:
	mov.u32 	%r16, %tid.x;
	cvt.u64.u32 	%rd98, %r16;
	mul.wide.u32 	%rd258, %r16, 16;
	add.s64 	%rd239, %rd236, %rd258;
	// begin inline asm
	ld.global.nc.u64 %rd238, [%rd239];
	// end inline asm
	mov.b64 	{%r30, %r31}, %rd238;
	mov.b32 	%f93, %r30;
	add.s64 	%rd241, %rd239, 8;
	// begin inline asm
	ld.global.nc.u64 %rd240, [%rd241];
	// end inline asm
	add.s64 	%rd243, %rd239, 4096;
	// begin inline asm
	ld.global.nc.u64 %rd242, [%rd243];
	// end inline asm
	mov.b64 	{%r32, %r33}, %rd242;
	mov.b32 	%f94, %r32;
	add.s64 	%rd245, %rd239, 4104;
	// begin inline asm
	ld.global.nc.u64 %rd244, [%rd245];
	// end inline asm
	add.s64 	%rd247, %rd239, 8192;
	// begin inline asm
	ld.global.nc.u64 %rd246, [%rd247];
	// end inline asm
	mov.b64 	{%r34, %r35}, %rd246;
	mov.b32 	%f95, %r34;
	add.s64 	%rd249, %rd239, 8200;
	// begin inline asm
	ld.global.nc.u64 %rd248, [%rd249];
	// end inline asm
	add.s64 	%rd251, %rd239, 12288;
	// begin inline asm
	ld.global.nc.u64 %rd250, [%rd251];
	// end inline asm
	mov.b64 	{%r36, %r37}, %rd250;
	mov.b32 	%f96, %r36;
	add.s64 	%rd253, %rd239, 12296;
	// begin inline asm
	ld.global.nc.u64 %rd252, [%rd253];
	// end inline asm
	add.s64 	%rd255, %rd239, 16384;
	// begin inline asm
	ld.global.nc.u64 %rd254, [%rd255];
	// end inline asm
	mov.b64 	{%r38, %r39}, %rd254;
	mov.b32 	%f97, %r38;
	add.s64 	%rd257, %rd239, 16392;
	// begin inline asm
	ld.global.nc.u64 %rd256, [%rd257];
	// end inline asm
	setp.lt.f32 	%p3, %f93, %f94;
	mov.f32 	%f248, %f93;
	mov.u64 	%rd426, %rd240;
	@%p3 bra 	$L__BB8_114;
	setp.lt.f32 	%p4, %f94, %f93;
	mov.f32 	%f248, %f94;
	mov.u64 	%rd426, %rd244;
	@%p4 bra 	$L__BB8_114;
	setp.lt.s64 	%p5, %rd240, %rd244;
	selp.f32 	%f248, %f93, %f94, %p5;
	min.s64 	%rd426, %rd240, %rd244;
$L__BB8_114:
	setp.lt.f32 	%p6, %f248, %f95;
	mov.f32 	%f249, %f248;
	mov.u64 	%rd427, %rd426;
	@%p6 bra 	$L__BB8_117;
	setp.lt.f32 	%p7, %f95, %f248;
	mov.f32 	%f249, %f95;
	mov.u64 	%rd427, %rd248;
	@%p7 bra 	$L__BB8_117;
	setp.lt.s64 	%p8, %rd426, %rd248;
	selp.f32 	%f249, %f248, %f95, %p8;
	min.s64 	%rd427, %rd426, %rd248;
$L__BB8_117:
	setp.lt.f32 	%p9, %f249, %f96;
	mov.f32 	%f250, %f249;
	mov.u64 	%rd428, %rd427;
	@%p9 bra 	$L__BB8_120;
	setp.lt.f32 	%p10, %f96, %f249;
	mov.f32 	%f250, %f96;
	mov.u64 	%rd428, %rd252;
	@%p10 bra 	$L__BB8_120;
	setp.lt.s64 	%p11, %rd427, %rd252;
	selp.f32 	%f250, %f249, %f96, %p11;
	min.s64 	%rd428, %rd427, %rd252;
$L__BB8_120:
	setp.lt.f32 	%p12, %f250, %f97;
	mov.f32 	%f279, %f250;
	mov.u64 	%rd465, %rd428;
	@%p12 bra 	$L__BB8_123;
	setp.lt.f32 	%p13, %f97, %f250;
	mov.f32 	%f279, %f97;
	mov.u64 	%rd465, %rd256;
	@%p13 bra 	$L__BB8_123;
	setp.lt.s64 	%p14, %rd428, %rd256;
	selp.f32 	%f279, %f250, %f97, %p14;
	min.s64 	%rd465, %rd428, %rd256;
$L__BB8_123:
	setp.lt.u32 	%p15, %r29, 2560;
	mov.b64 	%rd444, 1280;
	@%p15 bra 	$L__BB8_174;
	add.s64 	%rd262, %rd1, -2560;
	mul.hi.u64 	%rd263, %rd262, -3689348814741910323;
	shr.u64 	%rd112, %rd263, 10;
	setp.lt.u64 	%p16, %rd262, 1280;
	mov.b64 	%rd444, 1280;
	@%p16 bra 	$L__BB8_157;
	add.s64 	%rd265, %rd112, 1;
	and.b64  	%rd430, %rd265, 36028797018963966;
	shl.b64 	%rd266, %rd98, 4;
	add.s64 	%rd267, %rd266, %rd236;
	add.s64 	%rd431, %rd267, 57352;
	mov.b64 	%rd444, 1280;
$L__BB8_126:
	add.s64 	%rd269, %rd431, -36872;
	// begin inline asm
	ld.global.nc.u64 %rd268, [%rd269];
	// end inline asm
	mov.b64 	{%r40, %r41}, %rd268;
	mov.b32 	%f107, %r40;
	add.s64 	%rd271, %rd431, -36864;
	// begin inline asm
	ld.global.nc.u64 %rd270, [%rd271];
	// end inline asm
	add.s64 	%rd273, %rd431, -32776;
	// begin inline asm
	ld.global.nc.u64 %rd272, [%rd273];
	// end inline asm
	mov.b64 	{%r42, %r43}, %rd272;
	mov.b32 	%f108, %r42;
	add.s64 	%rd275, %rd431, -32768;
	// begin inline asm
	ld.global.nc.u64 %rd274, [%rd275];
	// end inline asm
	add.s64 	%rd277, %rd431, -28680;
	// begin inline asm
	ld.global.nc.u64 %rd276, [%rd277];
	// end inline asm
	mov.b64 	{%r44, %r45}, %rd276;
	mov.b32 	%f109, %r44;
	add.s64 	%rd279, %rd431, -28672;
	// begin inline asm
	ld.global.nc.u64 %rd278, [%rd279];
	// end inline asm
	add.s64 	%rd281, %rd431, -24584;
	// begin inline asm
	ld.global.nc.u64 %rd280, [%rd281];
	// end inline asm
	mov.b64 	{%r46, %r47}, %rd280;
	mov.b32 	%f110, %r46;
	add.s64 	%rd283, %rd431, -24576;
	// begin inline asm
	ld.global.nc.u64 %rd282, [%rd283];
	// end inline asm
	add.s64 	%rd285, %rd431, -20488;
	// begin inline asm
	ld.global.nc.u64 %rd284, [%rd285];
	// end inline asm
	mov.b64 	{%r48, %r49}, %rd284;
	mov.b32 	%f111, %r48;
	add.s64 	%rd287, %rd431, -20480;
	// begin inline asm
	ld.global.nc.u64 %rd286, [%rd287];
	// end inline asm
	setp.lt.f32 	%p17, %f279, %f107;
	mov.f32 	%f253, %f279;
	mov.u64 	%rd434, %rd465;
	@%p17 bra 	$L__BB8_129;
	setp.lt.f32 	%p18, %f107, %f279;
	mov.f32 	%f253, %f107;
	mov.u64 	%rd434, %rd270;
	@%p18 bra 	$L__BB8_129;
	setp.lt.s64 	%p19, %rd465, %rd270;
	selp.f32 	%f253, %f279, %f107, %p19;
	min.s64 	%rd434, %rd465, %rd270;
$L__BB8_129:
	setp.lt.f32 	%p20, %f253, %f108;
	mov.f32 	%f254, %f253;
	mov.u64 	%rd435, %rd434;
	@%p20 bra 	$L__BB8_132;
	setp.lt.f32 	%p21, %f108, %f253;
	mov.f32 	%f254, %f108;
	mov.u64 	%rd435, %rd274;
	@%p21 bra 	$L__BB8_132;
	setp.lt.s64 	%p22, %rd434, %rd274;
	selp.f32 	%f254, %f253, %f108, %p22;
	min.s64 	%rd435, %rd434, %rd274;
$L__BB8_132:
	setp.lt.f32 	%p23, %f254, %f109;
	mov.f32 	%f255, %f254;
	mov.u64 	%rd436, %rd435;
	@%p23 bra 	$L__BB8_135;
	setp.lt.f32 	%p24, %f109, %f254;
	mov.f32 	%f255, %f109;
	mov.u64 	%rd436, %rd278;
	@%p24 bra 	$L__BB8_135;
	setp.lt.s64 	%p25, %rd435, %rd278;
	selp.f32 	%f255, %f254, %f109, %p25;
	min.s64 	%rd436, %rd435, %rd278;
$L__BB8_135:
	setp.lt.f32 	%p26, %f255, %f110;
	mov.f32 	%f256, %f255;
	mov.u64 	%rd437, %rd436;
	@%p26 bra 	$L__BB8_138;
	setp.lt.f32 	%p27, %f110, %f255;
	mov.f32 	%f256, %f110;
	mov.u64 	%rd437, %rd282;
	@%p27 bra 	$L__BB8_138;
	setp.lt.s64 	%p28, %rd436, %rd282;
	selp.f32 	%f256, %f255, %f110, %p28;
	min.s64 	%rd437, %rd436, %rd282;
$L__BB8_138:
	setp.lt.f32 	%p29, %f256, %f111;
	mov.f32 	%f257, %f256;
	mov.u64 	%rd438, %rd437;
	@%p29 bra 	$L__BB8_141;
	setp.lt.f32 	%p30, %f111, %f256;
	mov.f32 	%f257, %f111;
	mov.u64 	%rd438, %rd286;
	@%p30 bra 	$L__BB8_141;
	setp.lt.s64 	%p31, %rd437, %rd286;
	selp.f32 	%f257, %f256, %f111, %p31;
	min.s64 	%rd438, %rd437, %rd286;
$L__BB8_141:
	add.s64 	%rd289, %rd431, -16392;
	// begin inline asm
	ld.global.nc.u64 %rd288, [%rd289];
	// end inline asm
	mov.b64 	{%r50, %r51}, %rd288;
	mov.b32 	%f122, %r50;
	add.s64 	%rd291, %rd431, -16384;
	// begin inline asm
	ld.global.nc.u64 %rd290, [%rd291];
	// end inline asm
	add.s64 	%rd293, %rd431, -12296;
	// begin inline asm
	ld.global.nc.u64 %rd292, [%rd293];
	// end inline asm
	mov.b64 	{%r52, %r53}, %rd292;
	mov.b32 	%f123, %r52;
	add.s64 	%rd295, %rd431, -12288;
	// begin inline asm
	ld.global.nc.u64 %rd294, [%rd295];
	// end inline asm
	add.s64 	%rd297, %rd431, -8200;
	// begin inline asm
	ld.global.nc.u64 %rd296, [%rd297];
	// end inline asm
	mov.b64 	{%r54, %r55}, %rd296;
	mov.b32 	%f124, %r54;
	add.s64 	%rd299, %rd431, -8192;
	// begin inline asm
	ld.global.nc.u64 %rd298, [%rd299];
	// end inline asm
	add.s64 	%rd301, %rd431, -4104;
	// begin inline asm
	ld.global.nc.u64 %rd300, [%rd301];
	// end inline asm
	mov.b64 	{%r56, %r57}, %rd300;
	mov.b32 	%f125, %r56;
	add.s64 	%rd303, %rd431, -4096;
	// begin inline asm
	ld.global.nc.u64 %rd302, [%rd303];
	// end inline asm
	add.s64 	%rd305, %rd431, -8;
	// begin inline asm
	ld.global.nc.u64 %rd304, [%rd305];
	// end inline asm
	mov.b64 	{%r58, %r59}, %rd304;
	mov.b32 	%f126, %r58;
	// begin inline asm
	ld.global.nc.u64 %rd306, [%rd431];
	// end inline asm
	setp.lt.f32 	%p32, %f257, %f122;
	mov.f32 	%f258, %f257;
	mov.u64 	%rd439, %rd438;
	@%p32 bra 	$L__BB8_144;
	setp.lt.f32 	%p33, %f122, %f257;
	mov.f32 	%f258, %f122;
	mov.u64 	%rd439, %rd290;
	@%p33 bra 	$L__BB8_144;
	setp.lt.s64 	%p34, %rd438, %rd290;
	selp.f32 	%f258, %f257, %f122, %p34;
	min.s64 	%rd439, %rd438, %rd290;
$L__BB8_144:
	setp.lt.f32 	%p35, %f258, %f123;
	mov.f32 	%f259, %f258;
	mov.u64 	%rd440, %rd439;
	@%p35 bra 	$L__BB8_147;
	setp.lt.f32 	%p36, %f123, %f258;
	mov.f32 	%f259, %f123;
	mov.u64 	%rd440, %rd294;
	@%p36 bra 	$L__BB8_147;
	setp.lt.s64 	%p37, %rd439, %rd294;
	selp.f32 	%f259, %f258, %f123, %p37;
	min.s64 	%rd440, %rd439, %rd294;
$L__BB8_147:
	setp.lt.f32 	%p38, %f259, %f124;
	mov.f32 	%f260, %f259;
	mov.u64 	%rd441, %rd440;
	@%p38 bra 	$L__BB8_150;
	setp.lt.f32 	%p39, %f124, %f259;
	mov.f32 	%f260, %f124;
	mov.u64 	%rd441, %rd298;
	@%p39 bra 	$L__BB8_150;
	setp.lt.s64 	%p40, %rd440, %rd298;
	selp.f32 	%f260, %f259, %f124, %p40;
	min.s64 	%rd441, %rd440, %rd298;
$L__BB8_150:
	setp.lt.f32 	%p41, %f260, %f125;
	mov.f32 	%f261, %f260;
	mov.u64 	%rd442, %rd441;
	@%p41 bra 	$L__BB8_153;
	setp.lt.f32 	%p42, %f125, %f260;
	mov.f32 	%f261, %f125;
	mov.u64 	%rd442, %rd302;
	@%p42 bra 	$L__BB8_153;
	setp.lt.s64 	%p43, %rd441, %rd302;
	selp.f32 	%f261, %f260, %f125, %p43;
	min.s64 	%rd442, %rd441, %rd302;
$L__BB8_153:
	setp.lt.f32 	%p44, %f261, %f126;
	mov.f32 	%f279, %f261;
	mov.u64 	%rd465, %rd442;
	@%p44 bra 	$L__BB8_156;
	setp.lt.f32 	%p45, %f126, %f261;
	mov.f32 	%f279, %f126;
	mov.u64 	%rd465, %rd306;
	@%p45 bra 	$L__BB8_156;
	setp.lt.s64 	%p46, %rd442, %rd306;
	selp.f32 	%f279, %f261, %f126, %p46;
	min.s64 	%rd465, %rd442, %rd306;
$L__BB8_156:
	add.s64 	%rd444, %rd444, 2560;
	add.s64 	%rd431, %rd431, 40960;
	add.s64 	%rd430, %rd430, -2;
	setp.ne.s64 	%p47, %rd430, 0;
	@%p47 bra 	$L__BB8_126;
$L__BB8_157:
	and.b64  	%rd308, %rd112, 1;
	setp.eq.b64 	%p48, %rd308, 1;
	@%p48 bra 	$L__BB8_174;
	shl.b64 	%rd329, %rd444, 4;
	mul.wide.u32 	%rd330, %r16, 16;
	add.s64 	%rd331, %rd236, %rd330;
	add.s64 	%rd310, %rd331, %rd329;
	// begin inline asm
	ld.global.nc.u64 %rd309, [%rd310];
	// end inline asm
	mov.b64 	{%r60, %r61}, %rd309;
	mov.b32 	%f139, %r60;
	add.s64 	%rd312, %rd310, 8;
	// begin inline asm
	ld.global.nc.u64 %rd311, [%rd312];
	// end inline asm
	add.s64 	%rd314, %rd310, 4096;
	// begin inline asm
	ld.global.nc.u64 %rd313, [%rd314];
	// end inline asm
	mov.b64 	{%r62, %r63}, %rd313;
	mov.b32 	%f140, %r62;
	add.s64 	%rd316, %rd310, 4104;
	// begin inline asm
	ld.global.nc.u64 %rd315, [%rd316];
	// end inline asm
	add.s64 	%rd318, %rd310, 8192;
	// begin inline asm
	ld.global.nc.u64 %rd317, [%rd318];
	// end inline asm
	mov.b64 	{%r64, %r65}, %rd317;
	mov.b32 	%f141, %r64;
	add.s64 	%rd320, %rd310, 8200;
	// begin inline asm
	ld.global.nc.u64 %rd319, [%rd320];
	// end inline asm
	add.s64 	%rd322, %rd310, 12288;
	// begin inline asm
	ld.global.nc.u64 %rd321, [%rd322];
	// end inline asm
	mov.b64 	{%r66, %r67}, %rd321;
	mov.b32 	%f142, %r66;
	add.s64 	%rd324, %rd310, 12296;
	// begin inline asm
	ld.global.nc.u64 %rd323, [%rd324];
	// end inline asm
	add.s64 	%rd326, %rd310, 16384;
	// begin inline asm
	ld.global.nc.u64 %rd325, [%rd326];
	// end inline asm
	mov.b64 	{%r68, %r69}, %rd325;
	mov.b32 	%f143, %r68;
	add.s64 	%rd328, %rd310, 16392;
	// begin inline asm
	ld.global.nc.u64 %rd327, [%rd328];
	// end inline asm
	setp.lt.f32 	%p49, %f279, %f139;
	mov.f32 	%f265, %f279;
	mov.u64 	%rd448, %rd465;
	@%p49 bra 	$L__BB8_161;
	setp.lt.f32 	%p50, %f139, %f279;
	mov.f32 	%f265, %f139;
	mov.u64 	%rd448, %rd311;
	@%p50 bra 	$L__BB8_161;
	setp.lt.s64 	%p51, %rd465, %rd311;
	selp.f32 	%f265, %f279, %f139, %p51;
	min.s64 	%rd448, %rd465, %rd311;
$L__BB8_161:
	setp.lt.f32 	%p52, %f265, %f140;
	mov.f32 	%f266, %f265;
	mov.u64 	%rd449, %rd448;
	@%p52 bra 	$L__BB8_164;
	setp.lt.f32 	%p53, %f140, %f265;
	mov.f32 	%f266, %f140;
	mov.u64 	%rd449, %rd315;
	@%p53 bra 	$L__BB8_164;
	setp.lt.s64 	%p54, %rd448, %rd315;
	selp.f32 	%f266, %f265, %f140, %p54;
	min.s64 	%rd449, %rd448, %rd315;
$L__BB8_164:
	setp.lt.f32 	%p55, %f266, %f141;
	mov.f32 	%f267, %f266;
	mov.u64 	%rd450, %rd449;
	@%p55 bra 	$L__BB8_167;
	setp.lt.f32 	%p56, %f141, %f266;
	mov.f32 	%f267, %f141;
	mov.u64 	%rd450, %rd319;
	@%p56 bra 	$L__BB8_167;
	setp.lt.s64 	%p57, %rd449, %rd319;
	selp.f32 	%f267, %f266, %f141, %p57;
	min.s64 	%rd450, %rd449, %rd319;
$L__BB8_167:
	setp.lt.f32 	%p58, %f267, %f142;
	mov.f32 	%f268, %f267;
	mov.u64 	%rd451, %rd450;
	@%p58 bra 	$L__BB8_170;
	setp.lt.f32 	%p59, %f142, %f267;
	mov.f32 	%f268, %f142;
	mov.u64 	%rd451, %rd323;
	@%p59 bra 	$L__BB8_170;
	setp.lt.s64 	%p60, %rd450, %rd323;
	selp.f32 	%f268, %f267, %f142, %p60;
	min.s64 	%rd451, %rd450, %rd323;
$L__BB8_170:
	setp.lt.f32 	%p61, %f268, %f143;
	mov.f32 	%f279, %f268;
	mov.u64 	%rd465, %rd451;
	@%p61 bra 	$L__BB8_173;
	setp.lt.f32 	%p62, %f143, %f268;
	mov.f32 	%f279, %f143;
	mov.u64 	%rd465, %rd327;
	@%p62 bra 	$L__BB8_173;
	setp.lt.s64 	%p63, %rd451, %rd327;
	selp.f32 	%f279, %f268, %f143, %p63;
	min.s64 	%rd465, %rd451, %rd327;
$L__BB8_173:
	add.s64 	%rd444, %rd444, 1280;
$L__BB8_174:
	cvt.s64.s32 	%rd332, %r29;
	setp.ge.s64 	%p64, %rd444, %rd332;
	@%p64 bra 	$L__BB8_197;
	cvt.u32.u64 	%r17, %rd444;
	sub.s32 	%r18, %r29, %r17;
	setp.ge.s32 	%p65, %r16, %r18;
	@%p65 bra 	$L__BB8_197;
	not.b32 	%r70, %r16;
	add.s32 	%r71, %r29, %r70;
	sub.s32 	%r19, %r71, %r17;
	and.b32  	%r72, %r19, 768;
	setp.eq.s32 	%p66, %r72, 768;
	mov.u32 	%r434, %r16;
	@%p66 bra 	$L__BB8_182;
	cvt.u64.u32 	%rd334, %r16;
	add.s64 	%rd335, %rd444, %rd334;
	shl.b64 	%rd336, %rd335, 4;
	add.s64 	%rd455, %rd236, %rd336;
	shr.u32 	%r73, %r19, 8;
	add.s32 	%r74, %r73, 1;
	and.b32  	%r75, %r74, 3;
	neg.s32 	%r432, %r75;
	mov.u32 	%r434, %r16;
$L__BB8_178:
	.pragma "nounroll";
	mov.u64 	%rd176, %rd465;
	mov.f32 	%f155, %f279;
	// begin inline asm
	ld.global.nc.u64 %rd337, [%rd455];
	// end inline asm
	mov.b64 	{%r76, %r77}, %rd337;
	mov.b32 	%f156, %r76;
	add.s64 	%rd340, %rd455, 8;
	// begin inline asm
	ld.global.nc.u64 %rd339, [%rd340];
	// end inline asm
	setp.lt.f32 	%p67, %f155, %f156;
	@%p67 bra 	$L__BB8_181;
	setp.lt.f32 	%p68, %f156, %f155;
	mov.f32 	%f279, %f156;
	mov.u64 	%rd465, %rd339;
	@%p68 bra 	$L__BB8_181;
	setp.lt.s64 	%p69, %rd176, %rd339;
	selp.f32 	%f279, %f155, %f156, %p69;
	min.s64 	%rd465, %rd176, %rd339;
$L__BB8_181:
	add.s32 	%r434, %r434, 256;
	add.s64 	%rd455, %rd455, 4096;
	add.s32 	%r432, %r432, 1;
	setp.ne.s32 	%p70, %r432, 0;
	@%p70 bra 	$L__BB8_178;
$L__BB8_182:
	setp.lt.u32 	%p71, %r19, 768;
	@%p71 bra 	$L__BB8_197;
	cvt.u64.u32 	%rd341, %r434;
	add.s64 	%rd342, %rd444, %rd341;
	shl.b64 	%rd343, %rd342, 4;
	add.s64 	%rd344, %rd343, %rd236;
	add.s64 	%rd460, %rd344, 12296;
$L__BB8_184:
	add.s64 	%rd346, %rd460, -12296;
	// begin inline asm
	ld.global.nc.u64 %rd345, [%rd346];
	// end inline asm
	mov.b64 	{%r78, %r79}, %rd345;
	mov.b32 	%f162, %r78;
	add.s64 	%rd348, %rd460, -12288;
	// begin inline asm
	ld.global.nc.u64 %rd347, [%rd348];
	// end inline asm
	setp.lt.f32 	%p72, %f279, %f162;
	mov.f32 	%f276, %f279;
	mov.u64 	%rd462, %rd465;
	@%p72 bra 	$L__BB8_187;
	setp.lt.f32 	%p73, %f162, %f279;
	mov.f32 	%f276, %f162;
	mov.u64 	%rd462, %rd347;
	@%p73 bra 	$L__BB8_187;
	setp.lt.s64 	%p74, %rd465, %rd347;
	selp.f32 	%f276, %f279, %f162, %p74;
	min.s64 	%rd462, %rd465, %rd347;
$L__BB8_187:
	add.s64 	%rd350, %rd460, -8200;
	// begin inline asm
	ld.global.nc.u64 %rd349, [%rd350];
	// end inline asm
	mov.b64 	{%r80, %r81}, %rd349;
	mov.b32 	%f165, %r80;
	add.s64 	%rd352, %rd460, -8192;
	// begin inline asm
	ld.global.nc.u64 %rd351, [%rd352];
	// end inline asm
	setp.lt.f32 	%p75, %f276, %f165;
	mov.f32 	%f277, %f276;
	mov.u64 	%rd463, %rd462;
	@%p75 bra 	$L__BB8_190;
	setp.lt.f32 	%p76, %f165, %f276;
	mov.f32 	%f277, %f165;
	mov.u64 	%rd463, %rd351;
	@%p76 bra 	$L__BB8_190;
	setp.lt.s64 	%p77, %rd462, %rd351;
	selp.f32 	%f277, %f276, %f165, %p77;
	min.s64 	%rd463, %rd462, %rd351;
$L__BB8_190:
	add.s64 	%rd354, %rd460, -4104;
	// begin inline asm
	ld.global.nc.u64 %rd353, [%rd354];
	// end inline asm
	mov.b64 	{%r82, %r83}, %rd353;
	mov.b32 	%f168, %r82;
	add.s64 	%rd356, %rd460, -4096;
	// begin inline asm
	ld.global.nc.u64 %rd355, [%rd356];
	// end inline asm
	setp.lt.f32 	%p78, %f277, %f168;
	mov.f32 	%f278, %f277;
	mov.u64 	%rd464, %rd463;
	@%p78 bra 	$L__BB8_193;
	setp.lt.f32 	%p79, %f168, %f277;
	mov.f32 	%f278, %f168;
	mov.u64 	%rd464, %rd355;
	@%p79 bra 	$L__BB8_193;
	setp.lt.s64 	%p80, %rd463, %rd355;
	selp.f32 	%f278, %f277, %f168, %p80;
	min.s64 	%rd464, %rd463, %rd355;
$L__BB8_193:
	add.s64 	%rd358, %rd460, -8;
	// begin inline asm
	ld.global.nc.u64 %rd357, [%rd358];
	// end inline asm
	mov.b64 	{%r84, %r85}, %rd357;
	mov.b32 	%f171, %r84;
	// begin inline asm
	ld.global.nc.u64 %rd359, [%rd460];
	// end inline asm
	setp.lt.f32 	%p81, %f278, %f171;
	mov.f32 	%f279, %f278;
	mov.u64 	%rd465, %rd464;
	@%p81 bra 	$L__BB8_196;
	setp.lt.f32 	%p82, %f171, %f278;
	mov.f32 	%f279, %f171;
	mov.u64 	%rd465, %rd359;
	@%p82 bra 	$L__BB8_196;
	setp.lt.s64 	%p83, %rd464, %rd359;
	selp.f32 	%f279, %f278, %f171, %p83;
	min.s64 	%rd465, %rd464, %rd359;
$L__BB8_196:
	add.s32 	%r434, %r434, 1024;
	add.s64 	%rd460, %rd460, 16384;
	setp.lt.s32 	%p84, %r434, %r18;
	@%p84 bra 	$L__BB8_184;
$L__BB8_197:
	// begin inline asm
	mov.u32 %r86, %laneid;
	// end inline asm
	mov.b32 	%r88, %f279;
	mov.b32 	%r104, 1;
	mov.b32 	%r105, 31;
	mov.b32 	%r106, -1;
	// begin inline asm
	shfl.sync.down.b32 %r87, %r88, %r104, %r105, %r106;
	// end inline asm
	mov.b32 	%f175, %r87;
	// begin inline asm
	shfl.sync.down.b32 %r92, %r93, %r104, %r105, %r106;
	// end inline asm
	mov.b64 	{%r98, %r103}, %rd465;
	// begin inline asm
	shfl.sync.down.b32 %r97, %r98, %r104, %r105, %r106;
	// end inline asm
	// begin inline asm
	shfl.sync.down.b32 %r102, %r103, %r104, %r105, %r106;
	// end inline asm
	mov.b64 	%rd200, {%r97, %r102};
	setp.gt.s32 	%p85, %r86, 30;
	setp.lt.f32 	%p86, %f279, %f175;
	or.pred  	%p87, %p85, %p86;
	mov.f32 	%f281, %f279;
	mov.u64 	%rd467, %rd465;
	@%p87 bra 	$L__BB8_200;
	setp.gt.f32 	%p88, %f279, %f175;
	mov.f32 	%f281, %f175;
	mov.u64 	%rd467, %rd200;
	@%p88 bra 	$L__BB8_200;
	setp.lt.s64 	%p89, %rd465, %rd200;
	selp.f32 	%f281, %f279, %f175, %p89;
	min.s64 	%rd467, %rd465, %rd200;
$L__BB8_200:
	mov.b32 	%r108, %f281;
	mov.b32 	%r124, 2;
	mov.b32 	%r125, 31;
	mov.b32 	%r126, -1;
	// begin inline asm
	shfl.sync.down.b32 %r107, %r108, %r124, %r125, %r126;
	// end inline asm
	mov.b32 	%f178, %r107;
	// begin inline asm
	shfl.sync.down.b32 %r112, %r113, %r124, %r125, %r126;
	// end inline asm
	mov.b64 	{%r118, %r123}, %rd467;
	// begin inline asm
	shfl.sync.down.b32 %r117, %r118, %r124, %r125, %r126;
	// end inline asm
	// begin inline asm
	shfl.sync.down.b32 %r122, %r123, %r124, %r125, %r126;
	// end inline asm
	mov.b64 	%rd203, {%r117, %r122};
	setp.gt.s32 	%p90, %r86, 29;
	setp.lt.f32 	%p91, %f281, %f178;
	or.pred  	%p92, %p90, %p91;
	mov.f32 	%f282, %f281;
	mov.u64 	%rd468, %rd467;
	@%p92 bra 	$L__BB8_203;
	setp.gt.f32 	%p93, %f281, %f178;
	mov.f32 	%f282, %f178;
	mov.u64 	%rd468, %rd203;
	@%p93 bra 	$L__BB8_203;
	setp.lt.s64 	%p94, %rd467, %rd203;
	selp.f32 	%f282, %f281, %f178, %p94;
	min.s64 	%rd468, %rd467, %rd203;
$L__BB8_203:
	mov.b32 	%r128, %f282;
	mov.b32 	%r144, 4;
	mov.b32 	%r145, 31;
	mov.b32 	%r146, -1;
	// begin inline asm
	shfl.sync.down.b32 %r127, %r128, %r144, %r145, %r146;
	// end inline asm
	mov.b32 	%f181, %r127;
	// begin inline asm
	shfl.sync.down.b32 %r132, %r133, %r144, %r145, %r146;
	// end inline asm
	mov.b64 	{%r138, %r143}, %rd468;
	// begin inline asm
	shfl.sync.down.b32 %r137, %r138, %r144, %r145, %r146;
	// end inline asm
	// begin inline asm
	shfl.sync.down.b32 %r142, %r143, %r144, %r145, %r146;
	// end inline asm
	mov.b64 	%rd206, {%r137, %r142};
	setp.gt.s32 	%p95, %r86, 27;
	setp.lt.f32 	%p96, %f282, %f181;
	or.pred  	%p97, %p95, %p96;
	mov.f32 	%f283, %f282;
	mov.u64 	%rd469, %rd468;
	@%p97 bra 	$L__BB8_206;
	setp.gt.f32 	%p98, %f282, %f181;
	mov.f32 	%f283, %f181;
	mov.u64 	%rd469, %rd206;
	@%p98 bra 	$L__BB8_206;
	setp.lt.s64 	%p99, %rd468, %rd206;
	selp.f32 	%f283, %f282, %f181, %p99;
	min.s64 	%rd469, %rd468, %rd206;
$L__BB8_206:
	mov.b32 	%r148, %f283;
	mov.b32 	%r164, 8;
	mov.b32 	%r165, 31;
	mov.b32 	%r166, -1;
	// begin inline asm
	shfl.sync.down.b32 %r147, %r148, %r164, %r165, %r166;
	// end inline asm
	mov.b32 	%f184, %r147;
	// begin inline asm
	shfl.sync.down.b32 %r152, %r153, %r164, %r165, %r166;
	// end inline asm
	mov.b64 	{%r158, %r163}, %rd469;
	// begin inline asm
	shfl.sync.down.b32 %r157, %r158, %r164, %r165, %r166;
	// end inline asm
	// begin inline asm
	shfl.sync.down.b32 %r162, %r163, %r164, %r165, %r166;
	// end inline asm
	mov.b64 	%rd209, {%r157, %r162};
	setp.gt.s32 	%p100, %r86, 23;
	setp.lt.f32 	%p101, %f283, %f184;
	or.pred  	%p102, %p100, %p101;
	mov.f32 	%f284, %f283;
	mov.u64 	%rd470, %rd469;
	@%p102 bra 	$L__BB8_209;
	setp.gt.f32 	%p103, %f283, %f184;
	mov.f32 	%f284, %f184;
	mov.u64 	%rd470, %rd209;
	@%p103 bra 	$L__BB8_209;
	setp.lt.s64 	%p104, %rd469, %rd209;
	selp.f32 	%f284, %f283, %f184, %p104;
	min.s64 	%rd470, %rd469, %rd209;
$L__BB8_209:
	mov.b32 	%r168, %f284;
	mov.b32 	%r184, 16;
	mov.b32 	%r185, 31;
	mov.b32 	%r186, -1;
	// begin inline asm
	shfl.sync.down.b32 %r167, %r168, %r184, %r185, %r186;
	// end inline asm
	mov.b32 	%f187, %r167;
	// begin inline asm
	shfl.sync.down.b32 %r172, %r173, %r184, %r185, %r186;
	// end inline asm
	mov.b64 	{%r178, %r183}, %rd470;
	// begin inline asm
	shfl.sync.down.b32 %r177, %r178, %r184, %r185, %r186;
	// end inline asm
	// begin inline asm
	shfl.sync.down.b32 %r182, %r183, %r184, %r185, %r186;
	// end inline asm
	mov.b64 	%rd212, {%r177, %r182};
	setp.gt.s32 	%p105, %r86, 15;
	setp.lt.f32 	%p106, %f284, %f187;
	or.pred  	%p107, %p105, %p106;
	mov.f32 	%f292, %f284;
	mov.u64 	%rd478, %rd470;
	@%p107 bra 	$L__BB8_212;
	setp.gt.f32 	%p108, %f284, %f187;
	mov.f32 	%f292, %f187;
	mov.u64 	%rd478, %rd212;
	@%p108 bra 	$L__BB8_212;
	setp.lt.s64 	%p109, %rd470, %rd212;
	selp.f32 	%f292, %f284, %f187, %p109;
	min.s64 	%rd478, %rd470, %rd212;
$L__BB8_212:
	setp.ne.s32 	%p110, %r86, 0;
	@%p110 bra 	$L__BB8_214;
	shr.u32 	%r187, %r16, 1;
	and.b32  	%r188, %r187, 496;
	mov.u32 	%r189, _ZN6thrust24THRUST_300001_SM_1000_NS8cuda_cub4core6detail5shmemE;
	add.s32 	%r190, %r189, %r188;
	st.shared.f32 	[%r190+8], %f292;
	st.shared.u64 	[%r190+16], %rd478;
$L__BB8_214:
	bar.sync 	0;
	setp.ne.s32 	%p111, %r16, 0;
	@%p111 bra 	$L__BB8_236;
	ld.shared.f32 	%f190, [_ZN6thrust24THRUST_300001_SM_1000_NS8cuda_cub4core6detail5shmemE+24];
	ld.shared.u64 	%rd215, [_ZN6thrust24THRUST_300001_SM_1000_NS8cuda_cub4core6detail5shmemE+32];
	setp.lt.f32 	%p112, %f292, %f190;
	mov.f32 	%f286, %f292;
	mov.u64 	%rd472, %rd478;
	@%p112 bra 	$L__BB8_218;
	setp.lt.f32 	%p113, %f190, %f292;
	mov.f32 	%f286, %f190;
	mov.u64 	%rd472, %rd215;
	@%p113 bra 	$L__BB8_218;
	setp.lt.s64 	%p114, %rd478, %rd215;
	selp.f32 	%f286, %f292, %f190, %p114;
	min.s64 	%rd472, %rd478, %rd215;
$L__BB8_218:
	ld.shared.f32 	%f193, [_ZN6thrust24THRUST_300001_SM_1000_NS8cuda_cub4core6detail5shmemE+40];
	ld.shared.u64 	%rd218, [_ZN6thrust24THRUST_300001_SM_1000_NS8cuda_cub4core6detail5shmemE+48];
	setp.lt.f32 	%p115, %f286, %f193;
	mov.f32 	%f287, %f286;
	mov.u64 	%rd473, %rd472;
	@%p115 bra 	$L__BB8_221;
	setp.lt.f32 	%p116, %f193, %f286;
	mov.f32 	%f287, %f193;
	mov.u64 	%rd473, %rd218;
	@%p116 bra 	$L__BB8_221;
	setp.lt.s64 	%p117, %rd472, %rd218;
	selp.f32 	%f287, %f286, %f193, %p117;
	min.s64 	%rd473, %rd472, %rd218;
$L__BB8_221:
	ld.shared.f32 	%f196, [_ZN6thrust24THRUST_300001_SM_1000_NS8cuda_cub4core6detail5shmemE+56];
	ld.shared.u64 	%rd221, [_ZN6thrust24THRUST_300001_SM_1000_NS8cuda_cub4core6detail5shmemE+64];
	setp.lt.f32 	%p118, %f287, %f196;
	mov.f32 	%f288, %f287;
	mov.u64 	%rd474, %rd473;
	@%p118 bra 	$L__BB8_224;
	setp.lt.f32 	%p119, %f196, %f287;
	mov.f32 	%f288, %f196;
	mov.u64 	%rd474, %rd221;
	@%p119 bra 	$L__BB8_224;
	setp.lt.s64 	%p120, %rd473, %rd221;
	selp.f32 	%f288, %f287, %f196, %p120;
	min.s64 	%rd474, %rd473, %rd221;
$L__BB8_224:
	ld.shared.f32 	%f199, [_ZN6thrust24THRUST_300001_SM_1000_NS8cuda_cub4core6detail5shmemE+72];
	ld.shared.u64 	%rd224, [_ZN6thrust24THRUST_300001_SM_1000_NS8cuda_cub4core6detail5shmemE+80];
	setp.lt.f32 	%p121, %f288, %f199;
	mov.f32 	%f289, %f288;
	mov.u64 	%rd475, %rd474;
	@%p121 bra 	$L__BB8_227;
	setp.lt.f32 	%p122, %f199, %f288;
	mov.f32 	%f289, %f199;
	mov.u64 	%rd475, %rd224;
	@%p122 bra 	$L__BB8_227;
	setp.lt.s64 	%p123, %rd474, %rd224;
	selp.f32 	%f289, %f288, %f199, %p123;
	min.s64 	%rd475, %rd474, %rd224;
$L__BB8_227:
	ld.shared.f32 	%f202, [_ZN6thrust24THRUST_300001_SM_1000_NS8cuda_cub4core6detail5shmemE+88];
	ld.shared.u64 	%rd227, [_ZN6thrust24THRUST_300001_SM_1000_NS8cuda_cub4core6detail5shmemE+96];
	setp.lt.f32 	%p124, %f289, %f202;
	mov.f32 	%f290, %f289;
	mov.u64 	%rd476, %rd475;
	@%p124 bra 	$L__BB8_230;
	setp.lt.f32 	%p125, %f202, %f289;
	mov.f32 	%f290, %f202;
	mov.u64 	%rd476, %rd227;
	@%p125 bra 	$L__BB8_230;
	setp.lt.s64 	%p126, %rd475, %rd227;
	selp.f32 	%f290, %f289, %f202, %p126;
	min.s64 	%rd476, %rd475, %rd227;
$L__BB8_230:
	ld.shared.f32 	%f205, [_ZN6thrust24THRUST_300001_SM_1000_NS8cuda_cub4core6detail5shmemE+104];
	ld.shared.u64 	%rd230, [_ZN6thrust24THRUST_300001_SM_1000_NS8cuda_cub4core6detail5shmemE+112];
	setp.lt.f32 	%p127, %f290, %f205;
	mov.f32 	%f291, %f290;
	mov.u64 	%rd477, %rd476;
	@%p127 bra 	$L__BB8_233;
	setp.lt.f32 	%p128, %f205, %f290;
	mov.f32 	%f291, %f205;
	mov.u64 	%rd477, %rd230;
	@%p128 bra 	$L__BB8_233;
	setp.lt.s64 	%p129, %rd476, %rd230;
	selp.f32 	%f291, %f290, %f205, %p129;
	min.s64 	%rd477, %rd476, %rd230;
$L__BB8_233:
	ld.shared.f32 	%f208, [_ZN6thrust24THRUST_300001_SM_1000_NS8cuda_cub4core6detail5shmemE+120];
	ld.shared.u64 	%rd233, [_ZN6thrust24THRUST_300001_SM_1000_NS8cuda_cub4core6detail5shmemE+128];
	setp.lt.f32 	%p130, %f291, %f208;
	mov.f32 	%f292, %f291;
	mov.u64 	%rd478, %rd477;
	@%p130 bra 	$L__BB8_236;
	setp.lt.f32 	%p131, %f208, %f291;
	mov.f32 	%f292, %f208;
	mov.u64 	%rd478, %rd233;
	@%p131 bra 	$L__BB8_236;
	setp.lt.s64 	%p132, %rd477, %rd233;
	selp.f32 	%f292, %f291, %f208, %p132;
	min.s64 	%rd478, %rd477, %rd233;
$L__BB8_236:
	mov.u32 	%r426, %tid.x;
	setp.ne.s32 	%p259, %r426, 0;
	@%p259 bra 	$L__BB8_238;
	ld.param.u64 	%rd391, [_ZN6thrust24THRUST_300001_SM_1000_NS8cuda_cub4core6detail13_kernel_agentINS1_8__reduce11ReduceAgentIPN4cuda3std3__45tupleIJflEEESC_SB_lNS1_9__extrema9arg_min_fIflNS9_4lessIfEEEEEEJSC_SC_iSH_EEEvDpT0__param_1];
	cvta.to.global.u64 	%rd390, %rd391;
	st.global.f32 	[%rd390], %f292;
	st.global.u64 	[%rd390+8], %rd478;
$L__BB8_238:
	ret;

}
	// .globl	_ZN3cub18CUB_300001_SM_10006detail11EmptyKernelIvEEvv
.visible .entry _ZN3cub18CUB_300001_SM_10006detail11EmptyKernelIvEEvv()
{


	ret;

}


// ===== COMPILED SASS (sm_100) =====

	.target	sm_100

	.elftype	@"ET_EXEC"


//--------------------- .note.nv.tkinfo           --------------------------
	.section	.note.nv.tkinfo,"",@"SHT_NOTE"
	.sectionflags	@"SHF_NOTE_NV_TKINFO"
	.tkinfo
        /*0018*/ 	.word	0x00000002
        /*0030*/ 	.string	""
        /*0030*/ 	.string	"ptxas"
        /*0030*/ 	.string	"Cuda compilation tools, release 13.0, V13.0.88"
        /*0030*/ 	.string	"Build cuda_13.0.r13.0/compiler.36424714_0"
        /*0030*/ 	.string	"-arch sm_100 -m 64 "



//--------------------- .note.nv.cuinfo           --------------------------
	.section	.note.nv.cuinfo,"",@"SHT_NOTE"
	.sectionflags	@"SHF_NOTE_NV_CUINFO"
        /*0018*/ 	.short	0x0002
        /*001a*/ 	.short	0x0064
        /*001c*/ 	.short	0x0082
	.zero		2


//--------------------- .nv.info                  --------------------------
	.section	.nv.info,"",@"SHT_CUDA_INFO"
	.align	4


	//----- nvinfo : EIATTR_REGCOUNT
	.align		4
        /*0000*/ 	.byte	0x04, 0x2f
        /*0002*/ 	.short	(.L_47 - .L_46)
	.align		4
.L_46:
        /*0004*/ 	.word	index@(_Z6kernelPfm)
        /*0008*/ 	.word	0x0000001f


	//----- nvinfo : EIATTR_FRAME_SIZE
	.align		4
.L_47:
        /*000c*/ 	.byte	0x04, 0x11
        /*000e*/ 	.short	(.L_49 - .L_48)
	.align		4
.L_48:
        /*0010*/ 	.word	index@($__internal_0_$__cuda_sm20_sqrt_rn_f32_slowpath)
        /*0014*/ 	.word	0x00000000


	//----- nvinfo : EIATTR_FRAME_SIZE
	.align		4
.L_49:
        /*0018*/ 	.byte	0x04, 0x11
        /*001a*/ 	.short	(.L_51 - .L_50)
	.align		4
.L_50:
        /*001c*/ 	.word	index@(_Z6kernelPfm)
        /*0020*/ 	.word	0x00000000


	//----- nvinfo : EIATTR_REGCOUNT
	.align		4
.L_51:
        /*0024*/ 	.byte	0x04, 0x2f
        /*0026*/ 	.short	(.L_53 - .L_52)
	.align		4
.L_52:
        /*0028*/ 	.word	index@(_ZN6thrust24THRUST_300001_SM_1000_NS8cuda_cub4core6detail13_kernel_agentINS1_8__reduce11ReduceAgentINS0_12zip_iteratorIN4cuda3std3__45tupleIJPfNS0_17counting_iteratorIlNS0_11use_defaultESE_SE_EEEEEEEPNSB_IJflEEESI_iNS1_9__extrema9arg_min_fIflNSA_4lessIfEEEEEEJSH_SJ_iSO_EEEvDpT0_)
        /*002c*/ 	.word	0x0000001e


	//----- nvinfo : EIATTR_FRAME_SIZE
	.align		4
.L_53:
        /*0030*/ 	.byte	0x04, 0x11
        /*0032*/ 	.short	(.L_55 - .L_54)
	.align		4
.L_54:
        /*0034*/ 	.word	index@(_ZN6thrust24THRUST_300001_SM_1000_NS8cuda_cub4core6detail13_kernel_agentINS1_8__reduce11ReduceAgentINS0_12zip_iteratorIN4cuda3std3__45tupleIJPfNS0_17counting_iteratorIlNS0_11use_defaultESE_SE_EEEEEEEPNSB_IJflEEESI_iNS1_9__extrema9arg_min_fIflNSA_4lessIfEEEEEEJSH_SJ_iSO_EEEvDpT0_)
        /*0038*/ 	.word	0x00000000


	//----- nvinfo : EIATTR_REGCOUNT
	.align		4
.L_55:
        /*003c*/ 	.byte	0x04, 0x2f
        /*003e*/ 	.short	(.L_57 - .L_56)
	.align		4
.L_56:
        /*0040*/ 	.word	index@(_ZN6thrust24THRUST_300001_SM_1000_NS8cuda_cub4core6detail13_kernel_agentINS1_8__reduce11ReduceAgentINS0_12zip_iteratorIN4cuda3std3__45tupleIJPfNS0_17counting_iteratorIlNS0_11use_defaultESE_SE_EEEEEEEPNSB_IJflEEESI_iNS1_9__extrema9arg_min_fIflNSA_4lessIfEEEEEEJSH_SJ_iN3cub18CUB_300001_SM_100013GridEvenShareIiEENSR_9GridQueueIjEESO_EEEvDpT0_)
        /*0044*/ 	.word	0x0000001d


	//----- nvinfo : EIATTR_FRAME_SIZE
	.align		4
.L_57:
        /*0048*/ 	.byte	0x04, 0x11
        /*004a*/ 	.short	(.L_59 - .L_58)
	.align		4
.L_58:
        /*004c*/ 	.word	index@(_ZN6thrust24THRUST_300001_SM_1000_NS8cuda_cub4core6detail13_kernel_agentINS1_8__reduce11ReduceAgentINS0_12zip_iteratorIN4cuda3std3__45tupleIJPfNS0_17counting_iteratorIlNS0_11use_defaultESE_SE_EEEEEEEPNSB_IJflEEESI_iNS1_9__extrema9arg_min_fIflNSA_4lessIfEEEEEEJSH_SJ_iN3cub18CUB_300001_SM_100013GridEvenShareIiEENSR_9GridQueueIjEESO_EEEvDpT0_)
        /*0050*/ 	.word	0x00000000


	//----- nvinfo : EIATTR_REGCOUNT
	.align		4
.L_59:
        /*0054*/ 	.byte	0x04, 0x2f
        /*0056*/ 	.short	(.L_61 - .L_60)
	.align		4
.L_60:
        /*0058*/ 	.word	index@(_ZN6thrust24THRUST_300001_SM_1000_NS8cuda_cub4core6detail13_kernel_agentINS1_8__reduce10DrainAgentIiEEJN3cub18CUB_300001_SM_10009GridQueueIjEEiEEEvDpT0_)
        /*005c*/ 	.word	0x00000008


	//----- nvinfo : EIATTR_FRAME_SIZE
	.align		4
.L_61:
        /*0060*/ 	.byte	0x04, 0x11
        /*0062*/ 	.short	(.L_63 - .L_62)
	.align		4
.L_62:
        /*0064*/ 	.word	index@(_ZN6thrust24THRUST_300001_SM_1000_NS8cuda_cub4core6detail13_kernel_agentINS1_8__reduce10DrainAgentIiEEJN3cub18CUB_300001_SM_10009GridQueueIjEEiEEEvDpT0_)
        /*0068*/ 	.word	0x00000000


	//----- nvinfo : EIATTR_REGCOUNT
	.align		4
.L_63:
        /*006c*/ 	.byte	0x04, 0x2f
        /*006e*/ 	.short	(.L_65 - .L_64)
	.align		4
.L_64:
        /*0070*/ 	.word	index@(_ZN6thrust24THRUST_300001_SM_1000_NS8cuda_cub4core6detail13_kernel_agentINS1_8__reduce11ReduceAgentIPN4cuda3std3__45tupleIJflEEESC_SB_iNS1_9__extrema9arg_min_fIflNS9_4lessIfEEEEEEJSC_SC_iSH_EEEvDpT0_)
        /*0074*/ 	.word	0x0000001e


	//----- nvinfo : EIATTR_FRAME_SIZE
	.align		4
.L_65:
        /*0078*/ 	.byte	0x04, 0x11
        /*007a*/ 	.short	(.L_67 - .L_66)
	.align		4
.L_66:
        /*007c*/ 	.word	index@(_ZN6thrust24THRUST_300001_SM_1000_NS8cuda_cub4core6detail13_kernel_agentINS1_8__reduce11ReduceAgentIPN4cuda3std3__45tupleIJflEEESC_SB_iNS1_9__extrema9arg_min_fIflNS9_4lessIfEEEEEEJSC_SC_iSH_EEEvDpT0_)
        /*0080*/ 	.word	0x00000000


	//----- nvinfo : EIATTR_REGCOUNT
	.align		4
.L_67:
        /*0084*/ 	.byte	0x04, 0x2f
        /*0086*/ 	.short	(.L_69 - .L_68)
	.align		4
.L_68:
        /*0088*/ 	.word	index@(_ZN6thrust24THRUST_300001_SM_1000_NS8cuda_cub4core6detail13_kernel_agentINS1_8__reduce11ReduceAgentINS0_12zip_iteratorIN4cuda3std3__45tupleIJPfNS0_17counting_iteratorIlNS0_11use_defaultESE_SE_EEEEEEEPNSB_IJflEEESI_lNS1_9__extrema9arg_min_fIflNSA_4lessIfEEEEEEJSH_SJ_lSO_EEEvDpT0_)
        /*008c*/ 	.word	0x0000001c


	//----- nvinfo : EIATTR_FRAME_SIZE
	.align		4
.L_69:
        /*0090*/ 	.byte	0x04, 0x11
        /*0092*/ 	.short	(.L_71 - .L_70)
	.align		4
.L_70:
        /*0094*/ 	.word	index@(_ZN6thrust24THRUST_300001_SM_1000_NS8cuda_cub4core6detail13_kernel_agentINS1_8__reduce11ReduceAgentINS0_12zip_iteratorIN4cuda3std3__45tupleIJPfNS0_17counting_iteratorIlNS0_11use_defaultESE_SE_EEEEEEEPNSB_IJflEEESI_lNS1_9__extrema9arg_min_fIflNSA_4lessIfEEEEEEJSH_SJ_lSO_EEEvDpT0_)
        /*0098*/ 	.word	0x00000000


	//----- nvinfo : EIATTR_REGCOUNT
	.align		4
.L_71:
        /*009c*/ 	.byte	0x04, 0x2f
        /*009e*/ 	.short	(.L_73 - .L_72)
	.align		4
.L_72:
        /*00a0*/ 	.word	index@(_ZN6thrust24THRUST_300001_SM_1000_NS8cuda_cub4core6detail13_kernel_agentINS1_8__reduce11ReduceAgentINS0_12zip_iteratorIN4cuda3std3__45tupleIJPfNS0_17counting_iteratorIlNS0_11use_defaultESE_SE_EEEEEEEPNSB_IJflEEESI_lNS1_9__extrema9arg_min_fIflNSA_4lessIfEEEEEEJSH_SJ_lN3cub18CUB_300001_SM_100013GridEvenShareIlEENSR_9GridQueueIyEESO_EEEvDpT0_)
        /*00a4*/ 	.word	0x0000001e


	//----- nvinfo : EIATTR_FRAME_SIZE
	.align		4
.L_73:
        /*00a8*/ 	.byte	0x04, 0x11
        /*00aa*/ 	.short	(.L_75 - .L_74)
	.align		4
.L_74:
        /*00ac*/ 	.word	index@(_ZN6thrust24THRUST_300001_SM_1000_NS8cuda_cub4core6detail13_kernel_agentINS1_8__reduce11ReduceAgentINS0_12zip_iteratorIN4cuda3std3__45tupleIJPfNS0_17counting_iteratorIlNS0_11use_defaultESE_SE_EEEEEEEPNSB_IJflEEESI_lNS1_9__extrema9arg_min_fIflNSA_4lessIfEEEEEEJSH_SJ_lN3cub18CUB_300001_SM_100013GridEvenShareIlEENSR_9GridQueueIyEESO_EEEvDpT0_)
        /*00b0*/ 	.word	0x00000000


	//----- nvinfo : EIATTR_REGCOUNT
	.align		4
.L_75:
        /*00b4*/ 	.byte	0x04, 0x2f
        /*00b6*/ 	.short	(.L_77 - .L_76)
	.align		4
.L_76:
        /*00b8*/ 	.word	index@(_ZN6thrust24THRUST_300001_SM_1000_NS8cuda_cub4core6detail13_kernel_agentINS1_8__reduce10DrainAgentIlEEJN3cub18CUB_300001_SM_10009GridQueueIyEElEEEvDpT0_)
        /*00bc*/ 	.word	0x00000008


	//----- nvinfo : EIATTR_FRAME_SIZE
	.align		4
.L_77:
        /*00c0*/ 	.byte	0x04, 0x11
        /*00c2*/ 	.short	(.L_79 - .L_78)
	.align		4
.L_78:
        /*00c4*/ 	.word	index@(_ZN6thrust24THRUST_300001_SM_1000_NS8cuda_cub4core6detail13_kernel_agentINS1_8__reduce10DrainAgentIlEEJN3cub18CUB_300001_SM_10009GridQueueIyEElEEEvDpT0_)
        /*00c8*/ 	.word	0x00000000


	//----- nvinfo : EIATTR_REGCOUNT
	.align		4
.L_79:
        /*00cc*/ 	.byte	0x04, 0x2f
        /*00ce*/ 	.short	(.L_81 - .L_80)
	.align		4
.L_80:
        /*00d0*/ 	.word	index@(_ZN6thrust24THRUST_300001_SM_1000_NS8cuda_cub4core6detail13_kernel_agentINS1_8__reduce11ReduceAgentIPN4cuda3std3__45tupleIJflEEESC_SB_lNS1_9__extrema9arg_min_fIflNS9_4lessIfEEEEEEJSC_SC_iSH_EEEvDpT0_)
        /*00d4*/ 	.word	0x00000020


	//----- nvinfo : EIATTR_FRAME_SIZE
	.align		4
.L_81:
        /*00d8*/ 	.byte	0x04, 0x11
        /*00da*/ 	.short	(.L_83 - .L_82)
	.align		4
.L_82:
        /*00dc*/ 	.word	index@(_ZN6thrust24THRUST_300001_SM_1000_NS8cuda_cub4core6detail13_kernel_agentINS1_8__reduce11ReduceAgentIPN4cuda3std3__45tupleIJflEEESC_SB_lNS1_9__extrema9arg_min_fIflNS9_4lessIfEEEEEEJSC_SC_iSH_EEEvDpT0_)
        /*00e0*/ 	.word	0x00000000


	//----- nvinfo : EIATTR_REGCOUNT
	.align		4
.L_83:
        /*00e4*/ 	.byte	0x04, 0x2f
        /*00e6*/ 	.short	(.L_85 - .L_84)
	.align		4
.L_84:
        /*00e8*/ 	.word	index@(_ZN3cub18CUB_300001_SM_10006detail11EmptyKernelIvEEvv)
        /*00ec*/ 	.word	0x00000004


	//----- nvinfo : EIATTR_FRAME_SIZE
	.align		4
.L_85:
        /*00f0*/ 	.byte	0x04, 0x11
        /*00f2*/ 	.short	(.L_87 - .L_86)
	.align		4
.L_86:
        /*00f4*/ 	.word	index@(_ZN3cub18CUB_300001_SM_10006detail11EmptyKernelIvEEvv)
        /*00f8*/ 	.word	0x00000000


	//----- nvinfo : EIATTR_MIN_STACK_SIZE
	.align		4
.L_87:
        /*00fc*/ 	.byte	0x04, 0x12
        /*00fe*/ 	.short	(.L_89 - .L_88)
	.align		4
.L_88:
        /*0100*/ 	.word	index@(_ZN3cub18CUB_300001_SM_10006detail11EmptyKernelIvEEvv)
        /*0104*/ 	.word	0x00000000


	//----- nvinfo : EIATTR_MIN_STACK_SIZE
	.align		4
.L_89:
        /*0108*/ 	.byte	0x04, 0x12
        /*010a*/ 	.short	(.L_91 - .L_90)
	.align		4
.L_90:
        /*010c*/ 	.word	index@(_ZN6thrust24THRUST_300001_SM_1000_NS8cuda_cub4core6detail13_kernel_agentINS1_8__reduce11ReduceAgentIPN4cuda3std3__45tupleIJflEEESC_SB_lNS1_9__extrema9arg_min_fIflNS9_4lessIfEEEEEEJSC_SC_iSH_EEEvDpT0_)
        /*0110*/ 	.word	0x00000000


	//----- nvinfo : EIATTR_MIN_STACK_SIZE
	.align		4
.L_91:
        /*0114*/ 	.byte	0x04, 0x12
        /*0116*/ 	.short	(.L_93 - .L_92)
	.align		4
.L_92:
        /*0118*/ 	.word	index@(_ZN6thrust24THRUST_300001_SM_1000_NS8cuda_cub4core6detail13_kernel_agentINS1_8__reduce10DrainAgentIlEEJN3cub18CUB_300001_SM_10009GridQueueIyEElEEEvDpT0_)
        /*011c*/ 	.word	0x00000000


	//----- nvinfo : EIATTR_MIN_STACK_SIZE
	.align		4
.L_93:
        /*0120*/ 	.byte	0x04, 0x12
        /*0122*/ 	.short	(.L_95 - .L_94)
	.align		4
.L_94:
        /*0124*/ 	.word	index@(_ZN6thrust24THRUST_300001_SM_1000_NS8cuda_cub4core6detail13_kernel_agentINS1_8__reduce11ReduceAgentINS0_12zip_iteratorIN4cuda3std3__45tupleIJPfNS0_17counting_iteratorIlNS0_11use_defaultESE_SE_EEEEEEEPNSB_IJflEEESI_lNS1_9__extrema9arg_min_fIflNSA_4lessIfEEEEEEJSH_SJ_lN3cub18CUB_300001_SM_100013GridEvenShareIlEENSR_9GridQueueIyEESO_EEEvDpT0_)
        /*0128*/ 	.word	0x00000000


	//----- nvinfo : EIATTR_MIN_STACK_SIZE
	.align		4
.L_95:
        /*012c*/ 	.byte	0x04, 0x12
        /*012e*/ 	.short	(.L_97 - .L_96)
	.align		4
.L_96:
        /*0130*/ 	.word	index@(_ZN6thrust24THRUST_300001_SM_1000_NS8cuda_cub4core6detail13_kernel_agentINS1_8__reduce11ReduceAgentINS0_12zip_iteratorIN4cuda3std3__45tupleIJPfNS0_17counting_iteratorIlNS0_11use_defaultESE_SE_EEEEEEEPNSB_IJflEEESI_lNS1_9__extrema9arg_min_fIflNSA_4lessIfEEEEEEJSH_SJ_lSO_EEEvDpT0_)
        /*0134*/ 	.word	0x00000000


	//----- nvinfo : EIATTR_MIN_STACK_SIZE
	.align		4
.L_97:
        /*0138*/ 	.byte	0x04, 0x12
        /*013a*/ 	.short	(.L_99 - .L_98)
	.align		4
.L_98:
        /*013c*/ 	.word	index@(_ZN6thrust24THRUST_300001_SM_1000_NS8cuda_cub4core6detail13_kernel_agentINS1_8__reduce11ReduceAgentIPN4cuda3std3__45tupleIJflEEESC_SB_iNS1_9__extrema9arg_min_fIflNS9_4lessIfEEEEEEJSC_SC_iSH_EEEvDpT0_)
        /*0140*/ 	.word	0x00000000


	//----- nvinfo : EIATTR_MIN_STACK_SIZE
	.align		4
.L_99:
        /*0144*/ 	.byte	0x04, 0x12
        /*0146*/ 	.short	(.L_101 - .L_100)
	.align		4
.L_100:
        /*0148*/ 	.word	index@(_ZN6thrust24THRUST_300001_SM_1000_NS8cuda_cub4core6detail13_kernel_agentINS1_8__reduce10DrainAgentIiEEJN3cub18CUB_300001_SM_10009GridQueueIjEEiEEEvDpT0_)
        /*014c*/ 	.word	0x00000000


	//----- nvinfo : EIATTR_MIN_STACK_SIZE
	.align		4
.L_101:
        /*0150*/ 	.byte	0x04, 0x12
        /*0152*/ 	.short	(.L_103 - .L_102)
	.align		4
.L_102:
        /*0154*/ 	.word	index@(_ZN6thrust24THRUST_300001_SM_1000_NS8cuda_cub4core6detail13_kernel_agentINS1_8__reduce11ReduceAgentINS0_12zip_iteratorIN4cuda3std3__45tupleIJPfNS0_17counting_iteratorIlNS0_11use_defaultESE_SE_EEEEEEEPNSB_IJflEEESI_iNS1_9__extrema9arg_min_fIflNSA_4lessIfEEEEEEJSH_SJ_iN3cub18CUB_300001_SM_100013GridEvenShareIiEENSR_9GridQueueIjEESO_EEEvDpT0_)
        /*0158*/ 	.word	0x00000000


	//----- nvinfo : EIATTR_MIN_STACK_SIZE
	.align		4
.L_103:
        /*015c*/ 	.byte	0x04, 0x12
        /*015e*/ 	.short	(.L_105 - .L_104)
	.align		4
.L_104:
        /*0160*/ 	.word	index@(_ZN6thrust24THRUST_300001_SM_1000_NS8cuda_cub4core6detail13_kernel_agentINS1_8__reduce11ReduceAgentINS0_12zip_iteratorIN4cuda3std3__45tupleIJPfNS0_17counting_iteratorIlNS0_11use_defaultESE_SE_EEEEEEEPNSB_IJflEEESI_iNS1_9__extrema9arg_min_fIflNSA_4lessIfEEEEEEJSH_SJ_iSO_EEEvDpT0_)
        /*0164*/ 	.word	0x00000000


	//----- nvinfo : EIATTR_MIN_STACK_SIZE
	.align		4
.L_105:
        /*0168*/ 	.byte	0x04, 0x12
        /*016a*/ 	.short	(.L_107 - .L_106)
	.align		4
.L_106:
        /*016c*/ 	.word	index@(_Z6kernelPfm)
        /*0170*/ 	.word	0x00000000
.L_107:


//--------------------- .nv.compat                --------------------------
	.section	.nv.compat,"",@"SHT_CUDA_COMPAT_INFO"
	.align	4
        /*0000*/ 	.byte	0x02, 0x09, 0x00, 0x00, 0x02, 0x02, 0x01, 0x00, 0x02, 0x05, 0x05, 0x00, 0x03, 0x07, 0x01, 0x01
        /*0010*/ 	.byte	0x02, 0x03, 0x00, 0x00, 0x02, 0x06, 0x01, 0x00, 0x04, 0x0b, 0x08, 0x00, 0x01, 0x00, 0x00, 0x00
        /*0020*/ 	.byte	0x00, 0x00, 0x00, 0x00


//--------------------- .nv.info._ZN3cub18CUB_300001_SM_10006detail11EmptyKernelIvEEvv --------------------------
	.section	.nv.info._ZN3cub18CUB_300001_SM_10006detail11EmptyKernelIvEEvv,"",@"SHT_CUDA_INFO"
	.sectionflags	@""
	.align	4


	//----- nvinfo : EIATTR_CUDA_API_VERSION
	.align		4
        /*0000*/ 	.byte	0x04, 0x37
        /*0002*/ 	.short	(.L_109 - .L_108)
.L_108:
        /*0004*/ 	.word	0x00000082


	//----- nvinfo : EIATTR_SPARSE_MMA_MASK
	.align		4
.L_109:
        /*0008*/ 	.byte	0x03, 0x50
        /*000a*/ 	.short	0x0000


	//----- nvinfo : EIATTR_MAXREG_COUNT
	.align		4
        /*000c*/ 	.byte	0x03, 0x1b
        /*000e*/ 	.short	0x00ff


	//----- nvinfo : EIATTR_MERCURY_ISA_VERSION
	.align		4
        /*0010*/ 	.byte	0x03, 0x5f
        /*0012*/ 	.short	0x0101


	//----- nvinfo : EIATTR_VRC_CTA_INIT_COUNT
	.align		4
        /*0014*/ 	.byte	0x02, 0x4a
	.zero		1
	.zero		1


	//----- nvinfo : EIATTR_EXIT_INSTR_OFFSETS
	.align		4
        /*0018*/ 	.byte	0x04, 0x1c
        /*001a*/ 	.short	(.L_111 - .L_110)


	//   ....[0]....
.L_110:
        /*001c*/ 	.word	0x00000010


	//----- nvinfo : EIATTR_SW_WAR
	.align		4
.L_111:
        /*0020*/ 	.byte	0x04, 0x36
        /*0022*/ 	.short	(.L_113 - .L_112)
.L_112:
        /*0024*/ 	.word	0x00000008
.L_113:


//--------------------- .nv.info._ZN6thrust24THRUST_300001_SM_1000_NS8cuda_cub4core6detail13_kernel_agentINS1_8__reduce11ReduceAgentIPN4cuda3std3__45tupleIJflEEESC_SB_lNS1_9__extrema9arg_min_fIflNS9_4lessIfEEEEEEJSC_SC_iSH_EEEvDpT0_ --------------------------
	.section	.nv.info._ZN6thrust24THRUST_300001_SM_1000_NS8cuda_cub4core6detail13_kernel_agentINS1_8__reduce11ReduceAgentIPN4cuda3std3__45tupleIJflEEESC_SB_lNS1_9__extrema9arg_min_fIflNS9_4lessIfEEEEEEJSC_SC_iSH_EEEvDpT0_,"",@"SHT_CUDA_INFO"
	.sectionflags	@""
	.align	4


	//----- nvinfo : EIATTR_CUDA_API_VERSION
	.align		4
        /*0000*/ 	.byte	0x04, 0x37
        /*0002*/ 	.short	(.L_115 - .L_114)
.L_114:
        /*0004*/ 	.word	0x00000082


	//----- nvinfo : EIATTR_KPARAM_INFO
	.align		4
.L_115:
        /*0008*/ 	.byte	0x04, 0x17
        /*000a*/ 	.short	(.L_117 - .L_116)
.L_116:
        /*000c*/ 	.word	0x00000000
        /*0010*/ 	.short	0x0003
        /*0012*/ 	.short	0x0014
        /*0014*/ 	.byte	0x00, 0xf0, 0x05, 0x00


	//----- nvinfo : EIATTR_KPARAM_INFO
	.align		4
.L_117:
        /*0018*/ 	.byte	0x04, 0x17
        /*001a*/ 	.short	(.L_119 - .L_118)
.L_118:
        /*001c*/ 	.word	0x00000000
        /*0020*/ 	.short	0x0002
        /*0022*/ 	.short	0x0010
        /*0024*/ 	.byte	0x00, 0xf0, 0x11, 0x00


	//----- nvinfo : EIATTR_KPARAM_INFO
	.align		4
.L_119:
        /*0028*/ 	.byte	0x04, 0x17
        /*002a*/ 	.short	(.L_121 - .L_120)
.L_120:
        /*002c*/ 	.word	0x00000000
        /*0030*/ 	.short	0x0001
        /*0032*/ 	.short	0x0008
        /*0034*/ 	.byte	0x00, 0xf5, 0x21, 0x00


	//----- nvinfo : EIATTR_KPARAM_INFO
	.align		4
.L_121:
        /*0038*/ 	.byte	0x04, 0x17
        /*003a*/ 	.short	(.L_123 - .L_122)
.L_122:
        /*003c*/ 	.word	0x00000000
        /*0040*/ 	.short	0x0000
        /*0042*/ 	.short	0x0000
        /*0044*/ 	.byte	0x00, 0xf5, 0x21, 0x00


	//----- nvinfo : EIATTR_SPARSE_MMA_MASK
	.align		4
.L_123:
        /*0048*/ 	.byte	0x03, 0x50
        /*004a*/ 	.short	0x0000


	//----- nvinfo : EIATTR_MAXREG_COUNT
	.align		4
        /*004c*/ 	.byte	0x03, 0x1b
        /*004e*/ 	.short	0x00ff


	//----- nvinfo : EIATTR_NUM_BARRIERS
	.align		4
        /*0050*/ 	.byte	0x02, 0x4c
        /*0052*/ 	.byte	0x01
	.zero		1


	//----- nvinfo : EIATTR_MERCURY_ISA_VERSION
	.align		4
        /*0054*/ 	.byte	0x03, 0x5f
        /*0056*/ 	.short	0x0101


	//----- nvinfo : EIATTR_COOP_GROUP_MASK_REGIDS
	.align		4
        /*0058*/ 	.byte	0x04, 0x29
        /*005a*/ 	.short	(.L_125 - .L_124)


	//   ....[0]....
.L_124:
        /*005c*/ 	.word	0xffffffff


	//   ....[1]....
        /*0060*/ 	.word	0xffffffff


	//   ....[2]....
        /*0064*/ 	.word	0xffffffff


	//   ....[3]....
        /*0068*/ 	.word	0xffffffff


	//   ....[4]....
        /*006c*/ 	.word	0xffffffff


	//   ....[5]....
        /*0070*/ 	.word	0xffffffff


	//   ....[6]....
        /*0074*/ 	.word	0xffffffff


	//   ....[7]....
        /*0078*/ 	.word	0xffffffff


	//   ....[8]....
        /*007c*/ 	.word	0xffffffff


	//   ....[9]....
        /*0080*/ 	.word	0xffffffff


	//   ....[10]....
        /*0084*/ 	.word	0xffffffff


	//   ....[11]....
        /*0088*/ 	.word	0xffffffff


	//   ....[12]....
        /*008c*/ 	.word	0xffffffff


	//   ....[13]....
        /*0090*/ 	.word	0xffffffff


	//   ....[14]....
        /*0094*/ 	.word	0xffffffff


	//   ....[15]....
        /*0098*/ 	.word	0xffffffff


	//   ....[16]....
        /*009c*/ 	.word	0xffffffff


	//   ....[17]....
        /*00a0*/ 	.word	0xffffffff


	//   ....[18]....
        /*00a4*/ 	.word	0xffffffff


	//   ....[19]....
        /*00a8*/ 	.word	0xffffffff


	//   ....[20]....
        /*00ac*/ 	.word	0xffffffff


	//   ....[21]....
        /*00b0*/ 	.word	0xffffffff


	//   ....[22]....
        /*00b4*/ 	.word	0xffffffff


	//   ....[23]....
        /*00b8*/ 	.word	0xffffffff


	//   ....[24]....
        /*00bc*/ 	.word	0xffffffff


	//   ....[25]....
        /*00c0*/ 	.word	0xffffffff


	//   ....[26]....
        /*00c4*/ 	.word	0xffffffff


	//   ....[27]....
        /*00c8*/ 	.word	0xffffffff


	//   ....[28]....
        /*00cc*/ 	.word	0xffffffff


	//   ....[29]....
        /*00d0*/ 	.word	0xffffffff


	//   ....[30]....
        /*00d4*/ 	.word	0xffffffff


	//   ....[31]....
        /*00d8*/ 	.word	0xffffffff


	//   ....[32]....
        /*00dc*/ 	.word	0xffffffff


	//   ....[33]....
        /*00e0*/ 	.word	0xffffffff


	//   ....[34]....
        /*00e4*/ 	.word	0xffffffff


	//   ....[35]....
        /*00e8*/ 	.word	0xffffffff


	//   ....[36]....
        /*00ec*/ 	.word	0xffffffff


	//   ....[37]....
        /*00f0*/ 	.word	0xffffffff


	//   ....[38]....
        /*00f4*/ 	.word	0xffffffff


	//   ....[39]....
        /*00f8*/ 	.word	0xffffffff


	//   ....[40]....
        /*00fc*/ 	.word	0xffffffff


	//   ....[41]....
        /*0100*/ 	.word	0xffffffff


	//   ....[42]....
        /*0104*/ 	.word	0xffffffff


	//   ....[43]....
        /*0108*/ 	.word	0xffffffff


	//   ....[44]....
        /*010c*/ 	.word	0xffffffff


	//----- nvinfo : EIATTR_COOP_GROUP_INSTR_OFFSETS
	.align		4
.L_125:
        /*0110*/ 	.byte	0x04, 0x28
        /*0112*/ 	.short	(.L_127 - .L_126)


	//   ....[0]....
.L_126:
        /*0114*/ 	.word	0x00000a00


	//   ....[1]....
        /*0118*/ 	.word	0x00000a30


	//   ....[2]....
        /*011c*/ 	.word	0x00000a40


	//   ....[3]....
        /*0120*/ 	.word	0x00000b40


	//   ....[4]....
        /*0124*/ 	.word	0x00000b70


	//   ....[5]....
        /*0128*/ 	.word	0x00000ba0


	//   ....[6]....
        /*012c*/ 	.word	0x00000ca0


	//   ....[7]....
        /*0130*/ 	.word	0x00000cd0


	//   ....[8]....
        /*0134*/ 	.word	0x00000d00


	//   ....[9]....
        /*0138*/ 	.word	0x00000e00


	//   ....[10]....
        /*013c*/ 	.word	0x00000e30


	//   ....[11]....
        /*0140*/ 	.word	0x00000e60


	//   ....[12]....
        /*0144*/ 	.word	0x00000f60


	//   ....[13]....
        /*0148*/ 	.word	0x00000fa0


	//   ....[14]....
        /*014c*/ 	.word	0x00000fd0


	//   ....[15]....
        /*0150*/ 	.word	0x00001b70


	//   ....[16]....
        /*0154*/ 	.word	0x00001b80


	//   ....[17]....
        /*0158*/ 	.word	0x00001b90


	//   ....[18]....
        /*015c*/ 	.word	0x00001c90


	//   ....[19]....
        /*0160*/ 	.word	0x00001cd0


	//   ....[20]....
        /*0164*/ 	.word	0x00001cf0


	//   ....[21]....
        /*0168*/ 	.word	0x00001e00


	//   ....[22]....
        /*016c*/ 	.word	0x00001e40


	//   ....[23]....
        /*0170*/ 	.word	0x00001e60


	//   ....[24]....
        /*0174*/ 	.word	0x00001f70


	//   ....[25]....
        /*0178*/ 	.word	0x00001fb0


	//   ....[26]....
        /*017c*/ 	.word	0x00001fe0


	//   ....[27]....
        /*0180*/ 	.word	0x000020e0


	//   ....[28]....
        /*0184*/ 	.word	0x00002120


	//   ....[29]....
        /*0188*/ 	.word	0x00002150


	//   ....[30]....
        /*018c*/ 	.word	0x00005430


	//   ....[31]....
        /*0190*/ 	.word	0x00005460


	//   ....[32]....
        /*0194*/ 	.word	0x00005470


	//   ....[33]....
        /*0198*/ 	.word	0x00005570


	//   ....[34]....
        /*019c*/ 	.word	0x000055a0


	//   ....[35]....
        /*01a0*/ 	.word	0x000055d0


	//   ....[36]....
        /*01a4*/ 	.word	0x000056d0


	//   ....[37]....
        /*01a8*/ 	.word	0x00005700


	//   ....[38]....
        /*01ac*/ 	.word	0x00005730


	//   ....[39]....
        /*01b0*/ 	.word	0x00005830


	//   ....[40]....
        /*01b4*/ 	.word	0x00005860


	//   ....[41]....
        /*01b8*/ 	.word	0x00005890


	//   ....[42]....
        /*01bc*/ 	.word	0x00005990


	//   ....[43]....
        /*01c0*/ 	.word	0x000059d0


	//   ....[44]....
        /*01c4*/ 	.word	0x00005a00


	//----- nvinfo : EIATTR_VRC_CTA_INIT_COUNT
	.align		4
.L_127:
        /*01c8*/ 	.byte	0x02, 0x4a
	.zero		1
	.zero		1


	//----- nvinfo : EIATTR_EXIT_INSTR_OFFSETS
	.align		4
        /*01cc*/ 	.byte	0x04, 0x1c
        /*01ce*/ 	.short	(.L_129 - .L_128)


	//   ....[0]....
.L_128:
        /*01d0*/ 	.word	0x00000030


	//   ....[1]....
        /*01d4*/ 	.word	0x000064e0


	//   ....[2]....
        /*01d8*/ 	.word	0x00006540


	//----- nvinfo : EIATTR_MAX_THREADS
	.align		4
.L_129:
        /*01dc*/ 	.byte	0x04, 0x05
        /*01de*/ 	.short	(.L_131 - .L_130)
.L_130:
        /*01e0*/ 	.word	0x00000100
        /*01e4*/ 	.word	0x00000001
        /*01e8*/ 	.word	0x00000001


	//----- nvinfo : EIATTR_CRS_STACK_SIZE
	.align		4
.L_131:
        /*01ec*/ 	.byte	0x04, 0x1e
        /*01ee*/ 	.short	(.L_133 - .L_132)
.L_132:
        /*01f0*/ 	.word	0x00000000


	//----- nvinfo : EIATTR_CBANK_PARAM_SIZE
	.align		4
.L_133:
        /*01f4*/ 	.byte	0x03, 0x19
        /*01f6*/ 	.short	0x0015


	//----- nvinfo : EIATTR_PARAM_CBANK
	.align		4
        /*01f8*/ 	.byte	0x04, 0x0a
        /*01fa*/ 	.short	(.L_135 - .L_134)
	.align		4
.L_134:
        /*01fc*/ 	.word	index@(.nv.constant0._ZN6thrust24THRUST_300001_SM_1000_NS8cuda_cub4core6detail13_kernel_agentINS1_8__reduce11ReduceAgentIPN4cuda3std3__45tupleIJflEEESC_SB_lNS1_9__extrema9arg_min_fIflNS9_4lessIfEEEEEEJSC_SC_iSH_EEEvDpT0_)
        /*0200*/ 	.short	0x0380
        /*0202*/ 	.short	0x0015


	//----- nvinfo : EIATTR_SW_WAR
	.align		4
.L_135:
        /*0204*/ 	.byte	0x04, 0x36
        /*0206*/ 	.short	(.L_137 - .L_136)
.L_136:
        /*0208*/ 	.word	0x00000008
.L_137:


//--------------------- .nv.info._ZN6thrust24THRUST_300001_SM_1000_NS8cuda_cub4core6detail13_kernel_agentINS1_8__reduce10DrainAgentIlEEJN3cub18CUB_300001_SM_10009GridQueueIyEElEEEvDpT0_ --------------------------
	.section	.nv.info._ZN6thrust24THRUST_300001_SM_1000_NS8cuda_cub4core6detail13_kernel_agentINS1_8__reduce10DrainAgentIlEEJN3cub18CUB_300001_SM_10009GridQueueIyEElEEEvDpT0_,"",@"SHT_CUDA_INFO"
	.sectionflags	@""
	.align	4


	//----- nvinfo : EIATTR_CUDA_API_VERSION
	.align		4
        /*0000*/ 	.byte	0x04, 0x37
        /*0002*/ 	.short	(.L_139 - .L_138)
.L_138:
        /*0004*/ 	.word	0x00000082


	//----- nvinfo : EIATTR_KPARAM_INFO
	.align		4
.L_139:
        /*0008*/ 	.byte	0x04, 0x17
        /*000a*/ 	.short	(.L_141 - .L_140)
.L_140:
        /*000c*/ 	.word	0x00000000
        /*0010*/ 	.short	0x0001
        /*0012*/ 	.short	0x0008
        /*0014*/ 	.byte	0x00, 0xf0, 0x21, 0x00


	//----- nvinfo : EIATTR_KPARAM_INFO
	.align		4
.L_141:
        /*0018*/ 	.byte	0x04, 0x17
        /*001a*/ 	.short	(.L_143 - .L_142)
.L_142:
        /*001c*/ 	.word	0x00000000
        /*0020*/ 	.short	0x0000
        /*0022*/ 	.short	0x0000
        /*0024*/ 	.byte	0x00, 0xf0, 0x21, 0x00


	//----- nvinfo : EIATTR_SPARSE_MMA_MASK
	.align		4
.L_143:
        /*0028*/ 	.byte	0x03, 0x50
        /*002a*/ 	.short	0x0000


	//----- nvinfo : EIATTR_MAXREG_COUNT
	.align		4
        /*002c*/ 	.byte	0x03, 0x1b
        /*002e*/ 	.short	0x00ff


	//----- nvinfo : EIATTR_MERCURY_ISA_VERSION
	.align		4
        /*0030*/ 	.byte	0x03, 0x5f
        /*0032*/ 	.short	0x0101


	//----- nvinfo : EIATTR_VRC_CTA_INIT_COUNT
	.align		4
        /*0034*/ 	.byte	0x02, 0x4a
	.zero		1
	.zero		1


	//----- nvinfo : EIATTR_EXIT_INSTR_OFFSETS
	.align		4
        /*0038*/ 	.byte	0x04, 0x1c
        /*003a*/ 	.short	(.L_145 - .L_144)


	//   ....[0]....
.L_144:
        /*003c*/ 	.word	0x00000060


	//----- nvinfo : EIATTR_MAX_THREADS
	.align		4
.L_145:
        /*0040*/ 	.byte	0x04, 0x05
        /*0042*/ 	.short	(.L_147 - .L_146)
.L_146:
        /*0044*/ 	.word	0x00000001
        /*0048*/ 	.word	0x00000001
        /*004c*/ 	.word	0x00000001


	//----- nvinfo : EIATTR_CBANK_PARAM_SIZE
	.align		4
.L_147:
        /*0050*/ 	.byte	0x03, 0x19
        /*0052*/ 	.short	0x0010


	//----- nvinfo : EIATTR_PARAM_CBANK
	.align		4
        /*0054*/ 	.byte	0x04, 0x0a
        /*0056*/ 	.short	(.L_149 - .L_148)
	.align		4
.L_148:
        /*0058*/ 	.word	index@(.nv.constant0._ZN6thrust24THRUST_300001_SM_1000_NS8cuda_cub4core6detail13_kernel_agentINS1_8__reduce10DrainAgentIlEEJN3cub18CUB_300001_SM_10009GridQueueIyEElEEEvDpT0_)
        /*005c*/ 	.short	0x0380
        /*005e*/ 	.short	0x0010


	//----- nvinfo : EIATTR_SW_WAR
	.align		4
.L_149:
        /*0060*/ 	.byte	0x04, 0x36
        /*0062*/ 	.short	(.L_151 - .L_150)
.L_150:
        /*0064*/ 	.word	0x00000008
.L_151:


//--------------------- .nv.info._ZN6thrust24THRUST_300001_SM_1000_NS8cuda_cub4core6detail13_kernel_agentINS1_8__reduce11ReduceAgentINS0_12zip_iteratorIN4cuda3std3__45tupleIJPfNS0_17counting_iteratorIlNS0_11use_defaultESE_SE_EEEEEEEPNSB_IJflEEESI_lNS1_9__extrema9arg_min_fIflNSA_4lessIfEEEEEEJSH_SJ_lN3cub18CUB_300001_SM_100013GridEvenShareIlEENSR_9GridQueueIyEESO_EEEvDpT0_ --------------------------
	.section	.nv.info._ZN6thrust24THRUST_300001_SM_1000_NS8cuda_cub4core6detail13_kernel_agentINS1_8__reduce11ReduceAgentINS0_12zip_iteratorIN4cuda3std3__45tupleIJPfNS0_17counting_iteratorIlNS0_11use_defaultESE_SE_EEEEEEEPNSB_IJflEEESI_lNS1_9__extrema9arg_min_fIflNSA_4lessIfEEEEEEJSH_SJ_lN3cub18CUB_300001_SM_100013GridEvenShareIlEENSR_9GridQueueIyEESO_EEEvDpT0_,"",@"SHT_CUDA_INFO"
	.sectionflags	@""
	.align	4


	//----- nvinfo : EIATTR_CUDA_API_VERSION
	.align		4
        /*0000*/ 	.byte	0x04, 0x37
        /*0002*/ 	.short	(.L_153 - .L_152)
.L_152:
        /*0004*/ 	.word	0x00000082


	//----- nvinfo : EIATTR_KPARAM_INFO
	.align		4
.L_153:
        /*0008*/ 	.byte	0x04, 0x17
        /*000a*/ 	.short	(.L_155 - .L_154)
.L_154:
        /*000c*/ 	.word	0x00000000
        /*0010*/ 	.short	0x0005
        /*0012*/ 	.short	0x0070
        /*0014*/ 	.byte	0x00, 0xf0, 0x05, 0x00


	//----- nvinfo : EIATTR_KPARAM_INFO
	.align		4
.L_155:
        /*0018*/ 	.byte	0x04, 0x17
        /*001a*/ 	.short	(.L_157 - .L_156)
.L_156:
        /*001c*/ 	.word	0x00000000
        /*0020*/ 	.short	0x0004
        /*0022*/ 	.short	0x0068
        /*0024*/ 	.byte	0x00, 0xf0, 0x21, 0x00


	//----- nvinfo : EIATTR_KPARAM_INFO
	.align		4
.L_157:
        /*0028*/ 	.byte	0x04, 0x17
        /*002a*/ 	.short	(.L_159 - .L_158)
.L_158:
        /*002c*/ 	.word	0x00000000
        /*0030*/ 	.short	0x0003
        /*0032*/ 	.short	0x0020
        /*0034*/ 	.byte	0x00, 0xf0, 0x21, 0x01


	//----- nvinfo : EIATTR_KPARAM_INFO
	.align		4
.L_159:
        /*0038*/ 	.byte	0x04, 0x17
        /*003a*/ 	.short	(.L_161 - .L_160)
.L_160:
        /*003c*/ 	.word	0x00000000
        /*0040*/ 	.short	0x0002
        /*0042*/ 	.short	0x0018
        /*0044*/ 	.byte	0x00, 0xf0, 0x21, 0x00


	//----- nvinfo : EIATTR_KPARAM_INFO
	.align		4
.L_161:
        /*0048*/ 	.byte	0x04, 0x17
        /*004a*/ 	.short	(.L_163 - .L_162)
.L_162:
        /*004c*/ 	.word	0x00000000
        /*0050*/ 	.short	0x0001
        /*0052*/ 	.short	0x0010
        /*0054*/ 	.byte	0x00, 0xf5, 0x21, 0x00


	//----- nvinfo : EIATTR_KPARAM_INFO
	.align		4
.L_163:
        /*0058*/ 	.byte	0x04, 0x17
        /*005a*/ 	.short	(.L_165 - .L_164)
.L_164:
        /*005c*/ 	.word	0x00000000
        /*0060*/ 	.short	0x0000
        /*0062*/ 	.short	0x0000
        /*0064*/ 	.byte	0x00, 0xf0, 0x41, 0x00


	//----- nvinfo : EIATTR_SPARSE_MMA_MASK
	.align		4
.L_165:
        /*0068*/ 	.byte	0x03, 0x50
        /*006a*/ 	.short	0x0000


	//----- nvinfo : EIATTR_MAXREG_COUNT
	.align		4
        /*006c*/ 	.byte	0x03, 0x1b
        /*006e*/ 	.short	0x00ff


	//----- nvinfo : EIATTR_NUM_BARRIERS
	.align		4
        /*0070*/ 	.byte	0x02, 0x4c
        /*0072*/ 	.byte	0x01
	.zero		1


	//----- nvinfo : EIATTR_MERCURY_ISA_VERSION
	.align		4
        /*0074*/ 	.byte	0x03, 0x5f
        /*0076*/ 	.short	0x0101


	//----- nvinfo : EIATTR_COOP_GROUP_MASK_REGIDS
	.align		4
        /*0078*/ 	.byte	0x04, 0x29
        /*007a*/ 	.short	(.L_167 - .L_166)


	//   ....[0]....
.L_166:
        /*007c*/ 	.word	0xffffffff


	//   ....[1]....
        /*0080*/ 	.word	0xffffffff


	//   ....[2]....
        /*0084*/ 	.word	0xffffffff


	//   ....[3]....
        /*0088*/ 	.word	0xffffffff


	//   ....[4]....
        /*008c*/ 	.word	0xffffffff


	//   ....[5]....
        /*0090*/ 	.word	0xffffffff


	//   ....[6]....
        /*0094*/ 	.word	0xffffffff


	//   ....[7]....
        /*0098*/ 	.word	0xffffffff


	//   ....[8]....
        /*009c*/ 	.word	0xffffffff


	//   ....[9]....
        /*00a0*/ 	.word	0xffffffff


	//   ....[10]....
        /*00a4*/ 	.word	0xffffffff


	//   ....[11]....
        /*00a8*/ 	.word	0xffffffff


	//   ....[12]....
        /*00ac*/ 	.word	0xffffffff


	//   ....[13]....
        /*00b0*/ 	.word	0xffffffff


	//   ....[14]....
        /*00b4*/ 	.word	0xffffffff


	//   ....[15]....
        /*00b8*/ 	.word	0xffffffff


	//   ....[16]....
        /*00bc*/ 	.word	0xffffffff


	//   ....[17]....
        /*00c0*/ 	.word	0xffffffff


	//   ....[18]....
        /*00c4*/ 	.word	0xffffffff


	//   ....[19]....
        /*00c8*/ 	.word	0xffffffff


	//   ....[20]....
        /*00cc*/ 	.word	0xffffffff


	//   ....[21]....
        /*00d0*/ 	.word	0xffffffff


	//   ....[22]....
        /*00d4*/ 	.word	0xffffffff


	//   ....[23]....
        /*00d8*/ 	.word	0xffffffff


	//   ....[24]....
        /*00dc*/ 	.word	0xffffffff


	//   ....[25]....
        /*00e0*/ 	.word	0xffffffff


	//   ....[26]....
        /*00e4*/ 	.word	0xffffffff


	//   ....[27]....
        /*00e8*/ 	.word	0xffffffff


	//   ....[28]....
        /*00ec*/ 	.word	0xffffffff


	//   ....[29]....
        /*00f0*/ 	.word	0xffffffff


	//   ....[30]....
        /*00f4*/ 	.word	0xffffffff


	//   ....[31]....
        /*00f8*/ 	.word	0xffffffff


	//   ....[32]....
        /*00fc*/ 	.word	0xffffffff


	//   ....[33]....
        /*0100*/ 	.word	0xffffffff


	//   ....[34]....
        /*0104*/ 	.word	0xffffffff


	//   ....[35]....
        /*0108*/ 	.word	0xffffffff


	//   ....[36]....
        /*010c*/ 	.word	0xffffffff


	//   ....[37]....
        /*0110*/ 	.word	0xffffffff


	//   ....[38]....
        /*0114*/ 	.word	0xffffffff


	//   ....[39]....
        /*0118*/ 	.word	0xffffffff


	//   ....[40]....
        /*011c*/ 	.word	0xffffffff


	//   ....[41]....
        /*0120*/ 	.word	0xffffffff


	//   ....[42]....
        /*0124*/ 	.word	0xffffffff


	//   ....[43]....
        /*0128*/ 	.word	0xffffffff


	//   ....[44]....
        /*012c*/ 	.word	0xffffffff


	//----- nvinfo : EIATTR_COOP_GROUP_INSTR_OFFSETS
	.align		4
.L_167:
        /*0130*/ 	.byte	0x04, 0x28
        /*0132*/ 	.short	(.L_169 - .L_168)


	//   ....[0]....
.L_168:
        /*0134*/ 	.word	0x00000bf0


	//   ....[1]....
        /*0138*/ 	.word	0x00000c20


	//   ....[2]....
        /*013c*/ 	.word	0x00000c30


	//   ....[3]....
        /*0140*/ 	.word	0x00000d30


	//   ....[4]....
        /*0144*/ 	.word	0x00000d60


	//   ....[5]....
        /*0148*/ 	.word	0x00000d90


	//   ....[6]....
        /*014c*/ 	.word	0x00000e90


	//   ....[7]....
        /*0150*/ 	.word	0x00000ec0


	//   ....[8]....
        /*0154*/ 	.word	0x00000ef0


	//   ....[9]....
        /*0158*/ 	.word	0x00000ff0


	//   ....[10]....
        /*015c*/ 	.word	0x00001020


	//   ....[11]....
        /*0160*/ 	.word	0x00001050


	//   ....[12]....
        /*0164*/ 	.word	0x00001150


	//   ....[13]....
        /*0168*/ 	.word	0x00001190


	//   ....[14]....
        /*016c*/ 	.word	0x000011c0


	//   ....[15]....
        /*0170*/ 	.word	0x00001d60


	//   ....[16]....
        /*0174*/ 	.word	0x00001d70


	//   ....[17]....
        /*0178*/ 	.word	0x00001d80


	//   ....[18]....
        /*017c*/ 	.word	0x00001e80


	//   ....[19]....
        /*0180*/ 	.word	0x00001ec0


	//   ....[20]....
        /*0184*/ 	.word	0x00001ee0


	//   ....[21]....
        /*0188*/ 	.word	0x00001ff0


	//   ....[22]....
        /*018c*/ 	.word	0x00002030


	//   ....[23]....
        /*0190*/ 	.word	0x00002050


	//   ....[24]....
        /*0194*/ 	.word	0x00002160


	//   ....[25]....
        /*0198*/ 	.word	0x000021a0


	//   ....[26]....
        /*019c*/ 	.word	0x000021c0


	//   ....[27]....
        /*01a0*/ 	.word	0x000022d0


	//   ....[28]....
        /*01a4*/ 	.word	0x00002310


	//   ....[29]....
        /*01a8*/ 	.word	0x00002340


	//   ....[30]....
        /*01ac*/ 	.word	0x00004a10


	//   ....[31]....
        /*01b0*/ 	.word	0x00004a40


	//   ....[32]....
        /*01b4*/ 	.word	0x00004a50


	//   ....[33]....
        /*01b8*/ 	.word	0x00004b50


	//   ....[34]....
        /*01bc*/ 	.word	0x00004b80


	//   ....[35]....
        /*01c0*/ 	.word	0x00004bb0


	//   ....[36]....
        /*01c4*/ 	.word	0x00004cb0


	//   ....[37]....
        /*01c8*/ 	.word	0x00004ce0


	//   ....[38]....
        /*01cc*/ 	.word	0x00004d10


	//   ....[39]....
        /*01d0*/ 	.word	0x00004e10


	//   ....[40]....
        /*01d4*/ 	.word	0x00004e40


	//   ....[41]....
        /*01d8*/ 	.word	0x00004e70


	//   ....[42]....
        /*01dc*/ 	.word	0x00004f70


	//   ....[43]....
        /*01e0*/ 	.word	0x00004fb0


	//   ....[44]....
        /*01e4*/ 	.word	0x00004fe0


	//----- nvinfo : EIATTR_VRC_CTA_INIT_COUNT
	.align		4
.L_169:
        /*01e8*/ 	.byte	0x02, 0x4a
	.zero		1
	.zero		1


	//----- nvinfo : EIATTR_EXIT_INSTR_OFFSETS
	.align		4
        /*01ec*/ 	.byte	0x04, 0x1c
        /*01ee*/ 	.short	(.L_171 - .L_170)


	//   ....[0]....
.L_170:
        /*01f0*/ 	.word	0x00005aa0


	//   ....[1]....
        /*01f4*/ 	.word	0x00005b20


	//----- nvinfo : EIATTR_MAX_THREADS
	.align		4
.L_171:
        /*01f8*/ 	.byte	0x04, 0x05
        /*01fa*/ 	.short	(.L_173 - .L_172)
.L_172:
        /*01fc*/ 	.word	0x00000100
        /*0200*/ 	.word	0x00000001
        /*0204*/ 	.word	0x00000001


	//----- nvinfo : EIATTR_CRS_STACK_SIZE
	.align		4
.L_173:
        /*0208*/ 	.byte	0x04, 0x1e
        /*020a*/ 	.short	(.L_175 - .L_174)
.L_174:
        /*020c*/ 	.word	0x00000000


	//----- nvinfo : EIATTR_CBANK_PARAM_SIZE
	.align		4
.L_175:
        /*0210*/ 	.byte	0x03, 0x19
        /*0212*/ 	.short	0x0071


	//----- nvinfo : EIATTR_PARAM_CBANK
	.align		4
        /*0214*/ 	.byte	0x04, 0x0a
        /*0216*/ 	.short	(.L_177 - .L_176)
	.align		4
.L_176:
        /*0218*/ 	.word	index@(.nv.constant0._ZN6thrust24THRUST_300001_SM_1000_NS8cuda_cub4core6detail13_kernel_agentINS1_8__reduce11ReduceAgentINS0_12zip_iteratorIN4cuda3std3__45tupleIJPfNS0_17counting_iteratorIlNS0_11use_defaultESE_SE_EEEEEEEPNSB_IJflEEESI_lNS1_9__extrema9arg_min_fIflNSA_4lessIfEEEEEEJSH_SJ_lN3cub18CUB_300001_SM_100013GridEvenShareIlEENSR_9GridQueueIyEESO_EEEvDpT0_)
        /*021c*/ 	.short	0x0380
        /*021e*/ 	.short	0x0071


	//----- nvinfo : EIATTR_SW_WAR
	.align		4
.L_177:
        /*0220*/ 	.byte	0x04, 0x36
        /*0222*/ 	.short	(.L_179 - .L_178)
.L_178:
        /*0224*/ 	.word	0x00000008
.L_179:


//--------------------- .nv.info._ZN6thrust24THRUST_300001_SM_1000_NS8cuda_cub4core6detail13_kernel_agentINS1_8__reduce11ReduceAgentINS0_12zip_iteratorIN4cuda3std3__45tupleIJPfNS0_17counting_iteratorIlNS0_11use_defaultESE_SE_EEEEEEEPNSB_IJflEEESI_lNS1_9__extrema9arg_min_fIflNSA_4lessIfEEEEEEJSH_SJ_lSO_EEEvDpT0_ --------------------------
	.section	.nv.info._ZN6thrust24THRUST_300001_SM_1000_NS8cuda_cub4core6detail13_kernel_agentINS1_8__reduce11ReduceAgentINS0_12zip_iteratorIN4cuda3std3__45tupleIJPfNS0_17counting_iteratorIlNS0_11use_defaultESE_SE_EEEEEEEPNSB_IJflEEESI_lNS1_9__extrema9arg_min_fIflNSA_4lessIfEEEEEEJSH_SJ_lSO_EEEvDpT0_,"",@"SHT_CUDA_INFO"
	.sectionflags	@""
	.align	4


	//----- nvinfo : EIATTR_CUDA_API_VERSION
	.align		4
        /*0000*/ 	.byte	0x04, 0x37
        /*0002*/ 	.short	(.L_181 - .L_180)
.L_180:
        /*0004*/ 	.word	0x00000082


	//----- nvinfo : EIATTR_KPARAM_INFO
	.align		4
.L_181:
        /*0008*/ 	.byte	0x04, 0x17
        /*000a*/ 	.short	(.L_183 - .L_182)
.L_182:
        /*000c*/ 	.word	0x00000000
        /*0010*/ 	.short	0x0003
        /*0012*/ 	.short	0x0020
        /*0014*/ 	.byte	0x00, 0xf0, 0x05, 0x00


	//----- nvinfo : EIATTR_KPARAM_INFO
	.align		4
.L_183:
        /*0018*/ 	.byte	0x04, 0x17
        /*001a*/ 	.short	(.L_185 - .L_184)
.L_184:
        /*001c*/ 	.word	0x00000000
        /*0020*/ 	.short	0x0002
        /*0022*/ 	.short	0x0018
        /*0024*/ 	.byte	0x00, 0xf0, 0x21, 0x00


	//----- nvinfo : EIATTR_KPARAM_INFO
	.align		4
.L_185:
        /*0028*/ 	.byte	0x04, 0x17
        /*002a*/ 	.short	(.L_187 - .L_186)
.L_186:
        /*002c*/ 	.word	0x00000000
        /*0030*/ 	.short	0x0001
        /*0032*/ 	.short	0x0010
        /*0034*/ 	.byte	0x00, 0xf5, 0x21, 0x00


	//----- nvinfo : EIATTR_KPARAM_INFO
	.align		4
.L_187:
        /*0038*/ 	.byte	0x04, 0x17
        /*003a*/ 	.short	(.L_189 - .L_188)
.L_188:
        /*003c*/ 	.word	0x00000000
        /*0040*/ 	.short	0x0000
        /*0042*/ 	.short	0x0000
        /*0044*/ 	.byte	0x00, 0xf0, 0x41, 0x00


	//----- nvinfo : EIATTR_SPARSE_MMA_MASK
	.align		4
.L_189:
        /*0048*/ 	.byte	0x03, 0x50
        /*004a*/ 	.short	0x0000


	//----- nvinfo : EIATTR_MAXREG_COUNT
	.align		4
        /*004c*/ 	.byte	0x03, 0x1b
        /*004e*/ 	.short	0x00ff


	//----- nvinfo : EIATTR_NUM_BARRIERS
	.align		4
        /*0050*/ 	.byte	0x02, 0x4c
        /*0052*/ 	.byte	0x01
	.zero		1


	//----- nvinfo : EIATTR_MERCURY_ISA_VERSION
	.align		4
        /*0054*/ 	.byte	0x03, 0x5f
        /*0056*/ 	.short	0x0101


	//----- nvinfo : EIATTR_COOP_GROUP_MASK_REGIDS
	.align		4
        /*0058*/ 	.byte	0x04, 0x29
        /*005a*/ 	.short	(.L_191 - .L_190)


	//   ....[0]....
.L_190:
        /*005c*/ 	.word	0xffffffff


	//   ....[1]....
        /*0060*/ 	.word	0xffffffff


	//   ....[2]....
        /*0064*/ 	.word	0xffffffff


	//   ....[3]....
        /*0068*/ 	.word	0xffffffff


	//   ....[4]....
        /*006c*/ 	.word	0xffffffff


	//   ....[5]....
        /*0070*/ 	.word	0xffffffff


	//   ....[6]....
        /*0074*/ 	.word	0xffffffff


	//   ....[7]....
        /*0078*/ 	.word	0xffffffff


	//   ....[8]....
        /*007c*/ 	.word	0xffffffff


	//   ....[9]....
        /*0080*/ 	.word	0xffffffff


	//   ....[10]....
        /*0084*/ 	.word	0xffffffff


	//   ....[11]....
        /*0088*/ 	.word	0xffffffff


	//   ....[12]....
        /*008c*/ 	.word	0xffffffff


	//   ....[13]....
        /*0090*/ 	.word	0xffffffff


	//   ....[14]....
        /*0094*/ 	.word	0xffffffff


	//   ....[15]....
        /*0098*/ 	.word	0xffffffff


	//   ....[16]....
        /*009c*/ 	.word	0xffffffff


	//   ....[17]....
        /*00a0*/ 	.word	0xffffffff


	//   ....[18]....
        /*00a4*/ 	.word	0xffffffff


	//   ....[19]....
        /*00a8*/ 	.word	0xffffffff


	//   ....[20]....
        /*00ac*/ 	.word	0xffffffff


	//   ....[21]....
        /*00b0*/ 	.word	0xffffffff


	//   ....[22]....
        /*00b4*/ 	.word	0xffffffff


	//   ....[23]....
        /*00b8*/ 	.word	0xffffffff


	//   ....[24]....
        /*00bc*/ 	.word	0xffffffff


	//   ....[25]....
        /*00c0*/ 	.word	0xffffffff


	//   ....[26]....
        /*00c4*/ 	.word	0xffffffff


	//   ....[27]....
        /*00c8*/ 	.word	0xffffffff


	//   ....[28]....
        /*00cc*/ 	.word	0xffffffff


	//   ....[29]....
        /*00d0*/ 	.word	0xffffffff


	//   ....[30]....
        /*00d4*/ 	.word	0xffffffff


	//   ....[31]....
        /*00d8*/ 	.word	0xffffffff


	//   ....[32]....
        /*00dc*/ 	.word	0xffffffff


	//   ....[33]....
        /*00e0*/ 	.word	0xffffffff


	//   ....[34]....
        /*00e4*/ 	.word	0xffffffff


	//   ....[35]....
        /*00e8*/ 	.word	0xffffffff


	//   ....[36]....
        /*00ec*/ 	.word	0xffffffff


	//   ....[37]....
        /*00f0*/ 	.word	0xffffffff


	//   ....[38]....
        /*00f4*/ 	.word	0xffffffff


	//   ....[39]....
        /*00f8*/ 	.word	0xffffffff


	//   ....[40]....
        /*00fc*/ 	.word	0xffffffff


	//   ....[41]....
        /*0100*/ 	.word	0xffffffff


	//   ....[42]....
        /*0104*/ 	.word	0xffffffff


	//   ....[43]....
        /*0108*/ 	.word	0xffffffff


	//   ....[44]....
        /*010c*/ 	.word	0xffffffff


	//----- nvinfo : EIATTR_COOP_GROUP_INSTR_OFFSETS
	.align		4
.L_191:
        /*0110*/ 	.byte	0x04, 0x28
        /*0112*/ 	.short	(.L_193 - .L_192)


	//   ....[0]....
.L_192:
        /*0114*/ 	.word	0x00000b30


	//   ....[1]....
        /*0118*/ 	.word	0x00000b60


	//   ....[2]....
        /*011c*/ 	.word	0x00000b70


	//   ....[3]....
        /*0120*/ 	.word	0x00000c70


	//   ....[4]....
        /*0124*/ 	.word	0x00000ca0


	//   ....[5]....
        /*0128*/ 	.word	0x00000cd0


	//   ....[6]....
        /*012c*/ 	.word	0x00000dd0


	//   ....[7]....
        /*0130*/ 	.word	0x00000e00


	//   ....[8]....
        /*0134*/ 	.word	0x00000e30


	//   ....[9]....
        /*0138*/ 	.word	0x00000f30


	//   ....[10]....
        /*013c*/ 	.word	0x00000f60


	//   ....[11]....
        /*0140*/ 	.word	0x00000f90


	//   ....[12]....
        /*0144*/ 	.word	0x00001090


	//   ....[13]....
        /*0148*/ 	.word	0x000010d0


	//   ....[14]....
        /*014c*/ 	.word	0x00001100


	//   ....[15]....
        /*0150*/ 	.word	0x00001ca0


	//   ....[16]....
        /*0154*/ 	.word	0x00001cb0


	//   ....[17]....
        /*0158*/ 	.word	0x00001cc0


	//   ....[18]....
        /*015c*/ 	.word	0x00001dc0


	//   ....[19]....
        /*0160*/ 	.word	0x00001e00


	//   ....[20]....
        /*0164*/ 	.word	0x00001e20


	//   ....[21]....
        /*0168*/ 	.word	0x00001f30


	//   ....[22]....
        /*016c*/ 	.word	0x00001f70


	//   ....[23]....
        /*0170*/ 	.word	0x00001f90


	//   ....[24]....
        /*0174*/ 	.word	0x000020a0


	//   ....[25]....
        /*0178*/ 	.word	0x000020e0


	//   ....[26]....
        /*017c*/ 	.word	0x00002110


	//   ....[27]....
        /*0180*/ 	.word	0x00002210


	//   ....[28]....
        /*0184*/ 	.word	0x00002250


	//   ....[29]....
        /*0188*/ 	.word	0x00002280


	//   ....[30]....
        /*018c*/ 	.word	0x00004540


	//   ....[31]....
        /*0190*/ 	.word	0x00004570


	//   ....[32]....
        /*0194*/ 	.word	0x00004580


	//   ....[33]....
        /*0198*/ 	.word	0x00004680


	//   ....[34]....
        /*019c*/ 	.word	0x000046b0


	//   ....[35]....
        /*01a0*/ 	.word	0x000046e0


	//   ....[36]....
        /*01a4*/ 	.word	0x000047e0


	//   ....[37]....
        /*01a8*/ 	.word	0x00004810


	//   ....[38]....
        /*01ac*/ 	.word	0x00004840


	//   ....[39]....
        /*01b0*/ 	.word	0x00004940


	//   ....[40]....
        /*01b4*/ 	.word	0x00004970


	//   ....[41]....
        /*01b8*/ 	.word	0x000049a0


	//   ....[42]....
        /*01bc*/ 	.word	0x00004aa0


	//   ....[43]....
        /*01c0*/ 	.word	0x00004ae0


	//   ....[44]....
        /*01c4*/ 	.word	0x00004b10


	//----- nvinfo : EIATTR_VRC_CTA_INIT_COUNT
	.align		4
.L_193:
        /*01c8*/ 	.byte	0x02, 0x4a
	.zero		1
	.zero		1


	//----- nvinfo : EIATTR_EXIT_INSTR_OFFSETS
	.align		4
        /*01cc*/ 	.byte	0x04, 0x1c
        /*01ce*/ 	.short	(.L_195 - .L_194)


	//   ....[0]....
.L_194:
        /*01d0*/ 	.word	0x00000040


	//   ....[1]....
        /*01d4*/ 	.word	0x000055f0


	//   ....[2]....
        /*01d8*/ 	.word	0x00005650


	//----- nvinfo : EIATTR_MAX_THREADS
	.align		4
.L_195:
        /*01dc*/ 	.byte	0x04, 0x05
        /*01de*/ 	.short	(.L_197 - .L_196)
.L_196:
        /*01e0*/ 	.word	0x00000100
        /*01e4*/ 	.word	0x00000001
        /*01e8*/ 	.word	0x00000001


	//----- nvinfo : EIATTR_CRS_STACK_SIZE
	.align		4
.L_197:
        /*01ec*/ 	.byte	0x04, 0x1e
        /*01ee*/ 	.short	(.L_199 - .L_198)
.L_198:
        /*01f0*/ 	.word	0x00000000


	//----- nvinfo : EIATTR_CBANK_PARAM_SIZE
	.align		4
.L_199:
        /*01f4*/ 	.byte	0x03, 0x19
        /*01f6*/ 	.short	0x0021


	//----- nvinfo : EIATTR_PARAM_CBANK
	.align		4
        /*01f8*/ 	.byte	0x04, 0x0a
        /*01fa*/ 	.short	(.L_201 - .L_200)
	.align		4
.L_200:
        /*01fc*/ 	.word	index@(.nv.constant0._ZN6thrust24THRUST_300001_SM_1000_NS8cuda_cub4core6detail13_kernel_agentINS1_8__reduce11ReduceAgentINS0_12zip_iteratorIN4cuda3std3__45tupleIJPfNS0_17counting_iteratorIlNS0_11use_defaultESE_SE_EEEEEEEPNSB_IJflEEESI_lNS1_9__extrema9arg_min_fIflNSA_4lessIfEEEEEEJSH_SJ_lSO_EEEvDpT0_)
        /*0200*/ 	.short	0x0380
        /*0202*/ 	.short	0x0021


	//----- nvinfo : EIATTR_SW_WAR
	.align		4
.L_201:
        /*0204*/ 	.byte	0x04, 0x36
        /*0206*/ 	.short	(.L_203 - .L_202)
.L_202:
        /*0208*/ 	.word	0x00000008
.L_203:


//--------------------- .nv.info._ZN6thrust24THRUST_300001_SM_1000_NS8cuda_cub4core6detail13_kernel_agentINS1_8__reduce11ReduceAgentIPN4cuda3std3__45tupleIJflEEESC_SB_iNS1_9__extrema9arg_min_fIflNS9_4lessIfEEEEEEJSC_SC_iSH_EEEvDpT0_ --------------------------
	.section	.nv.info._ZN6thrust24THRUST_300001_SM_1000_NS8cuda_cub4core6detail13_kernel_agentINS1_8__reduce11ReduceAgentIPN4cuda3std3__45tupleIJflEEESC_SB_iNS1_9__extrema9arg_min_fIflNS9_4lessIfEEEEEEJSC_SC_iSH_EEEvDpT0_,"",@"SHT_CUDA_INFO"
	.sectionflags	@""
	.align	4


	//----- nvinfo : EIATTR_CUDA_API_VERSION
	.align		4
        /*0000*/ 	.byte	0x04, 0x37
        /*0002*/ 	.short	(.L_205 - .L_204)
.L_204:
        /*0004*/ 	.word	0x00000082


	//----- nvinfo : EIATTR_KPARAM_INFO
	.align		4
.L_205:
        /*0008*/ 	.byte	0x04, 0x17
        /*000a*/ 	.short	(.L_207 - .L_206)
.L_206:
        /*000c*/ 	.word	0x00000000
        /*0010*/ 	.short	0x0003
        /*0012*/ 	.short	0x0014
        /*0014*/ 	.byte	0x00, 0xf0, 0x05, 0x00


	//----- nvinfo : EIATTR_KPARAM_INFO
	.align		4
.L_207:
        /*0018*/ 	.byte	0x04, 0x17
        /*001a*/ 	.short	(.L_209 - .L_208)
.L_208:
        /*001c*/ 	.word	0x00000000
        /*0020*/ 	.short	0x0002
        /*0022*/ 	.short	0x0010
        /*0024*/ 	.byte	0x00, 0xf0, 0x11, 0x00


	//----- nvinfo : EIATTR_KPARAM_INFO
	.align		4
.L_209:
        /*0028*/ 	.byte	0x04, 0x17
        /*002a*/ 	.short	(.L_211 - .L_210)
.L_210:
        /*002c*/ 	.word	0x00000000
        /*0030*/ 	.short	0x0001
        /*0032*/ 	.short	0x0008
        /*0034*/ 	.byte	0x00, 0xf5, 0x21, 0x00


	//----- nvinfo : EIATTR_KPARAM_INFO
	.align		4
.L_211:
        /*0038*/ 	.byte	0x04, 0x17
        /*003a*/ 	.short	(.L_213 - .L_212)
.L_212:
        /*003c*/ 	.word	0x00000000
        /*0040*/ 	.short	0x0000
        /*0042*/ 	.short	0x0000
        /*0044*/ 	.byte	0x00, 0xf5, 0x21, 0x00


	//----- nvinfo : EIATTR_SPARSE_MMA_MASK
	.align		4
.L_213:
        /*0048*/ 	.byte	0x03, 0x50
        /*004a*/ 	.short	0x0000


	//----- nvinfo : EIATTR_MAXREG_COUNT
	.align		4
        /*004c*/ 	.byte	0x03, 0x1b
        /*004e*/ 	.short	0x00ff


	//----- nvinfo : EIATTR_NUM_BARRIERS
	.align		4
        /*0050*/ 	.byte	0x02, 0x4c
        /*0052*/ 	.byte	0x01
	.zero		1


	//----- nvinfo : EIATTR_MERCURY_ISA_VERSION
	.align		4
        /*0054*/ 	.byte	0x03, 0x5f
        /*0056*/ 	.short	0x0101


	//----- nvinfo : EIATTR_COOP_GROUP_MASK_REGIDS
	.align		4
        /*0058*/ 	.byte	0x04, 0x29
        /*005a*/ 	.short	(.L_215 - .L_214)


	//   ....[0]....
.L_214:
        /*005c*/ 	.word	0xffffffff


	//   ....[1]....
        /*0060*/ 	.word	0xffffffff


	//   ....[2]....
        /*0064*/ 	.word	0xffffffff


	//   ....[3]....
        /*0068*/ 	.word	0xffffffff


	//   ....[4]....
        /*006c*/ 	.word	0xffffffff


	//   ....[5]....
        /*0070*/ 	.word	0xffffffff


	//   ....[6]....
        /*0074*/ 	.word	0xffffffff


	//   ....[7]....
        /*0078*/ 	.word	0xffffffff


	//   ....[8]....
        /*007c*/ 	.word	0xffffffff


	//   ....[9]....
        /*0080*/ 	.word	0xffffffff


	//   ....[10]....
        /*0084*/ 	.word	0xffffffff


	//   ....[11]....
        /*0088*/ 	.word	0xffffffff


	//   ....[12]....
        /*008c*/ 	.word	0xffffffff


	//   ....[13]....
        /*0090*/ 	.word	0xffffffff


	//   ....[14]....
        /*0094*/ 	.word	0xffffffff


	//   ....[15]....
        /*0098*/ 	.word	0xffffffff


	//   ....[16]....
        /*009c*/ 	.word	0xffffffff


	//   ....[17]....
        /*00a0*/ 	.word	0xffffffff


	//   ....[18]....
        /*00a4*/ 	.word	0xffffffff


	//   ....[19]....
        /*00a8*/ 	.word	0xffffffff


	//   ....[20]....
        /*00ac*/ 	.word	0xffffffff


	//   ....[21]....
        /*00b0*/ 	.word	0xffffffff


	//   ....[22]....
        /*00b4*/ 	.word	0xffffffff


	//   ....[23]....
        /*00b8*/ 	.word	0xffffffff


	//   ....[24]....
        /*00bc*/ 	.word	0xffffffff


	//   ....[25]....
        /*00c0*/ 	.word	0xffffffff


	//   ....[26]....
        /*00c4*/ 	.word	0xffffffff


	//   ....[27]....
        /*00c8*/ 	.word	0xffffffff


	//   ....[28]....
        /*00cc*/ 	.word	0xffffffff


	//   ....[29]....
        /*00d0*/ 	.word	0xffffffff


	//   ....[30]....
        /*00d4*/ 	.word	0xffffffff


	//   ....[31]....
        /*00d8*/ 	.word	0xffffffff


	//   ....[32]....
        /*00dc*/ 	.word	0xffffffff


	//   ....[33]....
        /*00e0*/ 	.word	0xffffffff


	//   ....[34]....
        /*00e4*/ 	.word	0xffffffff


	//   ....[35]....
        /*00e8*/ 	.word	0xffffffff


	//   ....[36]....
        /*00ec*/ 	.word	0xffffffff


	//   ....[37]....
        /*00f0*/ 	.word	0xffffffff


	//   ....[38]....
        /*00f4*/ 	.word	0xffffffff


	//   ....[39]....
        /*00f8*/ 	.word	0xffffffff


	//   ....[40]....
        /*00fc*/ 	.word	0xffffffff


	//   ....[41]....
        /*0100*/ 	.word	0xffffffff


	//   ....[42]....
        /*0104*/ 	.word	0xffffffff


	//   ....[43]....
        /*0108*/ 	.word	0xffffffff


	//   ....[44]....
        /*010c*/ 	.word	0xffffffff


	//----- nvinfo : EIATTR_COOP_GROUP_INSTR_OFFSETS
	.align		4
.L_215:
        /*0110*/ 	.byte	0x04, 0x28
        /*0112*/ 	.short	(.L_217 - .L_216)


	//   ....[0]....
.L_216:
        /*0114*/ 	.word	0x00000a00


	//   ....[1]....
        /*0118*/ 	.word	0x00000a30


	//   ....[2]....
        /*011c*/ 	.word	0x00000a40


	//   ....[3]....
        /*0120*/ 	.word	0x00000b40


	//   ....[4]....
        /*0124*/ 	.word	0x00000b70


	//   ....[5]....
        /*0128*/ 	.word	0x00000ba0


	//   ....[6]....
        /*012c*/ 	.word	0x00000ca0


	//   ....[7]....
        /*0130*/ 	.word	0x00000cd0


	//   ....[8]....
        /*0134*/ 	.word	0x00000d00


	//   ....[9]....
        /*0138*/ 	.word	0x00000e00


	//   ....[10]....
        /*013c*/ 	.word	0x00000e30


	//   ....[11]....
        /*0140*/ 	.word	0x00000e60


	//   ....[12]....
        /*0144*/ 	.word	0x00000f60


	//   ....[13]....
        /*0148*/ 	.word	0x00000fa0


	//   ....[14]....
        /*014c*/ 	.word	0x00000fd0


	//   ....[15]....
        /*0150*/ 	.word	0x00001b70


	//   ....[16]....
        /*0154*/ 	.word	0x00001b80


	//   ....[17]....
        /*0158*/ 	.word	0x00001b90


	//   ....[18]....
        /*015c*/ 	.word	0x00001c90


	//   ....[19]....
        /*0160*/ 	.word	0x00001cd0


	//   ....[20]....
        /*0164*/ 	.word	0x00001cf0


	//   ....[21]....
        /*0168*/ 	.word	0x00001e00


	//   ....[22]....
        /*016c*/ 	.word	0x00001e40


	//   ....[23]....
        /*0170*/ 	.word	0x00001e60


	//   ....[24]....
        /*0174*/ 	.word	0x00001f70


	//   ....[25]....
        /*0178*/ 	.word	0x00001fb0


	//   ....[26]....
        /*017c*/ 	.word	0x00001fe0


	//   ....[27]....
        /*0180*/ 	.word	0x000020e0


	//   ....[28]....
        /*0184*/ 	.word	0x00002120


	//   ....[29]....
        /*0188*/ 	.word	0x00002150


	//   ....[30]....
        /*018c*/ 	.word	0x00004530


	//   ....[31]....
        /*0190*/ 	.word	0x00004560


	//   ....[32]....
        /*0194*/ 	.word	0x00004570


	//   ....[33]....
        /*0198*/ 	.word	0x00004670


	//   ....[34]....
        /*019c*/ 	.word	0x000046a0


	//   ....[35]....
        /*01a0*/ 	.word	0x000046d0


	//   ....[36]....
        /*01a4*/ 	.word	0x000047d0


	//   ....[37]....
        /*01a8*/ 	.word	0x00004800


	//   ....[38]....
        /*01ac*/ 	.word	0x00004830


	//   ....[39]....
        /*01b0*/ 	.word	0x00004930


	//   ....[40]....
        /*01b4*/ 	.word	0x00004960


	//   ....[41]....
        /*01b8*/ 	.word	0x00004990


	//   ....[42]....
        /*01bc*/ 	.word	0x00004a90


	//   ....[43]....
        /*01c0*/ 	.word	0x00004ad0


	//   ....[44]....
        /*01c4*/ 	.word	0x00004b00


	//----- nvinfo : EIATTR_VRC_CTA_INIT_COUNT
	.align		4
.L_217:
        /*01c8*/ 	.byte	0x02, 0x4a
	.zero		1
	.zero		1


	//----- nvinfo : EIATTR_EXIT_INSTR_OFFSETS
	.align		4
        /*01cc*/ 	.byte	0x04, 0x1c
        /*01ce*/ 	.short	(.L_219 - .L_218)


	//   ....[0]....
.L_218:
        /*01d0*/ 	.word	0x00000030


	//   ....[1]....
        /*01d4*/ 	.word	0x000055e0


	//   ....[2]....
        /*01d8*/ 	.word	0x00005640


	//----- nvinfo : EIATTR_MAX_THREADS
	.align		4
.L_219:
        /*01dc*/ 	.byte	0x04, 0x05
        /*01de*/ 	.short	(.L_221 - .L_220)
.L_220:
        /*01e0*/ 	.word	0x00000100
        /*01e4*/ 	.word	0x00000001
        /*01e8*/ 	.word	0x00000001


	//----- nvinfo : EIATTR_CRS_STACK_SIZE
	.align		4
.L_221:
        /*01ec*/ 	.byte	0x04, 0x1e
        /*01ee*/ 	.short	(.L_223 - .L_222)
.L_222:
        /*01f0*/ 	.word	0x00000000


	//----- nvinfo : EIATTR_CBANK_PARAM_SIZE
	.align		4
.L_223:
        /*01f4*/ 	.byte	0x03, 0x19
        /*01f6*/ 	.short	0x0015


	//----- nvinfo : EIATTR_PARAM_CBANK
	.align		4
        /*01f8*/ 	.byte	0x04, 0x0a
        /*01fa*/ 	.short	(.L_225 - .L_224)
	.align		4
.L_224:
        /*01fc*/ 	.word	index@(.nv.constant0._ZN6thrust24THRUST_300001_SM_1000_NS8cuda_cub4core6detail13_kernel_agentINS1_8__reduce11ReduceAgentIPN4cuda3std3__45tupleIJflEEESC_SB_iNS1_9__extrema9arg_min_fIflNS9_4lessIfEEEEEEJSC_SC_iSH_EEEvDpT0_)
        /*0200*/ 	.short	0x0380
        /*0202*/ 	.short	0x0015


	//----- nvinfo : EIATTR_SW_WAR
	.align		4
.L_225:
        /*0204*/ 	.byte	0x04, 0x36
        /*0206*/ 	.short	(.L_227 - .L_226)
.L_226:
        /*0208*/ 	.word	0x00000008
.L_227:


//--------------------- .nv.info._ZN6thrust24THRUST_300001_SM_1000_NS8cuda_cub4core6detail13_kernel_agentINS1_8__reduce10DrainAgentIiEEJN3cub18CUB_300001_SM_10009GridQueueIjEEiEEEvDpT0_ --------------------------
	.section	.nv.info._ZN6thrust24THRUST_300001_SM_1000_NS8cuda_cub4core6detail13_kernel_agentINS1_8__reduce10DrainAgentIiEEJN3cub18CUB_300001_SM_10009GridQueueIjEEiEEEvDpT0_,"",@"SHT_CUDA_INFO"
	.sectionflags	@""
	.align	4


	//----- nvinfo : EIATTR_CUDA_API_VERSION
	.align		4
        /*0000*/ 	.byte	0x04, 0x37
        /*0002*/ 	.short	(.L_229 - .L_228)
.L_228:
        /*0004*/ 	.word	0x00000082


	//----- nvinfo : EIATTR_KPARAM_INFO
	.align		4
.L_229:
        /*0008*/ 	.byte	0x04, 0x17
        /*000a*/ 	.short	(.L_231 - .L_230)
.L_230:
        /*000c*/ 	.word	0x00000000
        /*0010*/ 	.short	0x0001
        /*0012*/ 	.short	0x0008
        /*0014*/ 	.byte	0x00, 0xf0, 0x11, 0x00


	//----- nvinfo : EIATTR_KPARAM_INFO
	.align		4
.L_231:
        /*0018*/ 	.byte	0x04, 0x17
        /*001a*/ 	.short	(.L_233 - .L_232)
.L_232:
        /*001c*/ 	.word	0x00000000
        /*0020*/ 	.short	0x0000
        /*0022*/ 	.short	0x0000
        /*0024*/ 	.byte	0x00, 0xf0, 0x21, 0x00


	//----- nvinfo : EIATTR_SPARSE_MMA_MASK
	.align		4
.L_233:
        /*0028*/ 	.byte	0x03, 0x50
        /*002a*/ 	.short	0x0000


	//----- nvinfo : EIATTR_MAXREG_COUNT
	.align		4
        /*002c*/ 	.byte	0x03, 0x1b
        /*002e*/ 	.short	0x00ff


	//----- nvinfo : EIATTR_MERCURY_ISA_VERSION
	.align		4
        /*0030*/ 	.byte	0x03, 0x5f
        /*0032*/ 	.short	0x0101


	//----- nvinfo : EIATTR_VRC_CTA_INIT_COUNT
	.align		4
        /*0034*/ 	.byte	0x02, 0x4a
	.zero		1
	.zero		1


	//----- nvinfo : EIATTR_EXIT_INSTR_OFFSETS
	.align		4
        /*0038*/ 	.byte	0x04, 0x1c
        /*003a*/ 	.short	(.L_235 - .L_234)


	//   ....[0]....
.L_234:
        /*003c*/ 	.word	0x00000060


	//----- nvinfo : EIATTR_MAX_THREADS
	.align		4
.L_235:
        /*0040*/ 	.byte	0x04, 0x05
        /*0042*/ 	.short	(.L_237 - .L_236)
.L_236:
        /*0044*/ 	.word	0x00000001
        /*0048*/ 	.word	0x00000001
        /*004c*/ 	.word	0x00000001


	//----- nvinfo : EIATTR_CBANK_PARAM_SIZE
	.align		4
.L_237:
        /*0050*/ 	.byte	0x03, 0x19
        /*0052*/ 	.short	0x000c


	//----- nvinfo : EIATTR_PARAM_CBANK
	.align		4
        /*0054*/ 	.byte	0x04, 0x0a
        /*0056*/ 	.short	(.L_239 - .L_238)
	.align		4
.L_238:
        /*0058*/ 	.word	index@(.nv.constant0._ZN6thrust24THRUST_300001_SM_1000_NS8cuda_cub4core6detail13_kernel_agentINS1_8__reduce10DrainAgentIiEEJN3cub18CUB_300001_SM_10009GridQueueIjEEiEEEvDpT0_)
        /*005c*/ 	.short	0x0380
        /*005e*/ 	.short	0x000c


	//----- nvinfo : EIATTR_SW_WAR
	.align		4
.L_239:
        /*0060*/ 	.byte	0x04, 0x36
        /*0062*/ 	.short	(.L_241 - .L_240)
.L_240:
        /*0064*/ 	.word	0x00000008
.L_241:


//--------------------- .nv.info._ZN6thrust24THRUST_300001_SM_1000_NS8cuda_cub4core6detail13_kernel_agentINS1_8__reduce11ReduceAgentINS0_12zip_iteratorIN4cuda3std3__45tupleIJPfNS0_17counting_iteratorIlNS0_11use_defaultESE_SE_EEEEEEEPNSB_IJflEEESI_iNS1_9__extrema9arg_min_fIflNSA_4lessIfEEEEEEJSH_SJ_iN3cub18CUB_300001_SM_100013GridEvenShareIiEENSR_9GridQueueIjEESO_EEEvDpT0_ --------------------------
	.section	.nv.info._ZN6thrust24THRUST_300001_SM_1000_NS8cuda_cub4core6detail13_kernel_agentINS1_8__reduce11ReduceAgentINS0_12zip_iteratorIN4cuda3std3__45tupleIJPfNS0_17counting_iteratorIlNS0_11use_defaultESE_SE_EEEEEEEPNSB_IJflEEESI_iNS1_9__extrema9arg_min_fIflNSA_4lessIfEEEEEEJSH_SJ_iN3cub18CUB_300001_SM_100013GridEvenShareIiEENSR_9GridQueueIjEESO_EEEvDpT0_,"",@"SHT_CUDA_INFO"
	.sectionflags	@""
	.align	4


	//----- nvinfo : EIATTR_CUDA_API_VERSION
	.align		4
        /*0000*/ 	.byte	0x04, 0x37
        /*0002*/ 	.short	(.L_243 - .L_242)
.L_242:
        /*0004*/ 	.word	0x00000082


	//----- nvinfo : EIATTR_KPARAM_INFO
	.align		4
.L_243:
        /*0008*/ 	.byte	0x04, 0x17
        /*000a*/ 	.short	(.L_245 - .L_244)
.L_244:
        /*000c*/ 	.word	0x00000000
        /*0010*/ 	.short	0x0005
        /*0012*/ 	.short	0x0050
        /*0014*/ 	.byte	0x00, 0xf0, 0x05, 0x00


	//----- nvinfo : EIATTR_KPARAM_INFO
	.align		4
.L_245:
        /*0018*/ 	.byte	0x04, 0x17
        /*001a*/ 	.short	(.L_247 - .L_246)
.L_246:
        /*001c*/ 	.word	0x00000000
        /*0020*/ 	.short	0x0004
        /*0022*/ 	.short	0x0048
        /*0024*/ 	.byte	0x00, 0xf0, 0x21, 0x00


	//----- nvinfo : EIATTR_KPARAM_INFO
	.align		4
.L_247:
        /*0028*/ 	.byte	0x04, 0x17
        /*002a*/ 	.short	(.L_249 - .L_248)
.L_248:
        /*002c*/ 	.word	0x00000000
        /*0030*/ 	.short	0x0003
        /*0032*/ 	.short	0x001c
        /*0034*/ 	.byte	0x00, 0xf0, 0xa1, 0x00


	//----- nvinfo : EIATTR_KPARAM_INFO
	.align		4
.L_249:
        /*0038*/ 	.byte	0x04, 0x17
        /*003a*/ 	.short	(.L_251 - .L_250)
.L_250:
        /*003c*/ 	.word	0x00000000
        /*0040*/ 	.short	0x0002
        /*0042*/ 	.short	0x0018
        /*0044*/ 	.byte	0x00, 0xf0, 0x11, 0x00


	//----- nvinfo : EIATTR_KPARAM_INFO
	.align		4
.L_251:
        /*0048*/ 	.byte	0x04, 0x17
        /*004a*/ 	.short	(.L_253 - .L_252)
.L_252:
        /*004c*/ 	.word	0x00000000
        /*0050*/ 	.short	0x0001
        /*0052*/ 	.short	0x0010
        /*0054*/ 	.byte	0x00, 0xf5, 0x21, 0x00


	//----- nvinfo : EIATTR_KPARAM_INFO
	.align		4
.L_253:
        /*0058*/ 	.byte	0x04, 0x17
        /*005a*/ 	.short	(.L_255 - .L_254)
.L_254:
        /*005c*/ 	.word	0x00000000
        /*0060*/ 	.short	0x0000
        /*0062*/ 	.short	0x0000
        /*0064*/ 	.byte	0x00, 0xf0, 0x41, 0x00


	//----- nvinfo : EIATTR_SPARSE_MMA_MASK
	.align		4
.L_255:
        /*0068*/ 	.byte	0x03, 0x50
        /*006a*/ 	.short	0x0000


	//----- nvinfo : EIATTR_MAXREG_COUNT
	.align		4
        /*006c*/ 	.byte	0x03, 0x1b
        /*006e*/ 	.short	0x00ff


	//----- nvinfo : EIATTR_NUM_BARRIERS
	.align		4
        /*0070*/ 	.byte	0x02, 0x4c
        /*0072*/ 	.byte	0x01
	.zero		1


	//----- nvinfo : EIATTR_MERCURY_ISA_VERSION
	.align		4
        /*0074*/ 	.byte	0x03, 0x5f
        /*0076*/ 	.short	0x0101


	//----- nvinfo : EIATTR_COOP_GROUP_MASK_REGIDS
	.align		4
        /*0078*/ 	.byte	0x04, 0x29
        /*007a*/ 	.short	(.L_257 - .L_256)


	//   ....[0]....
.L_256:
        /*007c*/ 	.word	0xffffffff


	//   ....[1]....
        /*0080*/ 	.word	0xffffffff


	//   ....[2]....
        /*0084*/ 	.word	0xffffffff


	//   ....[3]....
        /*0088*/ 	.word	0xffffffff


	//   ....[4]....
        /*008c*/ 	.word	0xffffffff


	//   ....[5]....
        /*0090*/ 	.word	0xffffffff


	//   ....[6]....
        /*0094*/ 	.word	0xffffffff


	//   ....[7]....
        /*0098*/ 	.word	0xffffffff


	//   ....[8]....
        /*009c*/ 	.word	0xffffffff


	//   ....[9]....
        /*00a0*/ 	.word	0xffffffff


	//   ....[10]....
        /*00a4*/ 	.word	0xffffffff


	//   ....[11]....
        /*00a8*/ 	.word	0xffffffff


	//   ....[12]....
        /*00ac*/ 	.word	0xffffffff


	//   ....[13]....
        /*00b0*/ 	.word	0xffffffff


	//   ....[14]....
        /*00b4*/ 	.word	0xffffffff


	//   ....[15]....
        /*00b8*/ 	.word	0xffffffff


	//   ....[16]....
        /*00bc*/ 	.word	0xffffffff


	//   ....[17]....
        /*00c0*/ 	.word	0xffffffff


	//   ....[18]....
        /*00c4*/ 	.word	0xffffffff


	//   ....[19]....
        /*00c8*/ 	.word	0xffffffff


	//   ....[20]....
        /*00cc*/ 	.word	0xffffffff


	//   ....[21]....
        /*00d0*/ 	.word	0xffffffff


	//   ....[22]....
        /*00d4*/ 	.word	0xffffffff


	//   ....[23]....
        /*00d8*/ 	.word	0xffffffff


	//   ....[24]....
        /*00dc*/ 	.word	0xffffffff


	//   ....[25]....
        /*00e0*/ 	.word	0xffffffff


	//   ....[26]....
        /*00e4*/ 	.word	0xffffffff


	//   ....[27]....
        /*00e8*/ 	.word	0xffffffff


	//   ....[28]....
        /*00ec*/ 	.word	0xffffffff


	//   ....[29]....
        /*00f0*/ 	.word	0xffffffff


	//   ....[30]....
        /*00f4*/ 	.word	0xffffffff


	//   ....[31]....
        /*00f8*/ 	.word	0xffffffff


	//   ....[32]....
        /*00fc*/ 	.word	0xffffffff


	//   ....[33]....
        /*0100*/ 	.word	0xffffffff


	//   ....[34]....
        /*0104*/ 	.word	0xffffffff


	//   ....[35]....
        /*0108*/ 	.word	0xffffffff


	//   ....[36]....
        /*010c*/ 	.word	0xffffffff


	//   ....[37]....
        /*0110*/ 	.word	0xffffffff


	//   ....[38]....
        /*0114*/ 	.word	0xffffffff


	//   ....[39]....
        /*0118*/ 	.word	0xffffffff


	//   ....[40]....
        /*011c*/ 	.word	0xffffffff


	//   ....[41]....
        /*0120*/ 	.word	0xffffffff


	//   ....[42]....
        /*0124*/ 	.word	0xffffffff


	//   ....[43]....
        /*0128*/ 	.word	0xffffffff


	//   ....[44]....
        /*012c*/ 	.word	0xffffffff


	//----- nvinfo : EIATTR_COOP_GROUP_INSTR_OFFSETS
	.align		4
.L_257:
        /*0130*/ 	.byte	0x04, 0x28
        /*0132*/ 	.short	(.L_259 - .L_258)


	//   ....[0]....
.L_258:
        /*0134*/ 	.word	0x00000b40


	//   ....[1]....
        /*0138*/ 	.word	0x00000b70


	//   ....[2]....
        /*013c*/ 	.word	0x00000b80


	//   ....[3]....
        /*0140*/ 	.word	0x00000c80


	//   ....[4]....
        /*0144*/ 	.word	0x00000cb0


	//   ....[5]....
        /*0148*/ 	.word	0x00000ce0


	//   ....[6]....
        /*014c*/ 	.word	0x00000de0


	//   ....[7]....
        /*0150*/ 	.word	0x00000e10


	//   ....[8]....
        /*0154*/ 	.word	0x00000e40


	//   ....[9]....
        /*0158*/ 	.word	0x00000f40


	//   ....[10]....
        /*015c*/ 	.word	0x00000f70


	//   ....[11]....
        /*0160*/ 	.word	0x00000fa0


	//   ....[12]....
        /*0164*/ 	.word	0x000010a0


	//   ....[13]....
        /*0168*/ 	.word	0x000010e0


	//   ....[14]....
        /*016c*/ 	.word	0x00001110


	//   ....[15]....
        /*0170*/ 	.word	0x00001cb0


	//   ....[16]....
        /*0174*/ 	.word	0x00001cc0


	//   ....[17]....
        /*0178*/ 	.word	0x00001cd0


	//   ....[18]....
        /*017c*/ 	.word	0x00001dd0


	//   ....[19]....
        /*0180*/ 	.word	0x00001e10


	//   ....[20]....
        /*0184*/ 	.word	0x00001e30


	//   ....[21]....
        /*0188*/ 	.word	0x00001f40


	//   ....[22]....
        /*018c*/ 	.word	0x00001f80


	//   ....[23]....
        /*0190*/ 	.word	0x00001fa0


	//   ....[24]....
        /*0194*/ 	.word	0x000020b0


	//   ....[25]....
        /*0198*/ 	.word	0x000020f0


	//   ....[26]....
        /*019c*/ 	.word	0x00002110


	//   ....[27]....
        /*01a0*/ 	.word	0x00002220


	//   ....[28]....
        /*01a4*/ 	.word	0x00002260


	//   ....[29]....
        /*01a8*/ 	.word	0x00002290


	//   ....[30]....
        /*01ac*/ 	.word	0x00004810


	//   ....[31]....
        /*01b0*/ 	.word	0x00004840


	//   ....[32]....
        /*01b4*/ 	.word	0x00004850


	//   ....[33]....
        /*01b8*/ 	.word	0x00004950


	//   ....[34]....
        /*01bc*/ 	.word	0x00004980


	//   ....[35]....
        /*01c0*/ 	.word	0x000049b0


	//   ....[36]....
        /*01c4*/ 	.word	0x00004ab0


	//   ....[37]....
        /*01c8*/ 	.word	0x00004ae0


	//   ....[38]....
        /*01cc*/ 	.word	0x00004b10


	//   ....[39]....
        /*01d0*/ 	.word	0x00004c10


	//   ....[40]....
        /*01d4*/ 	.word	0x00004c40


	//   ....[41]....
        /*01d8*/ 	.word	0x00004c70


	//   ....[42]....
        /*01dc*/ 	.word	0x00004d70


	//   ....[43]....
        /*01e0*/ 	.word	0x00004db0


	//   ....[44]....
        /*01e4*/ 	.word	0x00004de0


	//----- nvinfo : EIATTR_VRC_CTA_INIT_COUNT
	.align		4
.L_259:
        /*01e8*/ 	.byte	0x02, 0x4a
	.zero		1
	.zero		1


	//----- nvinfo : EIATTR_EXIT_INSTR_OFFSETS
	.align		4
        /*01ec*/ 	.byte	0x04, 0x1c
        /*01ee*/ 	.short	(.L_261 - .L_260)


	//   ....[0]....
.L_260:
        /*01f0*/ 	.word	0x000058a0


	//   ....[1]....
        /*01f4*/ 	.word	0x00005920


	//----- nvinfo : EIATTR_MAX_THREADS
	.align		4
.L_261:
        /*01f8*/ 	.byte	0x04, 0x05
        /*01fa*/ 	.short	(.L_263 - .L_262)
.L_262:
        /*01fc*/ 	.word	0x00000100
        /*0200*/ 	.word	0x00000001
        /*0204*/ 	.word	0x00000001


	//----- nvinfo : EIATTR_CRS_STACK_SIZE
	.align		4
.L_263:
        /*0208*/ 	.byte	0x04, 0x1e
        /*020a*/ 	.short	(.L_265 - .L_264)
.L_264:
        /*020c*/ 	.word	0x00000000


	//----- nvinfo : EIATTR_CBANK_PARAM_SIZE
	.align		4
.L_265:
        /*0210*/ 	.byte	0x03, 0x19
        /*0212*/ 	.short	0x0051


	//----- nvinfo : EIATTR_PARAM_CBANK
	.align		4
        /*0214*/ 	.byte	0x04, 0x0a
        /*0216*/ 	.short	(.L_267 - .L_266)
	.align		4
.L_266:
        /*0218*/ 	.word	index@(.nv.constant0._ZN6thrust24THRUST_300001_SM_1000_NS8cuda_cub4core6detail13_kernel_agentINS1_8__reduce11ReduceAgentINS0_12zip_iteratorIN4cuda3std3__45tupleIJPfNS0_17counting_iteratorIlNS0_11use_defaultESE_SE_EEEEEEEPNSB_IJflEEESI_iNS1_9__extrema9arg_min_fIflNSA_4lessIfEEEEEEJSH_SJ_iN3cub18CUB_300001_SM_100013GridEvenShareIiEENSR_9GridQueueIjEESO_EEEvDpT0_)
        /*021c*/ 	.short	0x0380
        /*021e*/ 	.short	0x0051


	//----- nvinfo : EIATTR_SW_WAR
	.align		4
.L_267:
        /*0220*/ 	.byte	0x04, 0x36
        /*0222*/ 	.short	(.L_269 - .L_268)
.L_268:
        /*0224*/ 	.word	0x00000008
.L_269:


//--------------------- .nv.info._ZN6thrust24THRUST_300001_SM_1000_NS8cuda_cub4core6detail13_kernel_agentINS1_8__reduce11ReduceAgentINS0_12zip_iteratorIN4cuda3std3__45tupleIJPfNS0_17counting_iteratorIlNS0_11use_defaultESE_SE_EEEEEEEPNSB_IJflEEESI_iNS1_9__extrema9arg_min_fIflNSA_4lessIfEEEEEEJSH_SJ_iSO_EEEvDpT0_ --------------------------
	.section	.nv.info._ZN6thrust24THRUST_300001_SM_1000_NS8cuda_cub4core6detail13_kernel_agentINS1_8__reduce11ReduceAgentINS0_12zip_iteratorIN4cuda3std3__45tupleIJPfNS0_17counting_iteratorIlNS0_11use_defaultESE_SE_EEEEEEEPNSB_IJflEEESI_iNS1_9__extrema9arg_min_fIflNSA_4lessIfEEEEEEJSH_SJ_iSO_EEEvDpT0_,"",@"SHT_CUDA_INFO"
	.sectionflags	@""
	.align	4


	//----- nvinfo : EIATTR_CUDA_API_VERSION
	.align		4
        /*0000*/ 	.byte	0x04, 0x37
        /*0002*/ 	.short	(.L_271 - .L_270)
.L_270:
        /*0004*/ 	.word	0x00000082


	//----- nvinfo : EIATTR_KPARAM_INFO
	.align		4
.L_271:
        /*0008*/ 	.byte	0x04, 0x17
        /*000a*/ 	.short	(.L_273 - .L_272)
.L_272:
        /*000c*/ 	.word	0x00000000
        /*0010*/ 	.short	0x0003
        /*0012*/ 	.short	0x001c
        /*0014*/ 	.byte	0x00, 0xf0, 0x05, 0x00


	//----- nvinfo : EIATTR_KPARAM_INFO
	.align		4
.L_273:
        /*0018*/ 	.byte	0x04, 0x17
        /*001a*/ 	.short	(.L_275 - .L_274)
.L_274:
        /*001c*/ 	.word	0x00000000
        /*0020*/ 	.short	0x0002
        /*0022*/ 	.short	0x0018
        /*0024*/ 	.byte	0x00, 0xf0, 0x11, 0x00


	//----- nvinfo : EIATTR_KPARAM_INFO
	.align		4
.L_275:
        /*0028*/ 	.byte	0x04, 0x17
        /*002a*/ 	.short	(.L_277 - .L_276)
.L_276:
        /*002c*/ 	.word	0x00000000
        /*0030*/ 	.short	0x0001
        /*0032*/ 	.short	0x0010
        /*0034*/ 	.byte	0x00, 0xf5, 0x21, 0x00


	//----- nvinfo : EIATTR_KPARAM_INFO
	.align		4
.L_277:
        /*0038*/ 	.byte	0x04, 0x17
        /*003a*/ 	.short	(.L_279 - .L_278)
.L_278:
        /*003c*/ 	.word	0x00000000
        /*0040*/ 	.short	0x0000
        /*0042*/ 	.short	0x0000
        /*0044*/ 	.byte	0x00, 0xf0, 0x41, 0x00


	//----- nvinfo : EIATTR_SPARSE_MMA_MASK
	.align		4
.L_279:
        /*0048*/ 	.byte	0x03, 0x50
        /*004a*/ 	.short	0x0000


	//----- nvinfo : EIATTR_MAXREG_COUNT
	.align		4
        /*004c*/ 	.byte	0x03, 0x1b
        /*004e*/ 	.short	0x00ff


	//----- nvinfo : EIATTR_NUM_BARRIERS
	.align		4
        /*0050*/ 	.byte	0x02, 0x4c
        /*0052*/ 	.byte	0x01
	.zero		1


	//----- nvinfo : EIATTR_MERCURY_ISA_VERSION
	.align		4
        /*0054*/ 	.byte	0x03, 0x5f
        /*0056*/ 	.short	0x0101


	//----- nvinfo : EIATTR_COOP_GROUP_MASK_REGIDS
	.align		4
        /*0058*/ 	.byte	0x04, 0x29
        /*005a*/ 	.short	(.L_281 - .L_280)


	//   ....[0]....
.L_280:
        /*005c*/ 	.word	0xffffffff


	//   ....[1]....
        /*0060*/ 	.word	0xffffffff


	//   ....[2]....
        /*0064*/ 	.word	0xffffffff


	//   ....[3]....
        /*0068*/ 	.word	0xffffffff


	//   ....[4]....
        /*006c*/ 	.word	0xffffffff


	//   ....[5]....
        /*0070*/ 	.word	0xffffffff


	//   ....[6]....
        /*0074*/ 	.word	0xffffffff


	//   ....[7]....
        /*0078*/ 	.word	0xffffffff


	//   ....[8]....
        /*007c*/ 	.word	0xffffffff


	//   ....[9]....
        /*0080*/ 	.word	0xffffffff


	//   ....[10]....
        /*0084*/ 	.word	0xffffffff


	//   ....[11]....
        /*0088*/ 	.word	0xffffffff


	//   ....[12]....
        /*008c*/ 	.word	0xffffffff


	//   ....[13]....
        /*0090*/ 	.word	0xffffffff


	//   ....[14]....
        /*0094*/ 	.word	0xffffffff


	//   ....[15]....
        /*0098*/ 	.word	0xffffffff


	//   ....[16]....
        /*009c*/ 	.word	0xffffffff


	//   ....[17]....
        /*00a0*/ 	.word	0xffffffff


	//   ....[18]....
        /*00a4*/ 	.word	0xffffffff


	//   ....[19]....
        /*00a8*/ 	.word	0xffffffff


	//   ....[20]....
        /*00ac*/ 	.word	0xffffffff


	//   ....[21]....
        /*00b0*/ 	.word	0xffffffff


	//   ....[22]....
        /*00b4*/ 	.word	0xffffffff


	//   ....[23]....
        /*00b8*/ 	.word	0xffffffff


	//   ....[24]....
        /*00bc*/ 	.word	0xffffffff


	//   ....[25]....
        /*00c0*/ 	.word	0xffffffff


	//   ....[26]....
        /*00c4*/ 	.word	0xffffffff


	//   ....[27]....
        /*00c8*/ 	.word	0xffffffff


	//   ....[28]....
        /*00cc*/ 	.word	0xffffffff


	//   ....[29]....
        /*00d0*/ 	.word	0xffffffff


	//   ....[30]....
        /*00d4*/ 	.word	0xffffffff


	//   ....[31]....
        /*00d8*/ 	.word	0xffffffff


	//   ....[32]....
        /*00dc*/ 	.word	0xffffffff


	//   ....[33]....
        /*00e0*/ 	.word	0xffffffff


	//   ....[34]....
        /*00e4*/ 	.word	0xffffffff


	//   ....[35]....
        /*00e8*/ 	.word	0xffffffff


	//   ....[36]....
        /*00ec*/ 	.word	0xffffffff


	//   ....[37]....
        /*00f0*/ 	.word	0xffffffff


	//   ....[38]....
        /*00f4*/ 	.word	0xffffffff


	//   ....[39]....
        /*00f8*/ 	.word	0xffffffff


	//   ....[40]....
        /*00fc*/ 	.word	0xffffffff


	//   ....[41]....
        /*0100*/ 	.word	0xffffffff


	//   ....[42]....
        /*0104*/ 	.word	0xffffffff


	//   ....[43]....
        /*0108*/ 	.word	0xffffffff


	//   ....[44]....
        /*010c*/ 	.word	0xffffffff


	//----- nvinfo : EIATTR_COOP_GROUP_INSTR_OFFSETS
	.align		4
.L_281:
        /*0110*/ 	.byte	0x04, 0x28
        /*0112*/ 	.short	(.L_283 - .L_282)


	//   ....[0]....
.L_282:
        /*0114*/ 	.word	0x00000b10


	//   ....[1]....
        /*0118*/ 	.word	0x00000b40


	//   ....[2]....
        /*011c*/ 	.word	0x00000b50


	//   ....[3]....
        /*0120*/ 	.word	0x00000c50


	//   ....[4]....
        /*0124*/ 	.word	0x00000c80


	//   ....[5]....
        /*0128*/ 	.word	0x00000cb0


	//   ....[6]....
        /*012c*/ 	.word	0x00000db0


	//   ....[7]....
        /*0130*/ 	.word	0x00000de0


	//   ....[8]....
        /*0134*/ 	.word	0x00000e10


	//   ....[9]....
        /*0138*/ 	.word	0x00000f10


	//   ....[10]....
        /*013c*/ 	.word	0x00000f40


	//   ....[11]....
        /*0140*/ 	.word	0x00000f70


	//   ....[12]....
        /*0144*/ 	.word	0x00001070


	//   ....[13]....
        /*0148*/ 	.word	0x000010b0


	//   ....[14]....
        /*014c*/ 	.word	0x000010e0


	//   ....[15]....
        /*0150*/ 	.word	0x00001c80


	//   ....[16]....
        /*0154*/ 	.word	0x00001c90


	//   ....[17]....
        /*0158*/ 	.word	0x00001ca0


	//   ....[18]....
        /*015c*/ 	.word	0x00001da0


	//   ....[19]....
        /*0160*/ 	.word	0x00001de0


	//   ....[20]....
        /*0164*/ 	.word	0x00001e00


	//   ....[21]....
        /*0168*/ 	.word	0x00001f10


	//   ....[22]....
        /*016c*/ 	.word	0x00001f50


	//   ....[23]....
        /*0170*/ 	.word	0x00001f70


	//   ....[24]....
        /*0174*/ 	.word	0x00002080


	//   ....[25]....
        /*0178*/ 	.word	0x000020c0


	//   ....[26]....
        /*017c*/ 	.word	0x000020f0


	//   ....[27]....
        /*0180*/ 	.word	0x000021f0


	//   ....[28]....
        /*0184*/ 	.word	0x00002230


	//   ....[29]....
        /*0188*/ 	.word	0x00002260


	//   ....[30]....
        /*018c*/ 	.word	0x000045f0


	//   ....[31]....
        /*0190*/ 	.word	0x00004620


	//   ....[32]....
        /*0194*/ 	.word	0x00004630


	//   ....[33]....
        /*0198*/ 	.word	0x00004730


	//   ....[34]....
        /*019c*/ 	.word	0x00004760


	//   ....[35]....
        /*01a0*/ 	.word	0x00004790


	//   ....[36]....
        /*01a4*/ 	.word	0x00004890


	//   ....[37]....
        /*01a8*/ 	.word	0x000048c0


	//   ....[38]....
        /*01ac*/ 	.word	0x000048f0


	//   ....[39]....
        /*01b0*/ 	.word	0x000049f0


	//   ....[40]....
        /*01b4*/ 	.word	0x00004a20


	//   ....[41]....
        /*01b8*/ 	.word	0x00004a50


	//   ....[42]....
        /*01bc*/ 	.word	0x00004b50


	//   ....[43]....
        /*01c0*/ 	.word	0x00004b90


	//   ....[44]....
        /*01c4*/ 	.word	0x00004bc0


	//----- nvinfo : EIATTR_VRC_CTA_INIT_COUNT
	.align		4
.L_283:
        /*01c8*/ 	.byte	0x02, 0x4a
	.zero		1
	.zero		1


	//----- nvinfo : EIATTR_EXIT_INSTR_OFFSETS
	.align		4
        /*01cc*/ 	.byte	0x04, 0x1c
        /*01ce*/ 	.short	(.L_285 - .L_284)


	//   ....[0]....
.L_284:
        /*01d0*/ 	.word	0x00000030


	//   ....[1]....
        /*01d4*/ 	.word	0x000056a0


	//   ....[2]....
        /*01d8*/ 	.word	0x00005700


	//----- nvinfo : EIATTR_MAX_THREADS
	.align		4
.L_285:
        /*01dc*/ 	.byte	0x04, 0x05
        /*01de*/ 	.short	(.L_287 - .L_286)
.L_286:
        /*01e0*/ 	.word	0x00000100
        /*01e4*/ 	.word	0x00000001
        /*01e8*/ 	.word	0x00000001


	//----- nvinfo : EIATTR_CRS_STACK_SIZE
	.align		4
.L_287:
        /*01ec*/ 	.byte	0x04, 0x1e
        /*01ee*/ 	.short	(.L_289 - .L_288)
.L_288:
        /*01f0*/ 	.word	0x00000000


	//----- nvinfo : EIATTR_CBANK_PARAM_SIZE
	.align		4
.L_289:
        /*01f4*/ 	.byte	0x03, 0x19
        /*01f6*/ 	.short	0x001d


	//----- nvinfo : EIATTR_PARAM_CBANK
	.align		4
        /*01f8*/ 	.byte	0x04, 0x0a
        /*01fa*/ 	.short	(.L_291 - .L_290)
	.align		4
.L_290:
        /*01fc*/ 	.word	index@(.nv.constant0._ZN6thrust24THRUST_300001_SM_1000_NS8cuda_cub4core6detail13_kernel_agentINS1_8__reduce11ReduceAgentINS0_12zip_iteratorIN4cuda3std3__45tupleIJPfNS0_17counting_iteratorIlNS0_11use_defaultESE_SE_EEEEEEEPNSB_IJflEEESI_iNS1_9__extrema9arg_min_fIflNSA_4lessIfEEEEEEJSH_SJ_iSO_EEEvDpT0_)
        /*0200*/ 	.short	0x0380
        /*0202*/ 	.short	0x001d


	//----- nvinfo : EIATTR_SW_WAR
	.align		4
.L_291:
        /*0204*/ 	.byte	0x04, 0x36
        /*0206*/ 	.short	(.L_293 - .L_292)
.L_292:
        /*0208*/ 	.word	0x00000008
.L_293:


//--------------------- .nv.info._Z6kernelPfm     --------------------------
	.section	.nv.info._Z6kernelPfm,"",@"SHT_CUDA_INFO"
	.sectionflags	@""
	.align	4


	//----- nvinfo : EIATTR_CUDA_API_VERSION
	.align		4
        /*0000*/ 	.byte	0x04, 0x37
        /*0002*/ 	.short	(.L_295 - .L_294)
.L_294:
        /*0004*/ 	.word	0x00000082


	//----- nvinfo : EIATTR_KPARAM_INFO
	.align		4
.L_295:
        /*0008*/ 	.byte	0x04, 0x17
        /*000a*/ 	.short	(.L_297 - .L_296)
.L_296:
        /*000c*/ 	.word	0x00000000
        /*0010*/ 	.short	0x0001
        /*0012*/ 	.short	0x0008
        /*0014*/ 	.byte	0x00, 0xf0, 0x21, 0x00


	//----- nvinfo : EIATTR_KPARAM_INFO
	.align		4
.L_297:
        /*0018*/ 	.byte	0x04, 0x17
        /*001a*/ 	.short	(.L_299 - .L_298)
.L_298:
        /*001c*/ 	.word	0x00000000
        /*0020*/ 	.short	0x0000
        /*0022*/ 	.short	0x0000
        /*0024*/ 	.byte	0x00, 0xf5, 0x21, 0x00


	//----- nvinfo : EIATTR_SPARSE_MMA_MASK
	.align		4
.L_299:
        /*0028*/ 	.byte	0x03, 0x50
        /*002a*/ 	.short	0x0000


	//----- nvinfo : EIATTR_MAXREG_COUNT
	.align		4
        /*002c*/ 	.byte	0x03, 0x1b
        /*002e*/ 	.short	0x00ff


	//----- nvinfo : EIATTR_NUM_BARRIERS
	.align		4
        /*0030*/ 	.byte	0x02, 0x4c
        /*0032*/ 	.byte	0x01
	.zero		1


	//----- nvinfo : EIATTR_MERCURY_ISA_VERSION
	.align		4
        /*0034*/ 	.byte	0x03, 0x5f
        /*0036*/ 	.short	0x0101


	//----- nvinfo : EIATTR_VRC_CTA_INIT_COUNT
	.align		4
        /*0038*/ 	.byte	0x02, 0x4a
	.zero		1
	.zero		1


	//----- nvinfo : EIATTR_EXIT_INSTR_OFFSETS
	.align		4
        /*003c*/ 	.byte	0x04, 0x1c
        /*003e*/ 	.short	(.L_301 - .L_300)


	//   ....[0]....
.L_300:
        /*0040*/ 	.word	0x00001ee0


	//   ....[1]....
        /*0044*/ 	.word	0x00001f70


	//----- nvinfo : EIATTR_CRS_STACK_SIZE
	.align		4
.L_301:
        /*0048*/ 	.byte	0x04, 0x1e
        /*004a*/ 	.short	(.L_303 - .L_302)
.L_302:
        /*004c*/ 	.word	0x00000000


	//----- nvinfo : EIATTR_CBANK_PARAM_SIZE
	.align		4
.L_303:
        /*0050*/ 	.byte	0x03, 0x19
        /*0052*/ 	.short	0x0010


	//----- nvinfo : EIATTR_PARAM_CBANK
	.align		4
        /*0054*/ 	.byte	0x04, 0x0a
        /*0056*/ 	.short	(.L_305 - .L_304)
	.align		4
.L_304:
        /*0058*/ 	.word	index@(.nv.constant0._Z6kernelPfm)
        /*005c*/ 	.short	0x0380
        /*005e*/ 	.short	0x0010


	//----- nvinfo : EIATTR_SW_WAR
	.align		4
.L_305:
        /*0060*/ 	.byte	0x04, 0x36
        /*0062*/ 	.short	(.L_307 - .L_306)
.L_306:
        /*0064*/ 	.word	0x00000008
.L_307:


//--------------------- .nv.callgraph             --------------------------
	.section	.nv.callgraph,"",@"SHT_CUDA_CALLGRAPH"
	.align	4
	.sectionentsize	8
	.align		4
        /*0000*/ 	.word	0x00000000
	.align		4
        /*0004*/ 	.word	0xffffffff
	.align		4
        /*0008*/ 	.word	0x00000000
	.align		4
        /*000c*/ 	.word	0xfffffffe
	.align		4
        /*0010*/ 	.word	0x00000000
	.align		4
        /*0014*/ 	.word	0xfffffffd
	.align		4
        /*0018*/ 	.word	0x00000000
	.align		4
        /*001c*/ 	.word	0xfffffffc


//--------------------- .nv.constant4             --------------------------
	.section	.nv.constant4,"a",@progbits
	.align	8
	.align		8
.nv.constant4:
        /*0000*/ 	.dword	_ZN34_INTERNAL_21ae6fbd_4_k_cu_5b2fe5324cuda3std3__45__cpo5beginE
	.align		8
        /*0008*/ 	.dword	_ZN34_INTERNAL_21ae6fbd_4_k_cu_5b2fe5324cuda3std3__45__cpo3endE
	.align		8
        /*0010*/ 	.dword	_ZN34_INTERNAL_21ae6fbd_4_k_cu_5b2fe5324cuda3std3__45__cpo6cbeginE
	.align		8
        /*0018*/ 	.dword	_ZN34_INTERNAL_21ae6fbd_4_k_cu_5b2fe5324cuda3std3__45__cpo4cendE
	.align		8
        /*0020*/ 	.dword	_ZN34_INTERNAL_21ae6fbd_4_k_cu_5b2fe5324cuda3std3__45__cpo6rbeginE
	.align		8
        /*0028*/ 	.dword	_ZN34_INTERNAL_21ae6fbd_4_k_cu_5b2fe5324cuda3std3__45__cpo4rendE
	.align		8
        /*0030*/ 	.dword	_ZN34_INTERNAL_21ae6fbd_4_k_cu_5b2fe5324cuda3std3__45__cpo7crbeginE
	.align		8
        /*0038*/ 	.dword	_ZN34_INTERNAL_21ae6fbd_4_k_cu_5b2fe5324cuda3std3__45__cpo5crendE
	.align		8
        /*0040*/ 	.dword	_ZN34_INTERNAL_21ae6fbd_4_k_cu_5b2fe5324cuda3std3__436_GLOBAL__N__21ae6fbd_4_k_cu_5b2fe5326ignoreE
	.align		8
        /*0048*/ 	.dword	_ZN34_INTERNAL_21ae6fbd_4_k_cu_5b2fe5324cuda3std3__419piecewise_constructE
	.align		8
        /*0050*/ 	.dword	_ZN34_INTERNAL_21ae6fbd_4_k_cu_5b2fe5324cuda3std3__48in_placeE
	.align		8
        /*0058*/ 	.dword	_ZN34_INTERNAL_21ae6fbd_4_k_cu_5b2fe5324cuda3std3__420unreachable_sentinelE
	.align		8
        /*0060*/ 	.dword	_ZN34_INTERNAL_21ae6fbd_4_k_cu_5b2fe5324cuda3std3__47nulloptE
	.align		8
        /*0068*/ 	.dword	_ZN34_INTERNAL_21ae6fbd_4_k_cu_5b2fe5324cuda3std3__48unexpectE
	.align		8
        /*0070*/ 	.dword	_ZN34_INTERNAL_21ae6fbd_4_k_cu_5b2fe5324cuda3std6ranges3__45__cpo4swapE
	.align		8
        /*0078*/ 	.dword	_ZN34_INTERNAL_21ae6fbd_4_k_cu_5b2fe5324cuda3std6ranges3__45__cpo9iter_moveE
	.align		8
        /*0080*/ 	.dword	_ZN34_INTERNAL_21ae6fbd_4_k_cu_5b2fe5324cuda3std6ranges3__45__cpo5beginE
	.align		8
        /*0088*/ 	.dword	_ZN34_INTERNAL_21ae6fbd_4_k_cu_5b2fe5324cuda3std6ranges3__45__cpo3endE
	.align		8
        /*0090*/ 	.dword	_ZN34_INTERNAL_21ae6fbd_4_k_cu_5b2fe5324cuda3std6ranges3__45__cpo6cbeginE
	.align		8
        /*0098*/ 	.dword	_ZN34_INTERNAL_21ae6fbd_4_k_cu_5b2fe5324cuda3std6ranges3__45__cpo4cendE
	.align		8
        /*00a0*/ 	.dword	_ZN34_INTERNAL_21ae6fbd_4_k_cu_5b2fe5324cuda3std6ranges3__45__cpo7advanceE
	.align		8
        /*00a8*/ 	.dword	_ZN34_INTERNAL_21ae6fbd_4_k_cu_5b2fe5324cuda3std6ranges3__45__cpo9iter_swapE
	.align		8
        /*00b0*/ 	.dword	_ZN34_INTERNAL_21ae6fbd_4_k_cu_5b2fe5324cuda3std6ranges3__45__cpo4nextE
	.align		8
        /*00b8*/ 	.dword	_ZN34_INTERNAL_21ae6fbd_4_k_cu_5b2fe5324cuda3std6ranges3__45__cpo4prevE
	.align		8
        /*00c0*/ 	.dword	_ZN34_INTERNAL_21ae6fbd_4_k_cu_5b2fe5324cuda3std6ranges3__45__cpo4dataE
	.align		8
        /*00c8*/ 	.dword	_ZN34_INTERNAL_21ae6fbd_4_k_cu_5b2fe5324cuda3std6ranges3__45__cpo5cdataE
	.align		8
        /*00d0*/ 	.dword	_ZN34_INTERNAL_21ae6fbd_4_k_cu_5b2fe5324cuda3std6ranges3__45__cpo4sizeE
	.align		8
        /*00d8*/ 	.dword	_ZN34_INTERNAL_21ae6fbd_4_k_cu_5b2fe5324cuda3std6ranges3__45__cpo5ssizeE
	.align		8
        /*00e0*/ 	.dword	_ZN34_INTERNAL_21ae6fbd_4_k_cu_5b2fe5324cuda3std6ranges3__45__cpo8distanceE
	.align		8
        /*00e8*/ 	.dword	_ZN34_INTERNAL_21ae6fbd_4_k_cu_5b2fe5326thrust24THRUST_300001_SM_1000_NS8cuda_cub3parE
	.align		8
        /*00f0*/ 	.dword	_ZN34_INTERNAL_21ae6fbd_4_k_cu_5b2fe5326thrust24THRUST_300001_SM_1000_NS8cuda_cub10par_nosyncE
	.align		8
        /*00f8*/ 	.dword	_ZN34_INTERNAL_21ae6fbd_4_k_cu_5b2fe5326thrust24THRUST_300001_SM_1000_NS6system6detail10sequential3seqE
	.align		8
        /*0100*/ 	.dword	_ZN34_INTERNAL_21ae6fbd_4_k_cu_5b2fe5326thrust24THRUST_300001_SM_1000_NS6system3cpp3parE
	.align		8
        /*0108*/ 	.dword	_ZN34_INTERNAL_21ae6fbd_4_k_cu_5b2fe5326thrust24THRUST_300001_SM_1000_NS12placeholders2_1E
	.align		8
        /*0110*/ 	.dword	_ZN34_INTERNAL_21ae6fbd_4_k_cu_5b2fe5326thrust24THRUST_300001_SM_1000_NS12placeholders2_2E
	.align		8
        /*0118*/ 	.dword	_ZN34_INTERNAL_21ae6fbd_4_k_cu_5b2fe5326thrust24THRUST_300001_SM_1000_NS12placeholders2_3E
	.align		8
        /*0120*/ 	.dword	_ZN34_INTERNAL_21ae6fbd_4_k_cu_5b2fe5326thrust24THRUST_300001_SM_1000_NS12placeholders2_4E
	.align		8
        /*0128*/ 	.dword	_ZN34_INTERNAL_21ae6fbd_4_k_cu_5b2fe5326thrust24THRUST_300001_SM_1000_NS12placeholders2_5E
	.align		8
        /*0130*/ 	.dword	_ZN34_INTERNAL_21ae6fbd_4_k_cu_5b2fe5326thrust24THRUST_300001_SM_1000_NS12placeholders2_6E
	.align		8
        /*0138*/ 	.dword	_ZN34_INTERNAL_21ae6fbd_4_k_cu_5b2fe5326thrust24THRUST_300001_SM_1000_NS12placeholders2_7E
	.align		8
        /*0140*/ 	.dword	_ZN34_INTERNAL_21ae6fbd_4_k_cu_5b2fe5326thrust24THRUST_300001_SM_1000_NS12placeholders2_8E
	.align		8
        /*0148*/ 	.dword	_ZN34_INTERNAL_21ae6fbd_4_k_cu_5b2fe5326thrust24THRUST_300001_SM_1000_NS12placeholders2_9E
	.align		8
        /*0150*/ 	.dword	_ZN34_INTERNAL_21ae6fbd_4_k_cu_5b2fe5326thrust24THRUST_300001_SM_1000_NS12placeholders3_10E
	.align		8
        /*0158*/ 	.dword	_ZN34_INTERNAL_21ae6fbd_4_k_cu_5b2fe5326thrust24THRUST_300001_SM_1000_NS3seqE
	.align		8
        /*0160*/ 	.dword	_ZN34_INTERNAL_21ae6fbd_4_k_cu_5b2fe5326thrust24THRUST_300001_SM_1000_NS6deviceE
	.align		8
        /*0168*/ 	.dword	__cudart_i2opi_f


//--------------------- .text._ZN3cub18CUB_300001_SM_10006detail11EmptyKernelIvEEvv --------------------------
	.section	.text._ZN3cub18CUB_300001_SM_10006detail11EmptyKernelIvEEvv,"ax",@progbits
	.align	128
        .global         _ZN3cub18CUB_300001_SM_10006detail11EmptyKernelIvEEvv
        .type           _ZN3cub18CUB_300001_SM_10006detail11EmptyKernelIvEEvv,@function
        .size           _ZN3cub18CUB_300001_SM_10006detail11EmptyKernelIvEEvv,(.L_x_837 - _ZN3cub18CUB_300001_SM_10006detail11EmptyKernelIvEEvv)
        .other          _ZN3cub18CUB_300001_SM_10006detail11EmptyKernelIvEEvv,@"STO_CUDA_ENTRY STV_DEFAULT"
_ZN3cub18CUB_300001_SM_10006detail11EmptyKernelIvEEvv:
.text._ZN3cub18CUB_300001_SM_10006detail11EmptyKernelIvEEvv:
[----:B------:R-:W-:Y:S01]  /*0000*/  LDC R1, c[0x0][0x37c] ;  /* 0x0000df00ff017b82 */ /* 0x000fe20000000800 */
[----:B------:R-:W-:Y:S05]  /*0010*/  EXIT ;  /* 0x000000000000794d */ /* 0x000fea0003800000 */
.L_x_0:
[----:B------:R-:W-:-:S00]  /*0020*/  BRA `(.L_x_0) ;  /* 0xfffffffc00fc7947 */ /* 0x000fc0000383ffff */
[----:B------:R-:W-:-:S00]  /*0030*/  NOP ;  /* 0x0000000000007918 */ /* 0x000fc00000000000 */
        /* <DEDUP_REMOVED lines=12> */
.L_x_837:


//--------------------- .text._ZN6thrust24THRUST_300001_SM_1000_NS8cuda_cub4core6detail13_kernel_agentINS1_8__reduce11ReduceAgentIPN4cuda3std3__45tupleIJflEEESC_SB_lNS1_9__extrema9arg_min_fIflNS9_4lessIfEEEEEEJSC_SC_iSH_EEEvDpT0_ --------------------------
	.section	.text._ZN6thrust24THRUST_300001_SM_1000_NS8cuda_cub4core6detail13_kernel_agentINS1_8__reduce11ReduceAgentIPN4cuda3std3__45tupleIJflEEESC_SB_lNS1_9__extrema9arg_min_fIflNS9_4lessIfEEEEEEJSC_SC_iSH_EEEvDpT0_,"ax",@progbits
	.align	128
        .global         _ZN6thrust24THRUST_300001_SM_1000_NS8cuda_cub4core6detail13_kernel_agentINS1_8__reduce11ReduceAgentIPN4cuda3std3__45tupleIJflEEESC_SB_lNS1_9__extrema9arg_min_fIflNS9_4lessIfEEEEEEJSC_SC_iSH_EEEvDpT0_
        .type           _ZN6thrust24THRUST_300001_SM_1000_NS8cuda_cub4core6detail13_kernel_agentINS1_8__reduce11ReduceAgentIPN4cuda3std3__45tupleIJflEEESC_SB_lNS1_9__extrema9arg_min_fIflNS9_4lessIfEEEEEEJSC_SC_iSH_EEEvDpT0_,@function
        .size           _ZN6thrust24THRUST_300001_SM_1000_NS8cuda_cub4core6detail13_kernel_agentINS1_8__reduce11ReduceAgentIPN4cuda3std3__45tupleIJflEEESC_SB_lNS1_9__extrema9arg_min_fIflNS9_4lessIfEEEEEEJSC_SC_iSH_EEEvDpT0_,(.L_x_838 - _ZN6thrust24THRUST_300001_SM_1000_NS8cuda_cub4core6detail13_kernel_agentINS1_8__reduce11ReduceAgentIPN4cuda3std3__45tupleIJflEEESC_SB_lNS1_9__extrema9arg_min_fIflNS9_4lessIfEEEEEEJSC_SC_iSH_EEEvDpT0_)
        .other          _ZN6thrust24THRUST_300001_SM_1000_NS8cuda_cub4core6detail13_kernel_agentINS1_8__reduce11ReduceAgentIPN4cuda3std3__45tupleIJflEEESC_SB_lNS1_9__extrema9arg_min_fIflNS9_4lessIfEEEEEEJSC_SC_iSH_EEEvDpT0_,@"STO_CUDA_ENTRY STV_DEFAULT"
_ZN6thrust24THRUST_300001_SM_1000_NS8cuda_cub4core6detail13_kernel_agentINS1_8__reduce11ReduceAgentIPN4cuda3std3__45tupleIJflEEESC_SB_lNS1_9__extrema9arg_min_fIflNS9_4lessIfEEEEEEJSC_SC_iSH_EEEvDpT0_:
.text._ZN6thrust24THRUST_300001_SM_1000_NS8cuda_cub4core6detail13_kernel_agentINS1_8__reduce11ReduceAgentIPN4cuda3std3__45tupleIJflEEESC_SB_lNS1_9__extrema9arg_min_fIflNS9_4lessIfEEEEEEJSC_SC_iSH_EEEvDpT0_:
[----:B------:R-:W-:Y:S01]  /*0000*/  LDC R1, c[0x0][0x37c] ;  /* 0x0000df00ff017b82 */ /* 0x000fe20000000800 */
[----:B------:R-:W0:Y:S02]  /*0010*/  LDCU UR8, c[0x0][0x390] ;  /* 0x00007200ff0877ac */ /* 0x000e240008000800 */
[----:B0-----:R-:W-:-:S13]  /*0020*/  ISETP.NE.AND P0, PT, RZ, UR8, PT ;  /* 0x00000008ff007c0c */ /* 0x001fda000bf05270 */
[----:B------:R-:W-:Y:S05]  /*0030*/  @!P0 EXIT ;  /* 0x000000000000894d */ /* 0x000fea0003800000 */
[----:B------:R-:W-:Y:S01]  /*0040*/  UISETP.GT.AND UP0, UPT, UR8, 0x4ff, UPT ;  /* 0x000004ff0800788c */ /* 0x000fe2000bf04270 */
[----:B------:R-:W-:Y:S01]  /*0050*/  BSSY.RECONVERGENT B0, `(.L_x_1) ;  /* 0x0000648000007945 */ /* 0x000fe20003800200 */
[----:B------:R-:W0:Y:S07]  /*0060*/  LDCU.64 UR10, c[0x0][0x358] ;  /* 0x00006b00ff0a77ac */ /* 0x000e2e0008000a00 */
[----:B------:R-:W-:Y:S05]  /*0070*/  BRA.U UP0, `(.L_x_2) ;  /* 0x0000002d00c87547 */ /* 0x000fea000b800000 */
[----:B------:R-:W1:Y:S01]  /*0080*/  S2R R0, SR_TID.X ;  /* 0x0000000000007919 */ /* 0x000e620000002100 */
[----:B------:R-:W2:Y:S01]  /*0090*/  LDCU UR4, c[0x0][0x390] ;  /* 0x00007200ff0477ac */ /* 0x000ea20008000800 */
[----:B------:R-:W-:Y:S01]  /*00a0*/  BSSY.RECONVERGENT B1, `(.L_x_3) ;  /* 0x000000b000017945 */ /* 0x000fe20003800200 */
[----:B------:R-:W-:Y:S01]  /*00b0*/  IMAD.MOV.U32 R5, RZ, RZ, RZ ;  /* 0x000000ffff057224 */ /* 0x000fe200078e00ff */
[----:B------:R-:W-:Y:S02]  /*00c0*/  CS2R R2, SRZ ;  /* 0x0000000000027805 */ /* 0x000fe4000001ff00 */
[----:B-1----:R-:W-:Y:S01]  /*00d0*/  ISETP.GE.AND P0, PT, R0, UR8, PT ;  /* 0x0000000800007c0c */ /* 0x002fe2000bf06270 */
[----:B------:R-:W-:-:S12]  /*00e0*/  IMAD.MOV.U32 R4, RZ, RZ, R0 ;  /* 0x000000ffff047224 */ /* 0x000fd800078e0000 */
[----:B--2---:R-:W-:Y:S05]  /*00f0*/  @P0 BRA `(.L_x_4) ;  /* 0x0000000000140947 */ /* 0x004fea0003800000 */
[----:B------:R-:W1:Y:S02]  /*0100*/  LDC.64 R6, c[0x0][0x380] ;  /* 0x0000e000ff067b82 */ /* 0x000e640000000a00 */
[----:B-1----:R-:W-:-:S05]  /*0110*/  IMAD.WIDE.U32 R6, R0, 0x10, R6 ;  /* 0x0000001000067825 */ /* 0x002fca00078e0006 */
[----:B0-----:R1:W5:Y:S04]  /*0120*/  LDG.E.CONSTANT R5, desc[UR10][R6.64] ;  /* 0x0000000a06057981 */ /* 0x001368000c1e9900 */
[----:B------:R1:W5:Y:S01]  /*0130*/  LDG.E.64.CONSTANT R2, desc[UR10][R6.64+0x8] ;  /* 0x0000080a06027981 */ /* 0x000362000c1e9b00 */
[----:B------:R-:W-:-:S07]  /*0140*/  VIADD R4, R0, 0x100 ;  /* 0x0000010000047836 */ /* 0x000fce0000000000 */
.L_x_4:
[----:B0-----:R-:W-:Y:S05]  /*0150*/  BSYNC.RECONVERGENT B1 ;  /* 0x0000000000017941 */ /* 0x001fea0003800200 */
.L_x_3:
[----:B------:R-:W-:Y:S01]  /*0160*/  ISETP.GE.AND P0, PT, R4, UR8, PT ;  /* 0x0000000804007c0c */ /* 0x000fe2000bf06270 */
[----:B------:R-:W-:-:S12]  /*0170*/  BSSY.RECONVERGENT B1, `(.L_x_5) ;  /* 0x0000082000017945 */ /* 0x000fd80003800200 */
[----:B------:R-:W-:Y:S05]  /*0180*/  @P0 BRA `(.L_x_6) ;  /* 0x0000000800000947 */ /* 0x000fea0003800000 */
[----:B-1----:R-:W-:Y:S01]  /*0190*/  LOP3.LUT R6, RZ, R4, RZ, 0x33, !PT ;  /* 0x00000004ff067212 */ /* 0x002fe200078e33ff */
[----:B------:R-:W-:Y:S04]  /*01a0*/  BSSY.RECONVERGENT B2, `(.L_x_7) ;  /* 0x0000027000027945 */ /* 0x000fe80003800200 */
[----:B------:R-:W-:-:S05]  /*01b0*/  VIADD R14, R6, UR8 ;  /* 0x00000008060e7c36 */ /* 0x000fca0008000000 */
[----:B------:R-:W-:-:S04]  /*01c0*/  LOP3.LUT R6, R14, 0x300, RZ, 0xc0, !PT ;  /* 0x000003000e067812 */ /* 0x000fc800078ec0ff */
[----:B------:R-:W-:-:S13]  /*01d0*/  ISETP.NE.AND P0, PT, R6, 0x300, PT ;  /* 0x000003000600780c */ /* 0x000fda0003f05270 */
[----:B------:R-:W-:Y:S05]  /*01e0*/  @!P0 BRA `(.L_x_8) ;  /* 0x0000000000888947 */ /* 0x000fea0003800000 */
[----:B------:R-:W0:Y:S01]  /*01f0*/  LDC.64 R6, c[0x0][0x380] ;  /* 0x0000e000ff067b82 */ /* 0x000e220000000a00 */
[----:B------:R-:W-:-:S04]  /*0200*/  LEA.HI R8, R14, 0x1, RZ, 0x18 ;  /* 0x000000010e087811 */ /* 0x000fc800078fc0ff */
[----:B------:R-:W-:-:S05]  /*0210*/  LOP3.LUT R8, R8, 0x3, RZ, 0xc0, !PT ;  /* 0x0000000308087812 */ /* 0x000fca00078ec0ff */
[----:B------:R-:W-:Y:S02]  /*0220*/  IMAD.MOV R10, RZ, RZ, -R8 ;  /* 0x000000ffff0a7224 */ /* 0x000fe400078e0a08 */
[----:B0-----:R-:W-:-:S04]  /*0230*/  IMAD.WIDE.U32 R6, R4, 0x10, R6 ;  /* 0x0000001004067825 */ /* 0x001fc800078e0006 */
[----:B------:R-:W-:-:S07]  /*0240*/  IMAD.MOV.U32 R13, RZ, RZ, R6 ;  /* 0x000000ffff0d7224 */ /* 0x000fce00078e0006 */
.L_x_11:
[----:B------:R-:W-:-:S05]  /*0250*/  IMAD.MOV.U32 R6, RZ, RZ, R13 ;  /* 0x000000ffff067224 */ /* 0x000fca00078e000d */
[----:B------:R-:W2:Y:S01]  /*0260*/  LDG.E.CONSTANT R12, desc[UR10][R6.64] ;  /* 0x0000000a060c7981 */ /* 0x000ea2000c1e9900 */
[----:B------:R-:W-:Y:S01]  /*0270*/  VIADD R10, R10, 0x1 ;  /* 0x000000010a0a7836 */ /* 0x000fe20000000000 */
[----:B------:R-:W-:Y:S01]  /*0280*/  BSSY.RECONVERGENT B3, `(.L_x_9) ;  /* 0x0000015000037945 */ /* 0x000fe20003800200 */
[----:B------:R-:W-:-:S03]  /*0290*/  IADD3 R13, P3, PT, R6, 0x1000, RZ ;  /* 0x00001000060d7810 */ /* 0x000fc60007f7e0ff */
[----:B------:R-:W-:Y:S02]  /*02a0*/  ISETP.NE.AND P2, PT, R10, RZ, PT ;  /* 0x000000ff0a00720c */ /* 0x000fe40003f45270 */
[----:B--2--5:R-:W-:-:S13]  /*02b0*/  FSETP.GEU.AND P0, PT, R5, R12, PT ;  /* 0x0000000c0500720b */ /* 0x024fda0003f0e000 */
[----:B------:R-:W-:Y:S05]  /*02c0*/  @!P0 BRA `(.L_x_10) ;  /* 0x0000000000408947 */ /* 0x000fea0003800000 */
[----:B------:R-:W2:Y:S01]  /*02d0*/  LDG.E.64.CONSTANT R8, desc[UR10][R6.64+0x8] ;  /* 0x0000080a06087981 */ /* 0x000ea2000c1e9b00 */
[----:B------:R-:W-:Y:S01]  /*02e0*/  FSETP.GEU.AND P4, PT, R12, R5, PT ;  /* 0x000000050c00720b */ /* 0x000fe20003f8e000 */
[----:B------:R-:W-:Y:S02]  /*02f0*/  IMAD.MOV.U32 R11, RZ, RZ, R2 ;  /* 0x000000ffff0b7224 */ /* 0x000fe400078e0002 */
[----:B------:R-:W-:Y:S02]  /*0300*/  IMAD.MOV.U32 R2, RZ, RZ, R5 ;  /* 0x000000ffff027224 */ /* 0x000fe400078e0005 */
[----:B------:R-:W-:-:S08]  /*0310*/  IMAD.MOV.U32 R5, RZ, RZ, R12 ;  /* 0x000000ffff057224 */ /* 0x000fd000078e000c */
[CC--:B--2---:R-:W-:Y:S02]  /*0320*/  @P4 ISETP.GE.U32.AND P1, PT, R11.reuse, R8.reuse, PT ;  /* 0x000000080b00420c */ /* 0x0c4fe40003f26070 */
[----:B------:R-:W-:Y:S02]  /*0330*/  @P4 ISETP.LT.U32.AND P0, PT, R11, R8, PT ;  /* 0x000000080b00420c */ /* 0x000fe40003f01070 */
[CC--:B------:R-:W-:Y:S02]  /*0340*/  @P4 ISETP.GE.AND.EX P1, PT, R3.reuse, R9.reuse, PT, P1 ;  /* 0x000000090300420c */ /* 0x0c0fe40003f26310 */
[----:B------:R-:W-:Y:S02]  /*0350*/  @P4 ISETP.LT.AND.EX P0, PT, R3, R9, PT, P0 ;  /* 0x000000090300420c */ /* 0x000fe40003f01300 */
[----:B------:R-:W-:Y:S01]  /*0360*/  @P4 FSEL R5, R2, R12, !P1 ;  /* 0x0000000c02054208 */ /* 0x000fe20004800000 */
[----:B------:R-:W-:Y:S01]  /*0370*/  IMAD.MOV.U32 R2, RZ, RZ, R8 ;  /* 0x000000ffff027224 */ /* 0x000fe200078e0008 */
[----:B------:R-:W-:-:S02]  /*0380*/  @P4 SEL R11, R11, R8, P0 ;  /* 0x000000080b0b4207 */ /* 0x000fc40000000000 */
[----:B------:R-:W-:Y:S01]  /*0390*/  @P4 SEL R12, R3, R9, P0 ;  /* 0x00000009030c4207 */ /* 0x000fe20000000000 */
[----:B------:R-:W-:Y:S02]  /*03a0*/  IMAD.MOV.U32 R3, RZ, RZ, R9 ;  /* 0x000000ffff037224 */ /* 0x000fe400078e0009 */
[----:B------:R-:W-:Y:S02]  /*03b0*/  @P4 IMAD.MOV.U32 R2, RZ, RZ, R11 ;  /* 0x000000ffff024224 */ /* 0x000fe400078e000b */
[----:B------:R-:W-:-:S07]  /*03c0*/  @P4 IMAD.MOV.U32 R3, RZ, RZ, R12 ;  /* 0x000000ffff034224 */ /* 0x000fce00078e000c */
.L_x_10:
[----:B------:R-:W-:Y:S05]  /*03d0*/  BSYNC.RECONVERGENT B3 ;  /* 0x0000000000037941 */ /* 0x000fea0003800200 */
.L_x_9:
[----:B------:R-:W-:Y:S02]  /*03e0*/  IMAD.X R7, RZ, RZ, R7, P3 ;  /* 0x000000ffff077224 */ /* 0x000fe400018e0607 */
[----:B------:R-:W-:Y:S01]  /*03f0*/  VIADD R4, R4, 0x100 ;  /* 0x0000010004047836 */ /* 0x000fe20000000000 */
[----:B------:R-:W-:Y:S06]  /*0400*/  @P2 BRA `(.L_x_11) ;  /* 0xfffffffc00902947 */ /* 0x000fec000383ffff */
.L_x_8:
[----:B------:R-:W-:Y:S05]  /*0410*/  BSYNC.RECONVERGENT B2 ;  /* 0x0000000000027941 */ /* 0x000fea0003800200 */
.L_x_7:
[----:B------:R-:W0:Y:S01]  /*0420*/  LDC.64 R6, c[0x0][0x380] ;  /* 0x0000e000ff067b82 */ /* 0x000e220000000a00 */
[----:B------:R-:W-:-:S13]  /*0430*/  ISETP.GE.U32.AND P0, PT, R14, 0x300, PT ;  /* 0x000003000e00780c */ /* 0x000fda0003f06070 */
[----:B------:R-:W-:Y:S05]  /*0440*/  @!P0 BRA `(.L_x_6) ;  /* 0x0000000400508947 */ /* 0x000fea0003800000 */
.L_x_20:
[----:B0-----:R-:W-:-:S05]  /*0450*/  IMAD.WIDE R8, R4, 0x10, R6 ;  /* 0x0000001004087825 */ /* 0x001fca00078e0206 */
[----:B------:R-:W2:Y:S04]  /*0460*/  LDG.E.CONSTANT R14, desc[UR10][R8.64] ;  /* 0x0000000a080e7981 */ /* 0x000ea8000c1e9900 */
[----:B-----5:R0:W5:Y:S04]  /*0470*/  LDG.E.CONSTANT R16, desc[UR10][R8.64+0x1000] ;  /* 0x0010000a08107981 */ /* 0x020168000c1e9900 */
[----:B------:R0:W5:Y:S04]  /*0480*/  LDG.E.CONSTANT R18, desc[UR10][R8.64+0x2000] ;  /* 0x0020000a08127981 */ /* 0x000168000c1e9900 */
[----:B------:R0:W5:Y:S01]  /*0490*/  LDG.E.CONSTANT R10, desc[UR10][R8.64+0x3000] ;  /* 0x0030000a080a7981 */ /* 0x000162000c1e9900 */
[----:B------:R-:W-:Y:S01]  /*04a0*/  BSSY.RECONVERGENT B2, `(.L_x_12) ;  /* 0x0000012000027945 */ /* 0x000fe20003800200 */
[----:B------:R-:W-:-:S02]  /*04b0*/  IMAD.MOV.U32 R15, RZ, RZ, R2 ;  /* 0x000000ffff0f7224 */ /* 0x000fc400078e0002 */
[----:B------:R-:W-:Y:S02]  /*04c0*/  IMAD.MOV.U32 R21, RZ, RZ, R3 ;  /* 0x000000ffff157224 */ /* 0x000fe400078e0003 */
[----:B------:R-:W-:Y:S01]  /*04d0*/  IMAD.MOV.U32 R11, RZ, RZ, R5 ;  /* 0x000000ffff0b7224 */ /* 0x000fe200078e0005 */
[----:B--2---:R-:W-:-:S13]  /*04e0*/  FSETP.GEU.AND P0, PT, R5, R14, PT ;  /* 0x0000000e0500720b */ /* 0x004fda0003f0e000 */
[----:B0-----:R-:W-:Y:S05]  /*04f0*/  @!P0 BRA `(.L_x_13) ;  /* 0x0000000000308947 */ /* 0x001fea0003800000 */
[----:B------:R-:W2:Y:S01]  /*0500*/  LDG.E.64.CONSTANT R12, desc[UR10][R8.64+0x8] ;  /* 0x0000080a080c7981 */ /* 0x000ea2000c1e9b00 */
[----:B------:R-:W-:Y:S01]  /*0510*/  FSETP.GEU.AND P2, PT, R14, R5, PT ;  /* 0x000000050e00720b */ /* 0x000fe20003f4e000 */
[----:B------:R-:W-:-:S12]  /*0520*/  IMAD.MOV.U32 R11, RZ, RZ, R14 ;  /* 0x000000ffff0b7224 */ /* 0x000fd800078e000e */
[CC--:B--2---:R-:W-:Y:S01]  /*0530*/  @P2 ISETP.GE.U32.AND P0, PT, R2.reuse, R12.reuse, PT ;  /* 0x0000000c0200220c */ /* 0x0c4fe20003f06070 */
[----:B------:R-:W-:Y:S01]  /*0540*/  IMAD.MOV.U32 R15, RZ, RZ, R12 ;  /* 0x000000ffff0f7224 */ /* 0x000fe200078e000c */
[C---:B------:R-:W-:Y:S01]  /*0550*/  @P2 ISETP.LT.U32.AND P1, PT, R2.reuse, R12, PT ;  /* 0x0000000c0200220c */ /* 0x040fe20003f21070 */
[----:B------:R-:W-:Y:S01]  /*0560*/  IMAD.MOV.U32 R21, RZ, RZ, R13 ;  /* 0x000000ffff157224 */ /* 0x000fe200078e000d */
[CC--:B------:R-:W-:Y:S02]  /*0570*/  @P2 ISETP.GE.AND.EX P0, PT, R3.reuse, R13.reuse, PT, P0 ;  /* 0x0000000d0300220c */ /* 0x0c0fe40003f06300 */
[----:B------:R-:W-:Y:S02]  /*0580*/  @P2 ISETP.LT.AND.EX P1, PT, R3, R13, PT, P1 ;  /* 0x0000000d0300220c */ /* 0x000fe40003f21310 */
[----:B------:R-:W-:Y:S02]  /*0590*/  @P2 FSEL R11, R5, R14, !P0 ;  /* 0x0000000e050b2208 */ /* 0x000fe40004000000 */
[----:B------:R-:W-:-:S02]  /*05a0*/  @P2 SEL R15, R2, R12, P1 ;  /* 0x0000000c020f2207 */ /* 0x000fc40000800000 */
[----:B------:R-:W-:-:S07]  /*05b0*/  @P2 SEL R21, R3, R13, P1 ;  /* 0x0000000d03152207 */ /* 0x000fce0000800000 */
.L_x_13:
[----:B------:R-:W-:Y:S05]  /*05c0*/  BSYNC.RECONVERGENT B2 ;  /* 0x0000000000027941 */ /* 0x000fea0003800200 */
.L_x_12:
[----:B-----5:R-:W-:Y:S01]  /*05d0*/  FSETP.GEU.AND P0, PT, R11, R16, PT ;  /* 0x000000100b00720b */ /* 0x020fe20003f0e000 */
[----:B------:R-:W-:Y:S01]  /*05e0*/  BSSY.RECONVERGENT B2, `(.L_x_14) ;  /* 0x0000011000027945 */ /* 0x000fe20003800200 */
[----:B------:R-:W-:Y:S02]  /*05f0*/  IMAD.MOV.U32 R17, RZ, RZ, R15 ;  /* 0x000000ffff117224 */ /* 0x000fe400078e000f */
[----:B------:R-:W-:Y:S02]  /*0600*/  IMAD.MOV.U32 R19, RZ, RZ, R21 ;  /* 0x000000ffff137224 */ /* 0x000fe400078e0015 */
[----:B------:R-:W-:-:S07]  /*0610*/  IMAD.MOV.U32 R5, RZ, RZ, R11 ;  /* 0x000000ffff057224 */ /* 0x000fce00078e000b */
[----:B------:R-:W-:Y:S05]  /*0620*/  @!P0 BRA `(.L_x_15) ;  /* 0x0000000000308947 */ /* 0x000fea0003800000 */
[----:B------:R-:W2:Y:S01]  /*0630*/  LDG.E.64.CONSTANT R2, desc[UR10][R8.64+0x1008] ;  /* 0x0010080a08027981 */ /* 0x000ea2000c1e9b00 */
[----:B------:R-:W-:Y:S01]  /*0640*/  FSETP.GEU.AND P2, PT, R16, R11, PT ;  /* 0x0000000b1000720b */ /* 0x000fe20003f4e000 */
[----:B------:R-:W-:-:S12]  /*0650*/  IMAD.MOV.U32 R5, RZ, RZ, R16 ;  /* 0x000000ffff057224 */ /* 0x000fd800078e0010 */
[CC--:B--2---:R-:W-:Y:S01]  /*0660*/  @P2 ISETP.GE.U32.AND P0, PT, R15.reuse, R2.reuse, PT ;  /* 0x000000020f00220c */ /* 0x0c4fe20003f06070 */
[----:B------:R-:W-:Y:S01]  /*0670*/  IMAD.MOV.U32 R17, RZ, RZ, R2 ;  /* 0x000000ffff117224 */ /* 0x000fe200078e0002 */
[----:B------:R-:W-:Y:S01]  /*0680*/  @P2 ISETP.LT.U32.AND P1, PT, R15, R2, PT ;  /* 0x000000020f00220c */ /* 0x000fe20003f21070 */
[----:B------:R-:W-:Y:S01]  /*0690*/  IMAD.MOV.U32 R19, RZ, RZ, R3 ;  /* 0x000000ffff137224 */ /* 0x000fe200078e0003 */
[CC--:B------:R-:W-:Y:S02]  /*06a0*/  @P2 ISETP.GE.AND.EX P0, PT, R21.reuse, R3.reuse, PT, P0 ;  /* 0x000000031500220c */ /* 0x0c0fe40003f06300 */
[----:B------:R-:W-:Y:S02]  /*06b0*/  @P2 ISETP.LT.AND.EX P1, PT, R21, R3, PT, P1 ;  /* 0x000000031500220c */ /* 0x000fe40003f21310 */
[----:B------:R-:W-:Y:S02]  /*06c0*/  @P2 FSEL R5, R11, R16, !P0 ;  /* 0x000000100b052208 */ /* 0x000fe40004000000 */
[----:B------:R-:W-:-:S02]  /*06d0*/  @P2 SEL R17, R15, R2, P1 ;  /* 0x000000020f112207 */ /* 0x000fc40000800000 */
[----:B------:R-:W-:-:S07]  /*06e0*/  @P2 SEL R19, R21, R3, P1 ;  /* 0x0000000315132207 */ /* 0x000fce0000800000 */
.L_x_15:
[----:B------:R-:W-:Y:S05]  /*06f0*/  BSYNC.RECONVERGENT B2 ;  /* 0x0000000000027941 */ /* 0x000fea0003800200 */
.L_x_14:
[----:B------:R-:W-:Y:S01]  /*0700*/  FSETP.GEU.AND P0, PT, R5, R18, PT ;  /* 0x000000120500720b */ /* 0x000fe20003f0e000 */
        /* <DEDUP_REMOVED lines=17> */
.L_x_17:
[----:B------:R-:W-:Y:S05]  /*0820*/  BSYNC.RECONVERGENT B2 ;  /* 0x0000000000027941 */ /* 0x000fea0003800200 */
.L_x_16:
        /* <DEDUP_REMOVED lines=9> */
[CC--:B--2---:R-:W-:Y:S02]  /*08c0*/  @P2 ISETP.GE.U32.AND P0, PT, R13.reuse, R2.reuse, PT ;  /* 0x000000020d00220c */ /* 0x0c4fe40003f06070 */
[----:B------:R-:W-:Y:S02]  /*08d0*/  @P2 ISETP.LT.U32.AND P1, PT, R13, R2, PT ;  /* 0x000000020d00220c */ /* 0x000fe40003f21070 */
[CC--:B------:R-:W-:Y:S02]  /*08e0*/  @P2 ISETP.GE.AND.EX P0, PT, R15.reuse, R3.reuse, PT, P0 ;  /* 0x000000030f00220c */ /* 0x0c0fe40003f06300 */
[----:B------:R-:W-:Y:S02]  /*08f0*/  @P2 ISETP.LT.AND.EX P1, PT, R15, R3, PT, P1 ;  /* 0x000000030f00220c */ /* 0x000fe40003f21310 */
[----:B------:R-:W-:Y:S02]  /*0900*/  @P2 FSEL R5, R11, R10, !P0 ;  /* 0x0000000a0b052208 */ /* 0x000fe40004000000 */
[----:B------:R-:W-:-:S02]  /*0910*/  @P2 SEL R10, R13, R2, P1 ;  /* 0x000000020d0a2207 */ /* 0x000fc40000800000 */
[----:B------:R-:W-:-:S03]  /*0920*/  @P2 SEL R11, R15, R3, P1 ;  /* 0x000000030f0b2207 */ /* 0x000fc60000800000 */
[----:B------:R-:W-:Y:S02]  /*0930*/  @P2 IMAD.MOV.U32 R2, RZ, RZ, R10 ;  /* 0x000000ffff022224 */ /* 0x000fe400078e000a */
[----:B------:R-:W-:-:S07]  /*0940*/  @P2 IMAD.MOV.U32 R3, RZ, RZ, R11 ;  /* 0x000000ffff032224 */ /* 0x000fce00078e000b */
.L_x_19:
[----:B------:R-:W-:Y:S05]  /*0950*/  BSYNC.RECONVERGENT B2 ;  /* 0x0000000000027941 */ /* 0x000fea0003800200 */
.L_x_18:
[----:B------:R-:W-:-:S05]  /*0960*/  VIADD R4, R4, 0x400 ;  /* 0x0000040004047836 */ /* 0x000fca0000000000 */
[----:B------:R-:W-:-:S13]  /*0970*/  ISETP.GE.AND P0, PT, R4, UR4, PT ;  /* 0x0000000404007c0c */ /* 0x000fda000bf06270 */
[----:B------:R-:W-:Y:S05]  /*0980*/  @!P0 BRA `(.L_x_20) ;  /* 0xfffffff800b08947 */ /* 0x000fea000383ffff */
.L_x_6:
[----:B------:R-:W-:Y:S05]  /*0990*/  BSYNC.RECONVERGENT B1 ;  /* 0x0000000000017941 */ /* 0x000fea0003800200 */
.L_x_5:
[----:B------:R-:W2:Y:S02]  /*09a0*/  LDCU UR4, c[0x0][0x390] ;  /* 0x00007200ff0477ac */ /* 0x000ea40008000800 */
[----:B--2---:R-:W-:-:S09]  /*09b0*/  UISETP.GE.AND UP0, UPT, UR4, 0x100, UPT ;  /* 0x000001000400788c */ /* 0x004fd2000bf06270 */
[----:B------:R-:W-:Y:S05]  /*09c0*/  BRA.U !UP0, `(.L_x_21) ;  /* 0x00000011083c7547 */ /* 0x000fea000b800000 */
[----:B------:R-:W2:Y:S01]  /*09d0*/  S2R R12, SR_LANEID ;  /* 0x00000000000c7919 */ /* 0x000ea20000000000 */
[----:B------:R-:W-:Y:S01]  /*09e0*/  BSSY.RECONVERGENT B1, `(.L_x_22) ;  /* 0x0000015000017945 */ /* 0x000fe20003800200 */
[----:B01---5:R-:W-:Y:S01]  /*09f0*/  IMAD.MOV.U32 R7, RZ, RZ, R2 ;  /* 0x000000ffff077224 */ /* 0x023fe200078e0002 */
[----:B------:R-:W0:Y:S01]  /*0a00*/  SHFL.DOWN PT, R6, R5, 0x1, 0x1f ;  /* 0x08201f0005067f89 */ /* 0x000e2200000e0000 */
[----:B------:R-:W-:Y:S02]  /*0a10*/  IMAD.MOV.U32 R8, RZ, RZ, R3 ;  /* 0x000000ffff087224 */ /* 0x000fe400078e0003 */
[----:B------:R-:W-:Y:S01]  /*0a20*/  IMAD.MOV.U32 R4, RZ, RZ, R5 ;  /* 0x000000ffff047224 */ /* 0x000fe200078e0005 */
[----:B------:R1:W3:Y:S04]  /*0a30*/  SHFL.DOWN PT, R9, R2, 0x1, 0x1f ;  /* 0x08201f0002097f89 */ /* 0x0002e800000e0000 */
[----:B------:R1:W4:Y:S01]  /*0a40*/  SHFL.DOWN PT, R11, R3, 0x1, 0x1f ;  /* 0x08201f00030b7f89 */ /* 0x00032200000e0000 */
[----:B0-----:R-:W-:-:S04]  /*0a50*/  FSETP.GEU.AND P0, PT, R5, R6, PT ;  /* 0x000000060500720b */ /* 0x001fc80003f0e000 */
[----:B--2---:R-:W-:-:S13]  /*0a60*/  ISETP.GT.OR P0, PT, R12, 0x1e, !P0 ;  /* 0x0000001e0c00780c */ /* 0x004fda0004704670 */
[----:B-1-34-:R-:W-:Y:S05]  /*0a70*/  @P0 BRA `(.L_x_23) ;  /* 0x00000000002c0947 */ /* 0x01afea0003800000 */
[----:B------:R-:W-:Y:S01]  /*0a80*/  FSETP.GT.AND P2, PT, R5, R6, PT ;  /* 0x000000060500720b */ /* 0x000fe20003f44000 */
[----:B------:R-:W-:Y:S02]  /*0a90*/  IMAD.MOV.U32 R7, RZ, RZ, R9 ;  /* 0x000000ffff077224 */ /* 0x000fe400078e0009 */
[----:B------:R-:W-:Y:S02]  /*0aa0*/  IMAD.MOV.U32 R8, RZ, RZ, R11 ;  /* 0x000000ffff087224 */ /* 0x000fe400078e000b */
[----:B------:R-:W-:-:S08]  /*0ab0*/  IMAD.MOV.U32 R4, RZ, RZ, R6 ;  /* 0x000000ffff047224 */ /* 0x000fd000078e0006 */
[CC--:B------:R-:W-:Y:S02]  /*0ac0*/  @!P2 ISETP.GE.U32.AND P0, PT, R2.reuse, R9.reuse, PT ;  /* 0x000000090200a20c */ /* 0x0c0fe40003f06070 */
[C---:B------:R-:W-:Y:S02]  /*0ad0*/  @!P2 ISETP.LT.U32.AND P1, PT, R2.reuse, R9, PT ;  /* 0x000000090200a20c */ /* 0x040fe40003f21070 */
[CC--:B------:R-:W-:Y:S02]  /*0ae0*/  @!P2 ISETP.GE.AND.EX P0, PT, R3.reuse, R11.reuse, PT, P0 ;  /* 0x0000000b0300a20c */ /* 0x0c0fe40003f06300 */
[----:B------:R-:W-:Y:S02]  /*0af0*/  @!P2 ISETP.LT.AND.EX P1, PT, R3, R11, PT, P1 ;  /* 0x0000000b0300a20c */ /* 0x000fe40003f21310 */
[----:B------:R-:W-:Y:S02]  /*0b00*/  @!P2 FSEL R4, R5, R6, !P0 ;  /* 0x000000060504a208 */ /* 0x000fe40004000000 */
[----:B------:R-:W-:-:S02]  /*0b10*/  @!P2 SEL R7, R2, R9, P1 ;  /* 0x000000090207a207 */ /* 0x000fc40000800000 */
[----:B------:R-:W-:-:S07]  /*0b20*/  @!P2 SEL R8, R3, R11, P1 ;  /* 0x0000000b0308a207 */ /* 0x000fce0000800000 */
.L_x_23:
[----:B------:R-:W-:Y:S05]  /*0b30*/  BSYNC.RECONVERGENT B1 ;  /* 0x0000000000017941 */ /* 0x000fea0003800200 */
.L_x_22:
[----:B------:R-:W0:Y:S01]  /*0b40*/  SHFL.DOWN PT, R3, R4, 0x2, 0x1f ;  /* 0x08401f0004037f89 */ /* 0x000e2200000e0000 */
[----:B------:R-:W-:Y:S01]  /*0b50*/  BSSY.RECONVERGENT B1, `(.L_x_24) ;  /* 0x0000014000017945 */ /* 0x000fe20003800200 */
[----:B------:R-:W-:Y:S02]  /*0b60*/  IMAD.MOV.U32 R5, RZ, RZ, R7 ;  /* 0x000000ffff057224 */ /* 0x000fe400078e0007 */
[----:B------:R1:W2:Y:S01]  /*0b70*/  SHFL.DOWN PT, R10, R7, 0x2, 0x1f ;  /* 0x08401f00070a7f89 */ /* 0x0002a200000e0000 */
[----:B------:R-:W-:Y:S02]  /*0b80*/  IMAD.MOV.U32 R6, RZ, RZ, R8 ;  /* 0x000000ffff067224 */ /* 0x000fe400078e0008 */
[----:B------:R-:W-:Y:S01]  /*0b90*/  IMAD.MOV.U32 R2, RZ, RZ, R4 ;  /* 0x000000ffff027224 */ /* 0x000fe200078e0004 */
[----:B------:R1:W3:Y:S01]  /*0ba0*/  SHFL.DOWN PT, R9, R8, 0x2, 0x1f ;  /* 0x08401f0008097f89 */ /* 0x0002e200000e0000 */
[----:B0-----:R-:W-:-:S04]  /*0bb0*/  FSETP.GEU.AND P0, PT, R4, R3, PT ;  /* 0x000000030400720b */ /* 0x001fc80003f0e000 */
[----:B------:R-:W-:-:S13]  /*0bc0*/  ISETP.GT.OR P0, PT, R12, 0x1d, !P0 ;  /* 0x0000001d0c00780c */ /* 0x000fda0004704670 */
[----:B-123--:R-:W-:Y:S05]  /*0bd0*/  @P0 BRA `(.L_x_25) ;  /* 0x00000000002c0947 */ /* 0x00efea0003800000 */
[----:B------:R-:W-:Y:S01]  /*0be0*/  FSETP.GT.AND P2, PT, R4, R3, PT ;  /* 0x000000030400720b */ /* 0x000fe20003f44000 */
[----:B------:R-:W-:Y:S02]  /*0bf0*/  IMAD.MOV.U32 R5, RZ, RZ, R10 ;  /* 0x000000ffff057224 */ /* 0x000fe400078e000a */
[----:B------:R-:W-:Y:S02]  /*0c00*/  IMAD.MOV.U32 R6, RZ, RZ, R9 ;  /* 0x000000ffff067224 */ /* 0x000fe400078e0009 */
[----:B------:R-:W-:-:S08]  /*0c10*/  IMAD.MOV.U32 R2, RZ, RZ, R3 ;  /* 0x000000ffff027224 */ /* 0x000fd000078e0003 */
[CC--:B------:R-:W-:Y:S02]  /*0c20*/  @!P2 ISETP.GE.U32.AND P0, PT, R7.reuse, R10.reuse, PT ;  /* 0x0000000a0700a20c */ /* 0x0c0fe40003f06070 */
[CC--:B------:R-:W-:Y:S02]  /*0c30*/  @!P2 ISETP.LT.U32.AND P1, PT, R7.reuse, R10.reuse, PT ;  /* 0x0000000a0700a20c */ /* 0x0c0fe40003f21070 */
[CC--:B------:R-:W-:Y:S02]  /*0c40*/  @!P2 ISETP.GE.AND.EX P0, PT, R8.reuse, R9.reuse, PT, P0 ;  /* 0x000000090800a20c */ /* 0x0c0fe40003f06300 */
[----:B------:R-:W-:Y:S02]  /*0c50*/  @!P2 ISETP.LT.AND.EX P1, PT, R8, R9, PT, P1 ;  /* 0x000000090800a20c */ /* 0x000fe40003f21310 */
[----:B------:R-:W-:Y:S02]  /*0c60*/  @!P2 FSEL R2, R4, R3, !P0 ;  /* 0x000000030402a208 */ /* 0x000fe40004000000 */
[----:B------:R-:W-:-:S02]  /*0c70*/  @!P2 SEL R5, R7, R10, P1 ;  /* 0x0000000a0705a207 */ /* 0x000fc40000800000 */
[----:B------:R-:W-:-:S07]  /*0c80*/  @!P2 SEL R6, R8, R9, P1 ;  /* 0x000000090806a207 */ /* 0x000fce0000800000 */
.L_x_25:
[----:B------:R-:W-:Y:S05]  /*0c90*/  BSYNC.RECONVERGENT B1 ;  /* 0x0000000000017941 */ /* 0x000fea0003800200 */
.L_x_24:
        /* <DEDUP_REMOVED lines=21> */
.L_x_27:
[----:B------:R-:W-:Y:S05]  /*0df0*/  BSYNC.RECONVERGENT B1 ;  /* 0x0000000000017941 */ /* 0x000fea0003800200 */
.L_x_26:
        /* <DEDUP_REMOVED lines=15> */
[----:B------:R-:W-:Y:S02]  /*0ef0*/  @!P2 ISETP.LT.U32.AND P1, PT, R4, R9, PT ;  /* 0x000000090400a20c */ /* 0x000fe40003f21070 */
[CC--:B------:R-:W-:Y:S02]  /*0f00*/  @!P2 ISETP.GE.AND.EX P0, PT, R8.reuse, R11.reuse, PT, P0 ;  /* 0x0000000b0800a20c */ /* 0x0c0fe40003f06300 */
[----:B------:R-:W-:Y:S02]  /*0f10*/  @!P2 ISETP.LT.AND.EX P1, PT, R8, R11, PT, P1 ;  /* 0x0000000b0800a20c */ /* 0x000fe40003f21310 */
[----:B------:R-:W-:Y:S02]  /*0f20*/  @!P2 FSEL R5, R3, R2, !P0 ;  /* 0x000000020305a208 */ /* 0x000fe40004000000 */
[----:B------:R-:W-:-:S02]  /*0f30*/  @!P2 SEL R6, R4, R9, P1 ;  /* 0x000000090406a207 */ /* 0x000fc40000800000 */
[----:B------:R-:W-:-:S07]  /*0f40*/  @!P2 SEL R7, R8, R11, P1 ;  /* 0x0000000b0807a207 */ /* 0x000fce0000800000 */
.L_x_29:
[----:B------:R-:W-:Y:S05]  /*0f50*/  BSYNC.RECONVERGENT B1 ;  /* 0x0000000000017941 */ /* 0x000fea0003800200 */
.L_x_28:
[----:B------:R-:W0:Y:S01]  /*0f60*/  SHFL.DOWN PT, R8, R5, 0x10, 0x1f ;  /* 0x0a001f0005087f89 */ /* 0x000e2200000e0000 */
[----:B------:R-:W-:Y:S01]  /*0f70*/  BSSY.RECONVERGENT B1, `(.L_x_30) ;  /* 0x0000015000017945 */ /* 0x000fe20003800200 */
[----:B------:R-:W-:Y:S01]  /*0f80*/  ISETP.NE.AND P2, PT, R12, RZ, PT ;  /* 0x000000ff0c00720c */ /* 0x000fe20003f45270 */
[----:B------:R-:W-:Y:S01]  /*0f90*/  IMAD.MOV.U32 R3, RZ, RZ, R6 ;  /* 0x000000ffff037224 */ /* 0x000fe200078e0006 */
        /* <DEDUP_REMOVED lines=18> */
.L_x_31:
[----:B------:R-:W-:Y:S05]  /*10c0*/  BSYNC.RECONVERGENT B1 ;  /* 0x0000000000017941 */ /* 0x000fea0003800200 */
.L_x_30:
[----:B------:R-:W-:Y:S04]  /*10d0*/  BSSY.RECONVERGENT B1, `(.L_x_32) ;  /* 0x000000c000017945 */ /* 0x000fe80003800200 */
[----:B------:R-:W-:Y:S05]  /*10e0*/  @P2 BRA `(.L_x_33) ;  /* 0x0000000000282947 */ /* 0x000fea0003800000 */
[----:B------:R-:W0:Y:S01]  /*10f0*/  S2R R7, SR_CgaCtaId ;  /* 0x0000000000077919 */ /* 0x000e220000008800 */
[----:B------:R-:W-:Y:S02]  /*1100*/  MOV R6, 0x400 ;  /* 0x0000040000067802 */ /* 0x000fe40000000f00 */
[----:B------:R-:W-:-:S04]  /*1110*/  SHF.R.U32.HI R5, RZ, 0x1, R0 ;  /* 0x00000001ff057819 */ /* 0x000fc80000011600 */
[----:B------:R-:W-:Y:S02]  /*1120*/  LOP3.LUT R5, R5, 0x1f0, RZ, 0xc0, !PT ;  /* 0x000001f005057812 */ /* 0x000fe400078ec0ff */
[----:B0-----:R-:W-:Y:S01]  /*1130*/  LEA R6, R7, R6, 0x18 ;  /* 0x0000000607067211 */ /* 0x001fe200078ec0ff */
[----:B------:R-:W-:-:S04]  /*1140*/  IMAD.MOV.U32 R7, RZ, RZ, R4 ;  /* 0x000000ffff077224 */ /* 0x000fc800078e0004 */
[----:B------:R-:W-:Y:S02]  /*1150*/  IMAD.IADD R5, R5, 0x1, R6 ;  /* 0x0000000105057824 */ /* 0x000fe400078e0206 */
[----:B------:R-:W-:-:S03]  /*1160*/  IMAD.MOV.U32 R6, RZ, RZ, R3 ;  /* 0x000000ffff067224 */ /* 0x000fc600078e0003 */
[----:B------:R0:W-:Y:S04]  /*1170*/  STS [R5+0x8], R2 ;  /* 0x0000080205007388 */ /* 0x0001e80000000800 */
[----:B------:R0:W-:Y:S02]  /*1180*/  STS.64 [R5+0x10], R6 ;  /* 0x0000100605007388 */ /* 0x0001e40000000a00 */
.L_x_33:
[----:B------:R-:W-:Y:S05]  /*1190*/  BSYNC.RECONVERGENT B1 ;  /* 0x0000000000017941 */ /* 0x000fea0003800200 */
.L_x_32:
[----:B------:R-:W-:Y:S01]  /*11a0*/  BAR.SYNC.DEFER_BLOCKING 0x0 ;  /* 0x0000000000007b1d */ /* 0x000fe20000010000 */
[----:B------:R-:W-:-:S13]  /*11b0*/  ISETP.NE.AND P1, PT, R0, RZ, PT ;  /* 0x000000ff0000720c */ /* 0x000fda0003f25270 */
[----:B------:R-:W-:Y:S05]  /*11c0*/  @P1 BRA `(.L_x_34) ;  /* 0x0000005000c01947 */ /* 0x000fea0003800000 */
[----:B0-----:R-:W0:Y:S01]  /*11d0*/  S2R R5, SR_CgaCtaId ;  /* 0x0000000000057919 */ /* 0x001e220000008800 */
[----:B------:R-:W-:Y:S01]  /*11e0*/  MOV R8, 0x400 ;  /* 0x0000040000087802 */ /* 0x000fe20000000f00 */
[----:B------:R-:W-:Y:S01]  /*11f0*/  BSSY.RECONVERGENT B1, `(.L_x_35) ;  /* 0x000001a000017945 */ /* 0x000fe20003800200 */
[----:B------:R-:W-:Y:S02]  /*1200*/  IMAD.MOV.U32 R12, RZ, RZ, R2 ;  /* 0x000000ffff0c7224 */ /* 0x000fe400078e0002 */
[----:B------:R-:W-:Y:S02]  /*1210*/  IMAD.MOV.U32 R6, RZ, RZ, R3 ;  /* 0x000000ffff067224 */ /* 0x000fe400078e0003 */
[----:B------:R-:W-:Y:S01]  /*1220*/  IMAD.MOV.U32 R7, RZ, RZ, R4 ;  /* 0x000000ffff077224 */ /* 0x000fe200078e0004 */
[----:B0-----:R-:W-:-:S05]  /*1230*/  LEA R8, R5, R8, 0x18 ;  /* 0x0000000805087211 */ /* 0x001fca00078ec0ff */
[----:B------:R-:W0:Y:S04]  /*1240*/  LDS R11, [R8+0x18] ;  /* 0x00001800080b7984 */ /* 0x000e280000000800 */
[----:B------:R1:W2:Y:S04]  /*1250*/  LDS R13, [R8+0x28] ;  /* 0x00002800080d7984 */ /* 0x0002a80000000800 */
[----:B------:R1:W3:Y:S04]  /*1260*/  LDS R15, [R8+0x38] ;  /* 0x00003800080f7984 */ /* 0x0002e80000000800 */
[----:B------:R1:W4:Y:S04]  /*1270*/  LDS R10, [R8+0x48] ;  /* 0x00004800080a7984 */ /* 0x0003280000000800 */
[----:B------:R1:W1:Y:S04]  /*1280*/  LDS R9, [R8+0x58] ;  /* 0x0000580008097984 */ /* 0x0002680000000800 */
[----:B------:R0:W1:Y:S04]  /*1290*/  LDS R5, [R8+0x68] ;  /* 0x0000680008057984 */ /* 0x0000680000000800 */
[----:B------:R0:W1:Y:S02]  /*12a0*/  LDS R0, [R8+0x78] ;  /* 0x0000780008007984 */ /* 0x0000640000000800 */
[----:B0-----:R-:W-:-:S13]  /*12b0*/  FSETP.GEU.AND P0, PT, R2, R11, PT ;  /* 0x0000000b0200720b */ /* 0x001fda0003f0e000 */
[----:B--234-:R-:W-:Y:S05]  /*12c0*/  @!P0 BRA `(.L_x_36) ;  /* 0x0000000000308947 */ /* 0x01cfea0003800000 */
[----:B------:R-:W0:Y:S01]  /*12d0*/  LDS.64 R6, [R8+0x20] ;  /* 0x0000200008067984 */ /* 0x000e220000000a00 */
[----:B------:R-:W-:Y:S01]  /*12e0*/  FSETP.GEU.AND P3, PT, R11, R2, PT ;  /* 0x000000020b00720b */ /* 0x000fe20003f6e000 */
[----:B------:R-:W-:-:S12]  /*12f0*/  IMAD.MOV.U32 R12, RZ, RZ, R11 ;  /* 0x000000ffff0c7224 */ /* 0x000fd800078e000b */
[CC--:B0-----:R-:W-:Y:S02]  /*1300*/  @P3 ISETP.LT.U32.AND P2, PT, R3.reuse, R6.reuse, PT ;  /* 0x000000060300320c */ /* 0x0c1fe40003f41070 */
[CC--:B------:R-:W-:Y:S02]  /*1310*/  @P3 ISETP.GE.U32.AND P0, PT, R3.reuse, R6.reuse, PT ;  /* 0x000000060300320c */ /* 0x0c0fe40003f06070 */
[CC--:B------:R-:W-:Y:S02]  /*1320*/  @P3 ISETP.LT.AND.EX P2, PT, R4.reuse, R7.reuse, PT, P2 ;  /* 0x000000070400320c */ /* 0x0c0fe40003f41320 */
[CC--:B------:R-:W-:Y:S02]  /*1330*/  @P3 ISETP.GE.AND.EX P0, PT, R4.reuse, R7.reuse, PT, P0 ;  /* 0x000000070400320c */ /* 0x0c0fe40003f06300 */
[----:B------:R-:W-:Y:S02]  /*1340*/  @P3 SEL R3, R3, R6, P2 ;  /* 0x0000000603033207 */ /* 0x000fe40001000000 */
[----:B------:R-:W-:-:S02]  /*1350*/  @P3 SEL R4, R4, R7, P2 ;  /* 0x0000000704043207 */ /* 0x000fc40001000000 */
[----:B------:R-:W-:Y:S01]  /*1360*/  @P3 FSEL R12, R2, R11, !P0 ;  /* 0x0000000b020c3208 */ /* 0x000fe20004000000 */
[----:B------:R-:W-:Y:S02]  /*1370*/  @P3 IMAD.MOV.U32 R6, RZ, RZ, R3 ;  /* 0x000000ffff063224 */ /* 0x000fe400078e0003 */
[----:B------:R-:W-:-:S07]  /*1380*/  @P3 IMAD.MOV.U32 R7, RZ, RZ, R4 ;  /* 0x000000ffff073224 */ /* 0x000fce00078e0004 */
.L_x_36:
[----:B------:R-:W-:Y:S05]  /*1390*/  BSYNC.RECONVERGENT B1 ;  /* 0x0000000000017941 */ /* 0x000fea0003800200 */
.L_x_35:
[----:B------:R-:W-:Y:S01]  /*13a0*/  FSETP.GEU.AND P0, PT, R12, R13, PT ;  /* 0x0000000d0c00720b */ /* 0x000fe20003f0e000 */
[----:B------:R-:W-:Y:S01]  /*13b0*/  BSSY.RECONVERGENT B1, `(.L_x_37) ;  /* 0x0000011000017945 */ /* 0x000fe20003800200 */
[----:B------:R-:W-:Y:S02]  /*13c0*/  IMAD.MOV.U32 R17, RZ, RZ, R6 ;  /* 0x000000ffff117224 */ /* 0x000fe400078e0006 */
[----:B------:R-:W-:Y:S02]  /*13d0*/  IMAD.MOV.U32 R14, RZ, RZ, R7 ;  /* 0x000000ffff0e7224 */ /* 0x000fe400078e0007 */
[----:B------:R-:W-:-:S07]  /*13e0*/  IMAD.MOV.U32 R2, RZ, RZ, R12 ;  /* 0x000000ffff027224 */ /* 0x000fce00078e000c */
[----:B------:R-:W-:Y:S05]  /*13f0*/  @!P0 BRA `(.L_x_38) ;  /* 0x0000000000308947 */ /* 0x000fea0003800000 */
[----:B------:R-:W0:Y:S01]  /*1400*/  LDS.64 R18, [R8+0x30] ;  /* 0x0000300008127984 */ /* 0x000e220000000a00 */
[----:B------:R-:W-:Y:S01]  /*1410*/  FSETP.GEU.AND P3, PT, R13, R12, PT ;  /* 0x0000000c0d00720b */ /* 0x000fe20003f6e000 */
[----:B------:R-:W-:-:S12]  /*1420*/  IMAD.MOV.U32 R2, RZ, RZ, R13 ;  /* 0x000000ffff027224 */ /* 0x000fd800078e000d */
[CC--:B0-----:R-:W-:Y:S01]  /*1430*/  @P3 ISETP.GE.U32.AND P0, PT, R6.reuse, R18.reuse, PT ;  /* 0x000000120600320c */ /* 0x0c1fe20003f06070 */
[----:B------:R-:W-:Y:S01]  /*1440*/  IMAD.MOV.U32 R17, RZ, RZ, R18 ;  /* 0x000000ffff117224 */ /* 0x000fe200078e0012 */
[-C--:B------:R-:W-:Y:S01]  /*1450*/  @P3 ISETP.LT.U32.AND P2, PT, R6, R18.reuse, PT ;  /* 0x000000120600320c */ /* 0x080fe20003f41070 */
[----:B------:R-:W-:Y:S01]  /*1460*/  IMAD.MOV.U32 R14, RZ, RZ, R19 ;  /* 0x000000ffff0e7224 */ /* 0x000fe200078e0013 */
[CC--:B------:R-:W-:Y:S02]  /*1470*/  @P3 ISETP.GE.AND.EX P0, PT, R7.reuse, R19.reuse, PT, P0 ;  /* 0x000000130700320c */ /* 0x0c0fe40003f06300 */
[----:B------:R-:W-:Y:S02]  /*1480*/  @P3 ISETP.LT.AND.EX P2, PT, R7, R19, PT, P2 ;  /* 0x000000130700320c */ /* 0x000fe40003f41320 */
[----:B------:R-:W-:Y:S02]  /*1490*/  @P3 FSEL R2, R12, R13, !P0 ;  /* 0x0000000d0c023208 */ /* 0x000fe40004000000 */
[----:B------:R-:W-:-:S02]  /*14a0*/  @P3 SEL R17, R6, R18, P2 ;  /* 0x0000001206113207 */ /* 0x000fc40001000000 */
[----:B------:R-:W-:-:S07]  /*14b0*/  @P3 SEL R14, R7, R19, P2 ;  /* 0x00000013070e3207 */ /* 0x000fce0001000000 */
.L_x_38:
[----:B------:R-:W-:Y:S05]  /*14c0*/  BSYNC.RECONVERGENT B1 ;  /* 0x0000000000017941 */ /* 0x000fea0003800200 */
.L_x_37:
        /* <DEDUP_REMOVED lines=11> */
[CC--:B------:R-:W-:Y:S01]  /*1580*/  @P3 ISETP.LT.U32.AND P2, PT, R17.reuse, R6.reuse, PT ;  /* 0x000000061100320c */ /* 0x0c0fe20003f41070 */
[----:B------:R-:W-:Y:S01]  /*1590*/  IMAD.MOV.U32 R4, RZ, RZ, R7 ;  /* 0x000000ffff047224 */ /* 0x000fe200078e0007 */
[CC--:B------:R-:W-:Y:S02]  /*15a0*/  @P3 ISETP.GE.AND.EX P0, PT, R14.reuse, R7.reuse, PT, P0 ;  /* 0x000000070e00320c */ /* 0x0c0fe40003f06300 */
[----:B------:R-:W-:Y:S02]  /*15b0*/  @P3 ISETP.LT.AND.EX P2, PT, R14, R7, PT, P2 ;  /* 0x000000070e00320c */ /* 0x000fe40003f41320 */
[----:B------:R-:W-:Y:S02]  /*15c0*/  @P3 FSEL R3, R2, R15, !P0 ;  /* 0x0000000f02033208 */ /* 0x000fe40004000000 */
[----:B------:R-:W-:-:S02]  /*15d0*/  @P3 SEL R11, R17, R6, P2 ;  /* 0x00000006110b3207 */ /* 0x000fc40001000000 */
[----:B------:R-:W-:-:S07]  /*15e0*/  @P3 SEL R4, R14, R7, P2 ;  /* 0x000000070e043207 */ /* 0x000fce0001000000 */
.L_x_40:
[----:B------:R-:W-:Y:S05]  /*15f0*/  BSYNC.RECONVERGENT B1 ;  /* 0x0000000000017941 */ /* 0x000fea0003800200 */
.L_x_39:
        /* <DEDUP_REMOVED lines=18> */
.L_x_42:
[----:B------:R-:W-:Y:S05]  /*1720*/  BSYNC.RECONVERGENT B1 ;  /* 0x0000000000017941 */ /* 0x000fea0003800200 */
.L_x_41:
[----:B-1----:R-:W-:Y:S01]  /*1730*/  FSETP.GEU.AND P0, PT, R2, R9, PT ;  /* 0x000000090200720b */ /* 0x002fe20003f0e000 */
        /* <DEDUP_REMOVED lines=17> */
.L_x_44:
[----:B------:R-:W-:Y:S05]  /*1850*/  BSYNC.RECONVERGENT B1 ;  /* 0x0000000000017941 */ /* 0x000fea0003800200 */
.L_x_43:
        /* <DEDUP_REMOVED lines=18> */
.L_x_46:
[----:B------:R-:W-:Y:S05]  /*1980*/  BSYNC.RECONVERGENT B1 ;  /* 0x0000000000017941 */ /* 0x000fea0003800200 */
.L_x_45:
[----:B------:R-:W-:Y:S01]  /*1990*/  FSETP.GEU.AND P0, PT, R7, R0, PT ;  /* 0x000000000700720b */ /* 0x000fe20003f0e000 */
[----:B------:R-:W-:Y:S02]  /*19a0*/  IMAD.MOV.U32 R2, RZ, RZ, R7 ;  /* 0x000000ffff027224 */ /* 0x000fe400078e0007 */
[----:B------:R-:W-:Y:S02]  /*19b0*/  IMAD.MOV.U32 R3, RZ, RZ, R9 ;  /* 0x000000ffff037224 */ /* 0x000fe400078e0009 */
[----:B------:R-:W-:-:S08]  /*19c0*/  IMAD.MOV.U32 R4, RZ, RZ, R6 ;  /* 0x000000ffff047224 */ /* 0x000fd000078e0006 */
[----:B------:R-:W-:Y:S05]  /*19d0*/  @!P0 BRA `(.L_x_34) ;  /* 0x0000004800bc8947 */ /* 0x000fea0003800000 */
[----:B------:R-:W0:Y:S01]  /*19e0*/  LDS.64 R10, [R8+0x80] ;  /* 0x00008000080a7984 */ /* 0x000e220000000a00 */
[----:B------:R-:W-:Y:S01]  /*19f0*/  FSETP.GEU.AND P0, PT, R0, R7, PT ;  /* 0x000000070000720b */ /* 0x000fe20003f0e000 */
[----:B------:R-:W-:Y:S02]  /*1a00*/  IMAD.MOV.U32 R2, RZ, RZ, R0 ;  /* 0x000000ffff027224 */ /* 0x000fe400078e0000 */
[----:B0-----:R-:W-:Y:S02]  /*1a10*/  IMAD.MOV.U32 R3, RZ, RZ, R10 ;  /* 0x000000ffff037224 */ /* 0x001fe400078e000a */
[----:B------:R-:W-:-:S08]  /*1a20*/  IMAD.MOV.U32 R4, RZ, RZ, R11 ;  /* 0x000000ffff047224 */ /* 0x000fd000078e000b */
[----:B------:R-:W-:Y:S05]  /*1a30*/  @!P0 BRA `(.L_x_34) ;  /* 0x0000004800a48947 */ /* 0x000fea0003800000 */
[CC--:B------:R-:W-:Y:S02]  /*1a40*/  ISETP.GE.U32.AND P0, PT, R9.reuse, R10.reuse, PT ;  /* 0x0000000a0900720c */ /* 0x0c0fe40003f06070 */
[----:B------:R-:W-:Y:S02]  /*1a50*/  ISETP.LT.U32.AND P2, PT, R9, R10, PT ;  /* 0x0000000a0900720c */ /* 0x000fe40003f41070 */
[CC--:B------:R-:W-:Y:S02]  /*1a60*/  ISETP.GE.AND.EX P0, PT, R6.reuse, R11.reuse, PT, P0 ;  /* 0x0000000b0600720c */ /* 0x0c0fe40003f06300 */
[----:B------:R-:W-:Y:S02]  /*1a70*/  ISETP.LT.AND.EX P2, PT, R6, R11, PT, P2 ;  /* 0x0000000b0600720c */ /* 0x000fe40003f41320 */
[----:B------:R-:W-:Y:S02]  /*1a80*/  FSEL R2, R7, R0, !P0 ;  /* 0x0000000007027208 */ /* 0x000fe40004000000 */
[----:B------:R-:W-:-:S02]  /*1a90*/  SEL R3, R9, R10, P2 ;  /* 0x0000000a09037207 */ /* 0x000fc40001000000 */
[----:B------:R-:W-:Y:S01]  /*1aa0*/  SEL R4, R6, R11, P2 ;  /* 0x0000000b06047207 */ /* 0x000fe20001000000 */
[----:B------:R-:W-:Y:S06]  /*1ab0*/  BRA `(.L_x_34) ;  /* 0x0000004800847947 */ /* 0x000fec0003800000 */
.L_x_21:
[----:B------:R-:W-:Y:S01]  /*1ac0*/  LOP3.LUT R4, R0, 0x3e0, RZ, 0xc0, !PT ;  /* 0x000003e000047812 */ /* 0x000fe200078ec0ff */
[----:B------:R-:W-:Y:S01]  /*1ad0*/  BSSY.RECONVERGENT B1, `(.L_x_47) ;  /* 0x000001b000017945 */ /* 0x000fe20003800200 */
[----:B-----5:R-:W-:Y:S02]  /*1ae0*/  IMAD.MOV.U32 R12, RZ, RZ, R2 ;  /* 0x000000ffff0c7224 */ /* 0x020fe400078e0002 */
[----:B------:R-:W-:Y:S02]  /*1af0*/  IMAD.MOV.U32 R14, RZ, RZ, R3 ;  /* 0x000000ffff0e7224 */ /* 0x000fe400078e0003 */
[----:B01----:R-:W-:Y:S01]  /*1b00*/  VIADD R6, R4, 0x20 ;  /* 0x0000002004067836 */ /* 0x003fe20000000000 */
[----:B------:R-:W-:-:S04]  /*1b10*/  LOP3.LUT R4, RZ, R4, RZ, 0x33, !PT ;  /* 0x00000004ff047212 */ /* 0x000fc800078e33ff */
[----:B------:R-:W-:Y:S01]  /*1b20*/  ISETP.GT.AND P0, PT, R6, UR4, PT ;  /* 0x0000000406007c0c */ /* 0x000fe2000bf04270 */
[----:B------:R-:W-:Y:S02]  /*1b30*/  VIADD R4, R4, UR4 ;  /* 0x0000000404047c36 */ /* 0x000fe40008000000 */
[----:B------:R-:W-:-:S03]  /*1b40*/  IMAD.MOV.U32 R6, RZ, RZ, R5 ;  /* 0x000000ffff067224 */ /* 0x000fc600078e0005 */
[----:B------:R-:W-:Y:S02]  /*1b50*/  SEL R7, R4, 0x1f, P0 ;  /* 0x0000001f04077807 */ /* 0x000fe40000000000 */
[----:B------:R-:W0:Y:S03]  /*1b60*/  S2R R4, SR_LANEID ;  /* 0x0000000000047919 */ /* 0x000e260000000000 */
[----:B------:R-:W1:Y:S04]  /*1b70*/  SHFL.DOWN PT, R8, R5, 0x1, R7 ;  /* 0x0820000005087989 */ /* 0x000e6800000e0007 */
[----:B------:R2:W3:Y:S04]  /*1b80*/  SHFL.DOWN PT, R9, R2, 0x1, R7 ;  /* 0x0820000002097989 */ /* 0x0004e800000e0007 */
[----:B------:R2:W4:Y:S01]  /*1b90*/  SHFL.DOWN PT, R11, R3, 0x1, R7 ;  /* 0x08200000030b7989 */ /* 0x00052200000e0007 */
[----:B-1----:R-:W-:-:S04]  /*1ba0*/  FSETP.GEU.AND P0, PT, R5, R8, PT ;  /* 0x000000080500720b */ /* 0x002fc80003f0e000 */
[----:B0-----:R-:W-:-:S13]  /*1bb0*/  ISETP.GE.OR P0, PT, R4, R7, !P0 ;  /* 0x000000070400720c */ /* 0x001fda0004706670 */
[----:B--234-:R-:W-:Y:S05]  /*1bc0*/  @P0 BRA `(.L_x_48) ;  /* 0x00000000002c0947 */ /* 0x01cfea0003800000 */
        /* <DEDUP_REMOVED lines=11> */
.L_x_48:
[----:B------:R-:W-:Y:S05]  /*1c80*/  BSYNC.RECONVERGENT B1 ;  /* 0x0000000000017941 */ /* 0x000fea0003800200 */
.L_x_47:
[----:B------:R-:W0:Y:S01]  /*1c90*/  SHFL.DOWN PT, R3, R6, 0x2, R7 ;  /* 0x0840000006037989 */ /* 0x000e2200000e0007 */
[----:B------:R-:W-:Y:S01]  /*1ca0*/  VIADD R2, R4, 0x2 ;  /* 0x0000000204027836 */ /* 0x000fe20000000000 */
[----:B------:R-:W-:Y:S01]  /*1cb0*/  BSSY.RECONVERGENT B1, `(.L_x_49) ;  /* 0x0000014000017945 */ /* 0x000fe20003800200 */
[----:B------:R-:W-:Y:S01]  /*1cc0*/  IMAD.MOV.U32 R8, RZ, RZ, R12 ;  /* 0x000000ffff087224 */ /* 0x000fe200078e000c */
[----:B------:R1:W2:Y:S01]  /*1cd0*/  SHFL.DOWN PT, R5, R12, 0x2, R7 ;  /* 0x084000000c057989 */ /* 0x0002a200000e0007 */
[----:B------:R-:W-:-:S03]  /*1ce0*/  IMAD.MOV.U32 R10, RZ, RZ, R14 ;  /* 0x000000ffff0a7224 */ /* 0x000fc600078e000e */
[----:B------:R1:W3:Y:S01]  /*1cf0*/  SHFL.DOWN PT, R9, R14, 0x2, R7 ;  /* 0x084000000e097989 */ /* 0x0002e200000e0007 */
[----:B0-----:R-:W-:-:S04]  /*1d00*/  FSETP.GEU.AND P0, PT, R6, R3, PT ;  /* 0x000000030600720b */ /* 0x001fc80003f0e000 */
[----:B------:R-:W-:Y:S01]  /*1d10*/  ISETP.GT.OR P0, PT, R2, R7, !P0 ;  /* 0x000000070200720c */ /* 0x000fe20004704670 */
[----:B------:R-:W-:-:S12]  /*1d20*/  IMAD.MOV.U32 R2, RZ, RZ, R6 ;  /* 0x000000ffff027224 */ /* 0x000fd800078e0006 */
        /* <DEDUP_REMOVED lines=12> */
.L_x_50:
[----:B------:R-:W-:Y:S05]  /*1df0*/  BSYNC.RECONVERGENT B1 ;  /* 0x0000000000017941 */ /* 0x000fea0003800200 */
.L_x_49:
        /* <DEDUP_REMOVED lines=22> */
.L_x_52:
[----:B------:R-:W-:Y:S05]  /*1f60*/  BSYNC.RECONVERGENT B1 ;  /* 0x0000000000017941 */ /* 0x000fea0003800200 */
.L_x_51:
[----:B------:R-:W0:Y:S01]  /*1f70*/  SHFL.DOWN PT, R3, R6, 0x8, R7 ;  /* 0x0900000006037989 */ /* 0x000e2200000e0007 */
[----:B------:R-:W-:Y:S01]  /*1f80*/  VIADD R2, R4, 0x8 ;  /* 0x0000000804027836 */ /* 0x000fe20000000000 */
[----:B------:R-:W-:Y:S01]  /*1f90*/  BSSY.RECONVERGENT B1, `(.L_x_53) ;  /* 0x0000014000017945 */ /* 0x000fe20003800200 */
[----:B------:R-:W-:Y:S01]  /*1fa0*/  IMAD.MOV.U32 R8, RZ, RZ, R6 ;  /* 0x000000ffff087224 */ /* 0x000fe200078e0006 */
[----:B------:R1:W2:Y:S01]  /*1fb0*/  SHFL.DOWN PT, R5, R14, 0x8, R7 ;  /* 0x090000000e057989 */ /* 0x0002a200000e0007 */
[----:B------:R-:W-:Y:S02]  /*1fc0*/  IMAD.MOV.U32 R10, RZ, RZ, R14 ;  /* 0x000000ffff0a7224 */ /* 0x000fe400078e000e */
[----:B------:R-:W-:Y:S01]  /*1fd0*/  IMAD.MOV.U32 R12, RZ, RZ, R16 ;  /* 0x000000ffff0c7224 */ /* 0x000fe200078e0010 */
[----:B------:R1:W3:Y:S01]  /*1fe0*/  SHFL.DOWN PT, R9, R16, 0x8, R7 ;  /* 0x0900000010097989 */ /* 0x0002e200000e0007 */
[----:B0-----:R-:W-:-:S04]  /*1ff0*/  FSETP.GEU.AND P0, PT, R6, R3, PT ;  /* 0x000000030600720b */ /* 0x001fc80003f0e000 */
[----:B------:R-:W-:-:S13]  /*2000*/  ISETP.GT.OR P0, PT, R2, R7, !P0 ;  /* 0x000000070200720c */ /* 0x000fda0004704670 */
        /* <DEDUP_REMOVED lines=12> */
.L_x_54:
[----:B------:R-:W-:Y:S05]  /*20d0*/  BSYNC.RECONVERGENT B1 ;  /* 0x0000000000017941 */ /* 0x000fea0003800200 */
.L_x_53:
[----:B------:R-:W0:Y:S01]  /*20e0*/  SHFL.DOWN PT, R5, R8, 0x10, R7 ;  /* 0x0a00000008057989 */ /* 0x000e2200000e0007 */
[C---:B------:R-:W-:Y:S01]  /*20f0*/  VIADD R2, R4.reuse, 0x10 ;  /* 0x0000001004027836 */ /* 0x040fe20000000000 */
[----:B------:R-:W-:Y:S01]  /*2100*/  BSSY.RECONVERGENT B1, `(.L_x_55) ;  /* 0x0000015000017945 */ /* 0x000fe20003800200 */
[----:B------:R-:W-:Y:S01]  /*2110*/  ISETP.NE.AND P2, PT, R4, RZ, PT ;  /* 0x000000ff0400720c */ /* 0x000fe20003f45270 */
[----:B------:R1:W2:Y:S01]  /*2120*/  SHFL.DOWN PT, R9, R10, 0x10, R7 ;  /* 0x0a0000000a097989 */ /* 0x0002a200000e0007 */
[----:B------:R-:W-:Y:S02]  /*2130*/  IMAD.MOV.U32 R3, RZ, RZ, R10 ;  /* 0x000000ffff037224 */ /* 0x000fe400078e000a */
[----:B------:R-:W-:Y:S01]  /*2140*/  IMAD.MOV.U32 R4, RZ, RZ, R12 ;  /* 0x000000ffff047224 */ /* 0x000fe200078e000c */
        /* <DEDUP_REMOVED lines=16> */
.L_x_56:
[----:B------:R-:W-:Y:S05]  /*2250*/  BSYNC.RECONVERGENT B1 ;  /* 0x0000000000017941 */ /* 0x000fea0003800200 */
.L_x_55:
        /* <DEDUP_REMOVED lines=12> */
.L_x_58:
[----:B------:R-:W-:Y:S05]  /*2320*/  BSYNC.RECONVERGENT B1 ;  /* 0x0000000000017941 */ /* 0x000fea0003800200 */
.L_x_57:
[----:B------:R-:W-:Y:S01]  /*2330*/  BAR.SYNC.DEFER_BLOCKING 0x0 ;  /* 0x0000000000007b1d */ /* 0x000fe20000010000 */
[----:B------:R-:W-:-:S13]  /*2340*/  ISETP.NE.AND P1, PT, R0, RZ, PT ;  /* 0x000000ff0000720c */ /* 0x000fda0003f25270 */
[----:B------:R-:W-:Y:S05]  /*2350*/  @P1 BRA `(.L_x_34) ;  /* 0x00000040005c1947 */ /* 0x000fea0003800000 */
[----:B------:R-:W-:Y:S01]  /*2360*/  UISETP.GE.AND UP0, UPT, UR4, 0x21, UPT ;  /* 0x000000210400788c */ /* 0x000fe2000bf06270 */
[----:B------:R-:W-:Y:S02]  /*2370*/  IMAD.MOV.U32 R0, RZ, RZ, R2 ;  /* 0x000000ffff007224 */ /* 0x000fe400078e0002 */
[----:B0-----:R-:W-:Y:S02]  /*2380*/  IMAD.MOV.U32 R7, RZ, RZ, R3 ;  /* 0x000000ffff077224 */ /* 0x001fe400078e0003 */
[----:B------:R-:W-:-:S04]  /*2390*/  IMAD.MOV.U32 R8, RZ, RZ, R4 ;  /* 0x000000ffff087224 */ /* 0x000fc800078e0004 */
[----:B------:R-:W-:Y:S05]  /*23a0*/  BRA.U !UP0, `(.L_x_59) ;  /* 0x00000001085c7547 */ /* 0x000fea000b800000 */
[----:B------:R-:W0:Y:S01]  /*23b0*/  S2R R5, SR_CgaCtaId ;  /* 0x0000000000057919 */ /* 0x000e220000008800 */
[----:B------:R-:W-:Y:S01]  /*23c0*/  MOV R0, 0x400 ;  /* 0x0000040000007802 */ /* 0x000fe20000000f00 */
[----:B------:R-:W-:Y:S01]  /*23d0*/  BSSY.RECONVERGENT B1, `(.L_x_59) ;  /* 0x0000014000017945 */ /* 0x000fe20003800200 */
[----:B------:R-:W-:Y:S02]  /*23e0*/  IMAD.MOV.U32 R7, RZ, RZ, R3 ;  /* 0x000000ffff077224 */ /* 0x000fe400078e0003 */
[----:B------:R-:W-:Y:S01]  /*23f0*/  IMAD.MOV.U32 R8, RZ, RZ, R4 ;  /* 0x000000ffff087224 */ /* 0x000fe200078e0004 */
[----:B0-----:R-:W-:Y:S01]  /*2400*/  LEA R6, R5, R0, 0x18 ;  /* 0x0000000005067211 */ /* 0x001fe200078ec0ff */
[----:B------:R-:W-:-:S04]  /*2410*/  IMAD.MOV.U32 R0, RZ, RZ, R2 ;  /* 0x000000ffff007224 */ /* 0x000fc800078e0002 */
[----:B------:R-:W0:Y:S02]  /*2420*/  LDS R5, [R6+0x18] ;  /* 0x0000180006057984 */ /* 0x000e240000000800 */
[----:B0-----:R-:W-:-:S13]  /*2430*/  FSETP.GEU.AND P0, PT, R2, R5, PT ;  /* 0x000000050200720b */ /* 0x001fda0003f0e000 */
        /* <DEDUP_REMOVED lines=13> */
.L_x_60:
[----:B------:R-:W-:Y:S05]  /*2510*/  BSYNC.RECONVERGENT B1 ;  /* 0x0000000000017941 */ /* 0x000fea0003800200 */
.L_x_59:
[----:B------:R-:W-:Y:S01]  /*2520*/  UISETP.GE.AND UP0, UPT, UR4, 0x41, UPT ;  /* 0x000000410400788c */ /* 0x000fe2000bf06270 */
[----:B------:R-:W-:Y:S02]  /*2530*/  IMAD.MOV.U32 R2, RZ, RZ, R0 ;  /* 0x000000ffff027224 */ /* 0x000fe400078e0000 */
[----:B------:R-:W-:Y:S02]  /*2540*/  IMAD.MOV.U32 R5, RZ, RZ, R7 ;  /* 0x000000ffff057224 */ /* 0x000fe400078e0007 */
        /* <DEDUP_REMOVED lines=24> */
.L_x_62:
[----:B------:R-:W-:Y:S05]  /*26d0*/  BSYNC.RECONVERGENT B1 ;  /* 0x0000000000017941 */ /* 0x000fea0003800200 */
.L_x_61:
        /* <DEDUP_REMOVED lines=27> */
.L_x_64:
[----:B------:R-:W-:Y:S05]  /*2890*/  BSYNC.RECONVERGENT B1 ;  /* 0x0000000000017941 */ /* 0x000fea0003800200 */
.L_x_63:
        /* <DEDUP_REMOVED lines=27> */
.L_x_66:
[----:B------:R-:W-:Y:S05]  /*2a50*/  BSYNC.RECONVERGENT B1 ;  /* 0x0000000000017941 */ /* 0x000fea0003800200 */
.L_x_65:
        /* <DEDUP_REMOVED lines=27> */
.L_x_68:
[----:B------:R-:W-:Y:S05]  /*2c10*/  BSYNC.RECONVERGENT B1 ;  /* 0x0000000000017941 */ /* 0x000fea0003800200 */
.L_x_67:
        /* <DEDUP_REMOVED lines=9> */
[----:B------:R-:W-:Y:S02]  /*2cb0*/  IMAD.MOV.U32 R7, RZ, RZ, R9 ;  /* 0x000000ffff077224 */ /* 0x000fe400078e0009 */
[----:B------:R-:W-:Y:S01]  /*2cc0*/  IMAD.MOV.U32 R6, RZ, RZ, R4 ;  /* 0x000000ffff067224 */ /* 0x000fe200078e0004 */
[----:B0-----:R-:W-:-:S05]  /*2cd0*/  LEA R2, R3, R2, 0x18 ;  /* 0x0000000203027211 */ /* 0x001fca00078ec0ff */
        /* <DEDUP_REMOVED lines=15> */
.L_x_70:
[----:B------:R-:W-:Y:S05]  /*2dd0*/  BSYNC.RECONVERGENT B1 ;  /* 0x0000000000017941 */ /* 0x000fea0003800200 */
.L_x_69:
[----:B------:R-:W-:Y:S01]  /*2de0*/  UISETP.GE.AND UP0, UPT, UR4, 0xe1, UPT ;  /* 0x000000e10400788c */ /* 0x000fe2000bf06270 */
[----:B------:R-:W-:Y:S02]  /*2df0*/  IMAD.MOV.U32 R2, RZ, RZ, R5 ;  /* 0x000000ffff027224 */ /* 0x000fe400078e0005 */
[----:B------:R-:W-:Y:S02]  /*2e00*/  IMAD.MOV.U32 R3, RZ, RZ, R7 ;  /* 0x000000ffff037224 */ /* 0x000fe400078e0007 */
[----:B------:R-:W-:-:S04]  /*2e10*/  IMAD.MOV.U32 R4, RZ, RZ, R6 ;  /* 0x000000ffff047224 */ /* 0x000fc800078e0006 */
[----:B------:R-:W-:Y:S05]  /*2e20*/  BRA.U !UP0, `(.L_x_34) ;  /* 0x0000003508a87547 */ /* 0x000fea000b800000 */
[----:B------:R-:W0:Y:S01]  /*2e30*/  S2R R3, SR_CgaCtaId ;  /* 0x0000000000037919 */ /* 0x000e220000008800 */
[----:B------:R-:W-:Y:S01]  /*2e40*/  MOV R0, 0x400 ;  /* 0x0000040000007802 */ /* 0x000fe20000000f00 */
        /* <DEDUP_REMOVED lines=21> */
.L_x_2:
[----:B------:R-:W1:Y:S01]  /*2fa0*/  S2R R0, SR_TID.X ;  /* 0x0000000000007919 */ /* 0x000e620000002100 */
[----:B------:R-:W1:Y:S02]  /*2fb0*/  LDC.64 R2, c[0x0][0x380] ;  /* 0x0000e000ff027b82 */ /* 0x000e640000000a00 */
[----:B-1----:R-:W-:-:S05]  /*2fc0*/  IMAD.WIDE.U32 R12, R0, 0x10, R2 ;  /* 0x00000010000c7825 */ /* 0x002fca00078e0002 */
[----:B0-----:R-:W2:Y:S04]  /*2fd0*/  LDG.E.CONSTANT R21, desc[UR10][R12.64] ;  /* 0x0000000a0c157981 */ /* 0x001ea8000c1e9900 */
[----:B------:R-:W3:Y:S04]  /*2fe0*/  LDG.E.CONSTANT R10, desc[UR10][R12.64+0x1000] ;  /* 0x0010000a0c0a7981 */ /* 0x000ee8000c1e9900 */
[----:B------:R-:W4:Y:S04]  /*2ff0*/  LDG.E.64.CONSTANT R14, desc[UR10][R12.64+0x8] ;  /* 0x0000080a0c0e7981 */ /* 0x000f28000c1e9b00 */
[----:B------:R0:W5:Y:S04]  /*3000*/  LDG.E.CONSTANT R16, desc[UR10][R12.64+0x2000] ;  /* 0x0020000a0c107981 */ /* 0x000168000c1e9900 */
[----:B------:R0:W5:Y:S04]  /*3010*/  LDG.E.CONSTANT R17, desc[UR10][R12.64+0x3000] ;  /* 0x0030000a0c117981 */ /* 0x000168000c1e9900 */
[----:B------:R0:W5:Y:S04]  /*3020*/  LDG.E.CONSTANT R11, desc[UR10][R12.64+0x4000] ;  /* 0x0040000a0c0b7981 */ /* 0x000168000c1e9900 */
[----:B------:R0:W5:Y:S04]  /*3030*/  LDG.E.64.CONSTANT R6, desc[UR10][R12.64+0x2008] ;  /* 0x0020080a0c067981 */ /* 0x000168000c1e9b00 */
[----:B------:R0:W5:Y:S04]  /*3040*/  LDG.E.64.CONSTANT R4, desc[UR10][R12.64+0x3008] ;  /* 0x0030080a0c047981 */ /* 0x000168000c1e9b00 */
[----:B------:R0:W5:Y:S01]  /*3050*/  LDG.E.64.CONSTANT R2, desc[UR10][R12.64+0x4008] ;  /* 0x0040080a0c027981 */ /* 0x000162000c1e9b00 */
[----:B------:R-:W-:Y:S01]  /*3060*/  BSSY.RECONVERGENT B1, `(.L_x_71) ;  /* 0x0000012000017945 */ /* 0x000fe20003800200 */
[----:B--2---:R-:W-:Y:S01]  /*3070*/  IMAD.MOV.U32 R19, RZ, RZ, R21 ;  /* 0x000000ffff137224 */ /* 0x004fe200078e0015 */
[----:B---3--:R-:W-:Y:S01]  /*3080*/  FSETP.GEU.AND P0, PT, R21, R10, PT ;  /* 0x0000000a1500720b */ /* 0x008fe20003f0e000 */
[----:B----4-:R-:W-:-:S02]  /*3090*/  IMAD.MOV.U32 R8, RZ, RZ, R14 ;  /* 0x000000ffff087224 */ /* 0x010fc400078e000e */
[----:B------:R-:W-:-:S10]  /*30a0*/  IMAD.MOV.U32 R9, RZ, RZ, R15 ;  /* 0x000000ffff097224 */ /* 0x000fd400078e000f */
[----:B0-----:R-:W-:Y:S05]  /*30b0*/  @!P0 BRA `(.L_x_72) ;  /* 0x0000000000308947 */ /* 0x001fea0003800000 */
[----:B------:R-:W2:Y:S01]  /*30c0*/  LDG.E.64.CONSTANT R8, desc[UR10][R12.64+0x1008] ;  /* 0x0010080a0c087981 */ /* 0x000ea2000c1e9b00 */
[----:B------:R-:W-:Y:S01]  /*30d0*/  FSETP.GEU.AND P2, PT, R10, R21, PT ;  /* 0x000000150a00720b */ /* 0x000fe20003f4e000 */
[----:B------:R-:W-:-:S12]  /*30e0*/  IMAD.MOV.U32 R19, RZ, RZ, R10 ;  /* 0x000000ffff137224 */ /* 0x000fd800078e000a */
[CC--:B--2---:R-:W-:Y:S02]  /*30f0*/  @P2 ISETP.GE.U32.AND P0, PT, R14.reuse, R8.reuse, PT ;  /* 0x000000080e00220c */ /* 0x0c4fe40003f06070 */
[C---:B------:R-:W-:Y:S02]  /*3100*/  @P2 ISETP.LT.U32.AND P1, PT, R14.reuse, R8, PT ;  /* 0x000000080e00220c */ /* 0x040fe40003f21070 */
[CC--:B------:R-:W-:Y:S02]  /*3110*/  @P2 ISETP.GE.AND.EX P0, PT, R15.reuse, R9.reuse, PT, P0 ;  /* 0x000000090f00220c */ /* 0x0c0fe40003f06300 */
[----:B------:R-:W-:Y:S02]  /*3120*/  @P2 ISETP.LT.AND.EX P1, PT, R15, R9, PT, P1 ;  /* 0x000000090f00220c */ /* 0x000fe40003f21310 */
[----:B------:R-:W-:Y:S02]  /*3130*/  @P2 FSEL R19, R21, R10, !P0 ;  /* 0x0000000a15132208 */ /* 0x000fe40004000000 */
[----:B------:R-:W-:-:S02]  /*3140*/  @P2 SEL R10, R14, R8, P1 ;  /* 0x000000080e0a2207 */ /* 0x000fc40000800000 */
[----:B------:R-:W-:-:S03]  /*3150*/  @P2 SEL R15, R15, R9, P1 ;  /* 0x000000090f0f2207 */ /* 0x000fc60000800000 */
[----:B------:R-:W-:Y:S02]  /*3160*/  @P2 IMAD.MOV.U32 R8, RZ, RZ, R10 ;  /* 0x000000ffff082224 */ /* 0x000fe400078e000a */
[----:B------:R-:W-:-:S07]  /*3170*/  @P2 IMAD.MOV.U32 R9, RZ, RZ, R15 ;  /* 0x000000ffff092224 */ /* 0x000fce00078e000f */
.L_x_72:
[----:B------:R-:W-:Y:S05]  /*3180*/  BSYNC.RECONVERGENT B1 ;  /* 0x0000000000017941 */ /* 0x000fea0003800200 */
.L_x_71:
[----:B-----5:R-:W-:Y:S01]  /*3190*/  FSETP.GEU.AND P0, PT, R19, R16, PT ;  /* 0x000000101300720b */ /* 0x020fe20003f0e000 */
[----:B------:R-:W-:Y:S01]  /*31a0*/  BSSY.RECONVERGENT B1, `(.L_x_73) ;  /* 0x0000010000017945 */ /* 0x000fe20003800200 */
[----:B------:R-:W-:Y:S02]  /*31b0*/  IMAD.MOV.U32 R10, RZ, RZ, R19 ;  /* 0x000000ffff0a7224 */ /* 0x000fe400078e0013 */
[----:B------:R-:W-:Y:S02]  /*31c0*/  IMAD.MOV.U32 R13, RZ, RZ, R8 ;  /* 0x000000ffff0d7224 */ /* 0x000fe400078e0008 */
[----:B------:R-:W-:-:S07]  /*31d0*/  IMAD.MOV.U32 R14, RZ, RZ, R9 ;  /* 0x000000ffff0e7224 */ /* 0x000fce00078e0009 */
[----:B------:R-:W-:Y:S05]  /*31e0*/  @!P0 BRA `(.L_x_74) ;  /* 0x00000000002c8947 */ /* 0x000fea0003800000 */
[----:B------:R-:W-:Y:S01]  /*31f0*/  FSETP.GEU.AND P2, PT, R16, R19, PT ;  /* 0x000000131000720b */ /* 0x000fe20003f4e000 */
[----:B------:R-:W-:Y:S02]  /*3200*/  IMAD.MOV.U32 R13, RZ, RZ, R6 ;  /* 0x000000ffff0d7224 */ /* 0x000fe400078e0006 */
[----:B------:R-:W-:Y:S02]  /*3210*/  IMAD.MOV.U32 R14, RZ, RZ, R7 ;  /* 0x000000ffff0e7224 */ /* 0x000fe400078e0007 */
[----:B------:R-:W-:-:S08]  /*3220*/  IMAD.MOV.U32 R10, RZ, RZ, R16 ;  /* 0x000000ffff0a7224 */ /* 0x000fd000078e0010 */
[CC--:B------:R-:W-:Y:S02]  /*3230*/  @P2 ISETP.GE.U32.AND P0, PT, R8.reuse, R6.reuse, PT ;  /* 0x000000060800220c */ /* 0x0c0fe40003f06070 */
[C---:B------:R-:W-:Y:S02]  /*3240*/  @P2 ISETP.LT.U32.AND P1, PT, R8.reuse, R6, PT ;  /* 0x000000060800220c */ /* 0x040fe40003f21070 */
[CC--:B------:R-:W-:Y:S02]  /*3250*/  @P2 ISETP.GE.AND.EX P0, PT, R9.reuse, R7.reuse, PT, P0 ;  /* 0x000000070900220c */ /* 0x0c0fe40003f06300 */
[----:B------:R-:W-:Y:S02]  /*3260*/  @P2 ISETP.LT.AND.EX P1, PT, R9, R7, PT, P1 ;  /* 0x000000070900220c */ /* 0x000fe40003f21310 */
[----:B------:R-:W-:Y:S02]  /*3270*/  @P2 FSEL R10, R19, R16, !P0 ;  /* 0x00000010130a2208 */ /* 0x000fe40004000000 */
[----:B------:R-:W-:-:S02]  /*3280*/  @P2 SEL R13, R8, R6, P1 ;  /* 0x00000006080d2207 */ /* 0x000fc40000800000 */
[----:B------:R-:W-:-:S07]  /*3290*/  @P2 SEL R14, R9, R7, P1 ;  /* 0x00000007090e2207 */ /* 0x000fce0000800000 */
.L_x_74:
[----:B------:R-:W-:Y:S05]  /*32a0*/  BSYNC.RECONVERGENT B1 ;  /* 0x0000000000017941 */ /* 0x000fea0003800200 */
.L_x_73:
[----:B------:R-:W-:Y:S01]  /*32b0*/  FSETP.GEU.AND P0, PT, R10, R17, PT ;  /* 0x000000110a00720b */ /* 0x000fe20003f0e000 */
        /* <DEDUP_REMOVED lines=10> */
[CC--:B------:R-:W-:Y:S02]  /*3360*/  @P2 ISETP.LT.U32.AND P1, PT, R13.reuse, R4.reuse, PT ;  /* 0x000000040d00220c */ /* 0x0c0fe40003f21070 */
[CC--:B------:R-:W-:Y:S02]  /*3370*/  @P2 ISETP.GE.AND.EX P0, PT, R14.reuse, R5.reuse, PT, P0 ;  /* 0x000000050e00220c */ /* 0x0c0fe40003f06300 */
[----:B------:R-:W-:Y:S02]  /*3380*/  @P2 ISETP.LT.AND.EX P1, PT, R14, R5, PT, P1 ;  /* 0x000000050e00220c */ /* 0x000fe40003f21310 */
[----:B------:R-:W-:Y:S02]  /*3390*/  @P2 FSEL R6, R10, R17, !P0 ;  /* 0x000000110a062208 */ /* 0x000fe40004000000 */
[----:B------:R-:W-:-:S02]  /*33a0*/  @P2 SEL R7, R13, R4, P1 ;  /* 0x000000040d072207 */ /* 0x000fc40000800000 */
[----:B------:R-:W-:-:S07]  /*33b0*/  @P2 SEL R12, R14, R5, P1 ;  /* 0x000000050e0c2207 */ /* 0x000fce0000800000 */
.L_x_76:
[----:B------:R-:W-:Y:S05]  /*33c0*/  BSYNC.RECONVERGENT B1 ;  /* 0x0000000000017941 */ /* 0x000fea0003800200 */
.L_x_75:
        /* <DEDUP_REMOVED lines=17> */
.L_x_78:
[----:B------:R-:W-:Y:S05]  /*34e0*/  BSYNC.RECONVERGENT B1 ;  /* 0x0000000000017941 */ /* 0x000fea0003800200 */
.L_x_77:
[----:B------:R-:W-:Y:S01]  /*34f0*/  UISETP.GE.U32.AND UP0, UPT, UR8, 0xa00, UPT ;  /* 0x00000a000800788c */ /* 0x000fe2000bf06070 */
[----:B------:R-:W-:Y:S02]  /*3500*/  IMAD.MOV.U32 R5, RZ, RZ, 0x500 ;  /* 0x00000500ff057424 */ /* 0x000fe400078e00ff */
[----:B------:R-:W-:-:S06]  /*3510*/  IMAD.MOV.U32 R4, RZ, RZ, RZ ;  /* 0x000000ffff047224 */ /* 0x000fcc00078e00ff */
[----:B------:R-:W-:Y:S05]  /*3520*/  BRA.U !UP0, `(.L_x_79) ;  /* 0x0000001508647547 */ /* 0x000fea000b800000 */
[----:B------:R-:W-:Y:S01]  /*3530*/  UIADD3 UR9, UP0, UPT, UR8, -0xa00, URZ ;  /* 0xfffff60008097890 */ /* 0x000fe2000ff1e0ff */
[----:B------:R-:W-:Y:S02]  /*3540*/  IMAD.MOV.U32 R5, RZ, RZ, 0x500 ;  /* 0x00000500ff057424 */ /* 0x000fe400078e00ff */
[----:B------:R-:W-:Y:S01]  /*3550*/  IMAD.MOV.U32 R4, RZ, RZ, RZ ;  /* 0x000000ffff047224 */ /* 0x000fe200078e00ff */
[----:B------:R-:W-:Y:S02]  /*3560*/  ULEA.HI.X.SX32 UR8, UR8, 0xffffffff, 0x1, UP0 ;  /* 0xffffffff08087891 */ /* 0x000fe400080f0eff */
[----:B------:R-:W-:Y:S02]  /*3570*/  UIMAD.WIDE.U32 UR12, UR9, -0x33333333, URZ ;  /* 0xcccccccd090c78a5 */ /* 0x000fe4000f8e00ff */
[----:B------:R-:W-:-:S04]  /*3580*/  UIMAD.WIDE.U32 UR4, UR8, -0x33333333, URZ ;  /* 0xcccccccd080478a5 */ /* 0x000fc8000f8e00ff */
[----:B------:R-:W-:-:S04]  /*3590*/  UIMAD.WIDE.U32 UR4, UP0, UR9, -0x33333334, UR4 ;  /* 0xcccccccc090478a5 */ /* 0x000fc8000f800004 */
[----:B------:R-:W-:Y:S02]  /*35a0*/  UIADD3.X UR7, UPT, UPT, URZ, URZ, URZ, UP0, !UPT ;  /* 0x000000ffff077290 */ /* 0x000fe400087fe4ff */
[----:B------:R-:W-:Y:S01]  /*35b0*/  UIADD3 URZ, UP0, UPT, UR13, UR4, URZ ;  /* 0x000000040dff7290 */ /* 0x000fe2000ff1e0ff */
[----:B------:R-:W-:-:S03]  /*35c0*/  UMOV UR6, UR5 ;  /* 0x0000000500067c82 */ /* 0x000fc60008000000 */
[----:B------:R-:W-:Y:S02]  /*35d0*/  UIMAD.WIDE.U32.X UR4, UR8, -0x33333334, UR6, UP0 ;  /* 0xcccccccc080478a5 */ /* 0x000fe400080e0406 */
[----:B------:R-:W-:Y:S02]  /*35e0*/  UISETP.GE.U32.AND UP0, UPT, UR9, 0x500, UPT ;  /* 0x000005000900788c */ /* 0x000fe4000bf06070 */
[----:B------:R-:W-:Y:S02]  /*35f0*/  USHF.R.U64 UR6, UR4, 0xa, UR5 ;  /* 0x0000000a04067899 */ /* 0x000fe40008001205 */
[----:B------:R-:W-:-:S09]  /*3600*/  UISETP.GE.U32.AND.EX UP0, UPT, UR8, URZ, UPT, UP0 ;  /* 0x000000ff0800728c */ /* 0x000fd2000bf06100 */
[----:B------:R-:W-:Y:S05]  /*3610*/  BRA.U !UP0, `(.L_x_80) ;  /* 0x0000000d08707547 */ /* 0x000fea000b800000 */
[----:B------:R-:W0:Y:S01]  /*3620*/  LDCU.64 UR8, c[0x0][0x380] ;  /* 0x00007000ff0877ac */ /* 0x000e220008000a00 */
[----:B------:R-:W-:Y:S02]  /*3630*/  IMAD.MOV.U32 R5, RZ, RZ, 0x500 ;  /* 0x00000500ff057424 */ /* 0x000fe400078e00ff */
[----:B------:R-:W-:Y:S01]  /*3640*/  IMAD.MOV.U32 R4, RZ, RZ, RZ ;  /* 0x000000ffff047224 */ /* 0x000fe200078e00ff */
[----:B------:R-:W-:-:S04]  /*3650*/  UIADD3 UR4, UP0, UPT, UR6, 0x1, URZ ;  /* 0x0000000106047890 */ /* 0x000fc8000ff1e0ff */
[----:B------:R-:W-:Y:S02]  /*3660*/  ULEA.HI.X UR5, UR5, URZ, URZ, 0x16, UP0 ;  /* 0x000000ff05057291 */ /* 0x000fe400080fb4ff */
[----:B------:R-:W-:Y:S02]  /*3670*/  ULOP3.LUT UR4, UR4, 0xfffffffe, URZ, 0xc0, !UPT ;  /* 0xfffffffe04047892 */ /* 0x000fe4000f8ec0ff */
[----:B------:R-:W-:Y:S01]  /*3680*/  ULOP3.LUT UR5, UR5, 0x7fffff, URZ, 0xc0, !UPT ;  /* 0x007fffff05057892 */ /* 0x000fe2000f8ec0ff */
[----:B0-----:R-:W-:-:S04]  /*3690*/  LEA R2, P0, R0, UR8, 0x4 ;  /* 0x0000000800027c11 */ /* 0x001fc8000f8020ff */
[----:B------:R-:W-:Y:S02]  /*36a0*/  IADD3 R2, P1, PT, R2, 0xe008, RZ ;  /* 0x0000e00802027810 */ /* 0x000fe40007f3e0ff */
[----:B------:R-:W-:-:S05]  /*36b0*/  LEA.HI.X R3, R0, UR9, RZ, 0x4, P0 ;  /* 0x0000000900037c11 */ /* 0x000fca00080f24ff */
[----:B------:R-:W-:-:S07]  /*36c0*/  IMAD.X R3, RZ, RZ, R3, P1 ;  /* 0x000000ffff037224 */ /* 0x000fce00008e0603 */
.L_x_101:
[----:B------:R-:W2:Y:S04]  /*36d0*/  LDG.E.CONSTANT R15, desc[UR10][R2.64+-0x9008] ;  /* 0xff6ff80a020f7981 */ /* 0x000ea8000c1e9900 */
[----:B------:R0:W5:Y:S04]  /*36e0*/  LDG.E.CONSTANT R23, desc[UR10][R2.64+-0x8008] ;  /* 0xff7ff80a02177981 */ /* 0x000168000c1e9900 */
[----:B------:R0:W5:Y:S04]  /*36f0*/  LDG.E.CONSTANT R11, desc[UR10][R2.64+-0x7008] ;  /* 0xff8ff80a020b7981 */ /* 0x000168000c1e9900 */
[----:B------:R0:W5:Y:S04]  /*3700*/  LDG.E.CONSTANT R7, desc[UR10][R2.64+-0x6008] ;  /* 0xff9ff80a02077981 */ /* 0x000168000c1e9900 */
[----:B------:R0:W5:Y:S04]  /*3710*/  LDG.E.CONSTANT R6, desc[UR10][R2.64+-0x5008] ;  /* 0xffaff80a02067981 */ /* 0x000168000c1e9900 */
[----:B------:R0:W5:Y:S04]  /*3720*/  LDG.E.CONSTANT R16, desc[UR10][R2.64+-0x4008] ;  /* 0xffbff80a02107981 */ /* 0x000168000c1e9900 */
[----:B------:R0:W5:Y:S01]  /*3730*/  LDG.E.CONSTANT R17, desc[UR10][R2.64+-0x3008] ;  /* 0xffcff80a02117981 */ /* 0x000162000c1e9900 */
[----:B------:R-:W-:Y:S01]  /*3740*/  UIADD3 UR4, UP0, UPT, UR4, -0x2, URZ ;  /* 0xfffffffe04047890 */ /* 0x000fe2000ff1e0ff */
[----:B------:R-:W-:Y:S01]  /*3750*/  BSSY.RECONVERGENT B1, `(.L_x_81) ;  /* 0x0000015000017945 */ /* 0x000fe20003800200 */
[----:B------:R-:W-:-:S02]  /*3760*/  IMAD.MOV.U32 R14, RZ, RZ, R10 ;  /* 0x000000ffff0e7224 */ /* 0x000fc400078e000a */
[----:B------:R-:W-:Y:S01]  /*3770*/  UIADD3.X UR5, UPT, UPT, UR5, -0x1, URZ, UP0, !UPT ;  /* 0xffffffff05057890 */ /* 0x000fe200087fe4ff */
[----:B------:R-:W-:Y:S01]  /*3780*/  IMAD.MOV.U32 R19, RZ, RZ, R8 ;  /* 0x000000ffff137224 */ /* 0x000fe200078e0008 */
[----:B------:R-:W-:Y:S01]  /*3790*/  UISETP.NE.U32.AND UP0, UPT, UR4, URZ, UPT ;  /* 0x000000ff0400728c */ /* 0x000fe2000bf05070 */
[----:B------:R-:W-:-:S03]  /*37a0*/  IMAD.MOV.U32 R21, RZ, RZ, R9 ;  /* 0x000000ffff157224 */ /* 0x000fc600078e0009 */
[----:B------:R-:W-:Y:S01]  /*37b0*/  UISETP.NE.AND.EX UP0, UPT, UR5, URZ, UPT, UP0 ;  /* 0x000000ff0500728c */ /* 0x000fe2000bf05300 */
[----:B--2---:R-:W-:-:S13]  /*37c0*/  FSETP.GEU.AND P0, PT, R10, R15, PT ;  /* 0x0000000f0a00720b */ /* 0x004fda0003f0e000 */
[----:B0-----:R-:W-:Y:S05]  /*37d0*/  @!P0 BRA `(.L_x_82) ;  /* 0x0000000000308947 */ /* 0x001fea0003800000 */
[----:B------:R-:W2:Y:S01]  /*37e0*/  LDG.E.64.CONSTANT R12, desc[UR10][R2.64+-0x9000] ;  /* 0xff70000a020c7981 */ /* 0x000ea2000c1e9b00 */
[----:B------:R-:W-:Y:S01]  /*37f0*/  FSETP.GEU.AND P2, PT, R15, R10, PT ;  /* 0x0000000a0f00720b */ /* 0x000fe20003f4e000 */
[----:B------:R-:W-:-:S12]  /*3800*/  IMAD.MOV.U32 R14, RZ, RZ, R15 ;  /* 0x000000ffff0e7224 */ /* 0x000fd800078e000f */
[CC--:B--2---:R-:W-:Y:S01]  /*3810*/  @P2 ISETP.GE.U32.AND P0, PT, R8.reuse, R12.reuse, PT ;  /* 0x0000000c0800220c */ /* 0x0c4fe20003f06070 */
        /* <DEDUP_REMOVED lines=8> */
.L_x_82:
[----:B------:R-:W-:Y:S05]  /*38a0*/  BSYNC.RECONVERGENT B1 ;  /* 0x0000000000017941 */ /* 0x000fea0003800200 */
.L_x_81:
[----:B------:R0:W5:Y:S02]  /*38b0*/  LDG.E.64.CONSTANT R8, desc[UR10][R2.64+-0x8000] ;  /* 0xff80000a02087981 */ /* 0x000164000c1e9b00 */
[----:B-----5:R-:W-:Y:S01]  /*38c0*/  FSETP.GEU.AND P0, PT, R14, R23, PT ;  /* 0x000000170e00720b */ /* 0x020fe20003f0e000 */
[----:B------:R-:W-:Y:S01]  /*38d0*/  BSSY.RECONVERGENT B1, `(.L_x_83) ;  /* 0x0000010000017945 */ /* 0x000fe20003800200 */
[----:B------:R-:W-:Y:S02]  /*38e0*/  IMAD.MOV.U32 R10, RZ, RZ, R14 ;  /* 0x000000ffff0a7224 */ /* 0x000fe400078e000e */
[----:B------:R-:W-:Y:S02]  /*38f0*/  IMAD.MOV.U32 R13, RZ, RZ, R19 ;  /* 0x000000ffff0d7224 */ /* 0x000fe400078e0013 */
[----:B------:R-:W-:-:S07]  /*3900*/  IMAD.MOV.U32 R15, RZ, RZ, R21 ;  /* 0x000000ffff0f7224 */ /* 0x000fce00078e0015 */
[----:B0-----:R-:W-:Y:S05]  /*3910*/  @!P0 BRA `(.L_x_84) ;  /* 0x00000000002c8947 */ /* 0x001fea0003800000 */
[----:B------:R-:W-:Y:S01]  /*3920*/  FSETP.GEU.AND P2, PT, R23, R14, PT ;  /* 0x0000000e1700720b */ /* 0x000fe20003f4e000 */
[----:B------:R-:W-:Y:S02]  /*3930*/  IMAD.MOV.U32 R13, RZ, RZ, R8 ;  /* 0x000000ffff0d7224 */ /* 0x000fe400078e0008 */
[----:B------:R-:W-:Y:S02]  /*3940*/  IMAD.MOV.U32 R15, RZ, RZ, R9 ;  /* 0x000000ffff0f7224 */ /* 0x000fe400078e0009 */
[----:B------:R-:W-:-:S08]  /*3950*/  IMAD.MOV.U32 R10, RZ, RZ, R23 ;  /* 0x000000ffff0a7224 */ /* 0x000fd000078e0017 */
[CC--:B------:R-:W-:Y:S02]  /*3960*/  @P2 ISETP.GE.U32.AND P0, PT, R19.reuse, R8.reuse, PT ;  /* 0x000000081300220c */ /* 0x0c0fe40003f06070 */
[-C--:B------:R-:W-:Y:S02]  /*3970*/  @P2 ISETP.LT.U32.AND P1, PT, R19, R8.reuse, PT ;  /* 0x000000081300220c */ /* 0x080fe40003f21070 */
[CC--:B------:R-:W-:Y:S02]  /*3980*/  @P2 ISETP.GE.AND.EX P0, PT, R21.reuse, R9.reuse, PT, P0 ;  /* 0x000000091500220c */ /* 0x0c0fe40003f06300 */
[----:B------:R-:W-:Y:S02]  /*3990*/  @P2 ISETP.LT.AND.EX P1, PT, R21, R9, PT, P1 ;  /* 0x000000091500220c */ /* 0x000fe40003f21310 */
[----:B------:R-:W-:Y:S02]  /*39a0*/  @P2 FSEL R10, R14, R23, !P0 ;  /* 0x000000170e0a2208 */ /* 0x000fe40004000000 */
[----:B------:R-:W-:-:S02]  /*39b0*/  @P2 SEL R13, R19, R8, P1 ;  /* 0x00000008130d2207 */ /* 0x000fc40000800000 */
[----:B------:R-:W-:-:S07]  /*39c0*/  @P2 SEL R15, R21, R9, P1 ;  /* 0x00000009150f2207 */ /* 0x000fce0000800000 */
.L_x_84:
[----:B------:R-:W-:Y:S05]  /*39d0*/  BSYNC.RECONVERGENT B1 ;  /* 0x0000000000017941 */ /* 0x000fea0003800200 */
.L_x_83:
[----:B------:R0:W5:Y:S01]  /*39e0*/  LDG.E.64.CONSTANT R8, desc[UR10][R2.64+-0x7000] ;  /* 0xff90000a02087981 */ /* 0x000162000c1e9b00 */
[----:B------:R-:W-:Y:S01]  /*39f0*/  FSETP.GEU.AND P0, PT, R10, R11, PT ;  /* 0x0000000b0a00720b */ /* 0x000fe20003f0e000 */
[----:B------:R-:W-:Y:S01]  /*3a00*/  BSSY.RECONVERGENT B1, `(.L_x_85) ;  /* 0x0000010000017945 */ /* 0x000fe20003800200 */
[----:B------:R-:W-:Y:S02]  /*3a10*/  IMAD.MOV.U32 R12, RZ, RZ, R10 ;  /* 0x000000ffff0c7224 */ /* 0x000fe400078e000a */
[----:B------:R-:W-:Y:S02]  /*3a20*/  IMAD.MOV.U32 R19, RZ, RZ, R13 ;  /* 0x000000ffff137224 */ /* 0x000fe400078e000d */
[----:B------:R-:W-:-:S07]  /*3a30*/  IMAD.MOV.U32 R21, RZ, RZ, R15 ;  /* 0x000000ffff157224 */ /* 0x000fce00078e000f */
[----:B0-----:R-:W-:Y:S05]  /*3a40*/  @!P0 BRA `(.L_x_86) ;  /* 0x00000000002c8947 */ /* 0x001fea0003800000 */
[----:B------:R-:W-:Y:S01]  /*3a50*/  FSETP.GEU.AND P2, PT, R11, R10, PT ;  /* 0x0000000a0b00720b */ /* 0x000fe20003f4e000 */
[----:B-----5:R-:W-:Y:S02]  /*3a60*/  IMAD.MOV.U32 R19, RZ, RZ, R8 ;  /* 0x000000ffff137224 */ /* 0x020fe400078e0008 */
        /* <DEDUP_REMOVED lines=9> */
.L_x_86:
[----:B------:R-:W-:Y:S05]  /*3b00*/  BSYNC.RECONVERGENT B1 ;  /* 0x0000000000017941 */ /* 0x000fea0003800200 */
.L_x_85:
[----:B-----5:R0:W5:Y:S01]  /*3b10*/  LDG.E.64.CONSTANT R8, desc[UR10][R2.64+-0x6000] ;  /* 0xffa0000a02087981 */ /* 0x020162000c1e9b00 */
        /* <DEDUP_REMOVED lines=17> */
.L_x_88:
[----:B------:R-:W-:Y:S05]  /*3c30*/  BSYNC.RECONVERGENT B1 ;  /* 0x0000000000017941 */ /* 0x000fea0003800200 */
.L_x_87:
        /* <DEDUP_REMOVED lines=12> */
[----:B------:R-:W-:Y:S02]  /*3d00*/  @P2 ISETP.LT.U32.AND P1, PT, R13, R8, PT ;  /* 0x000000080d00220c */ /* 0x000fe40003f21070 */
[CC--:B------:R-:W-:Y:S02]  /*3d10*/  @P2 ISETP.GE.AND.EX P0, PT, R15.reuse, R9.reuse, PT, P0 ;  /* 0x000000090f00220c */ /* 0x0c0fe40003f06300 */
[----:B------:R-:W-:Y:S02]  /*3d20*/  @P2 ISETP.LT.AND.EX P1, PT, R15, R9, PT, P1 ;  /* 0x000000090f00220c */ /* 0x000fe40003f21310 */
[----:B------:R-:W-:Y:S02]  /*3d30*/  @P2 FSEL R25, R11, R6, !P0 ;  /* 0x000000060b192208 */ /* 0x000fe40004000000 */
[----:B------:R-:W-:-:S02]  /*3d40*/  @P2 SEL R23, R13, R8, P1 ;  /* 0x000000080d172207 */ /* 0x000fc40000800000 */
[----:B------:R-:W-:-:S07]  /*3d50*/  @P2 SEL R21, R15, R9, P1 ;  /* 0x000000090f152207 */ /* 0x000fce0000800000 */
.L_x_90:
[----:B------:R-:W-:Y:S05]  /*3d60*/  BSYNC.RECONVERGENT B1 ;  /* 0x0000000000017941 */ /* 0x000fea0003800200 */
.L_x_89:
[----:B------:R0:W5:Y:S04]  /*3d70*/  LDG.E.CONSTANT R20, desc[UR10][R2.64+-0x2008] ;  /* 0xffdff80a02147981 */ /* 0x000168000c1e9900 */
[----:B------:R0:W5:Y:S04]  /*3d80*/  LDG.E.CONSTANT R19, desc[UR10][R2.64+-0x1008] ;  /* 0xffeff80a02137981 */ /* 0x000168000c1e9900 */
[----:B------:R0:W5:Y:S04]  /*3d90*/  LDG.E.CONSTANT R18, desc[UR10][R2.64+-0x8] ;  /* 0xfffff80a02127981 */ /* 0x000168000c1e9900 */
[----:B-----5:R0:W5:Y:S04]  /*3da0*/  LDG.E.64.CONSTANT R8, desc[UR10][R2.64+-0x3000] ;  /* 0xffd0000a02087981 */ /* 0x020168000c1e9b00 */
[----:B------:R0:W5:Y:S04]  /*3db0*/  LDG.E.64.CONSTANT R10, desc[UR10][R2.64+-0x2000] ;  /* 0xffe0000a020a7981 */ /* 0x000168000c1e9b00 */
[----:B------:R0:W5:Y:S04]  /*3dc0*/  LDG.E.64.CONSTANT R12, desc[UR10][R2.64+-0x1000] ;  /* 0xfff0000a020c7981 */ /* 0x000168000c1e9b00 */
[----:B------:R0:W5:Y:S01]  /*3dd0*/  LDG.E.64.CONSTANT R6, desc[UR10][R2.64] ;  /* 0x0000000a02067981 */ /* 0x000162000c1e9b00 */
[----:B------:R-:W-:Y:S01]  /*3de0*/  FSETP.GEU.AND P0, PT, R25, R16, PT ;  /* 0x000000101900720b */ /* 0x000fe20003f0e000 */
[----:B------:R-:W-:Y:S01]  /*3df0*/  BSSY.RECONVERGENT B1, `(.L_x_91) ;  /* 0x0000011000017945 */ /* 0x000fe20003800200 */
[----:B------:R-:W-:-:S02]  /*3e00*/  IMAD.MOV.U32 R14, RZ, RZ, R25 ;  /* 0x000000ffff0e7224 */ /* 0x000fc400078e0019 */
[----:B------:R-:W-:Y:S02]  /*3e10*/  IMAD.MOV.U32 R27, RZ, RZ, R23 ;  /* 0x000000ffff1b7224 */ /* 0x000fe400078e0017 */
[----:B------:R-:W-:-:S07]  /*3e20*/  IMAD.MOV.U32 R29, RZ, RZ, R21 ;  /* 0x000000ffff1d7224 */ /* 0x000fce00078e0015 */
[----:B0-----:R-:W-:Y:S05]  /*3e30*/  @!P0 BRA `(.L_x_92) ;  /* 0x0000000000308947 */ /* 0x001fea0003800000 */
[----:B------:R-:W2:Y:S01]  /*3e40*/  LDG.E.64.CONSTANT R14, desc[UR10][R2.64+-0x4000] ;  /* 0xffc0000a020e7981 */ /* 0x000ea2000c1e9b00 */
[----:B------:R-:W-:-:S13]  /*3e50*/  FSETP.GEU.AND P2, PT, R16, R25, PT ;  /* 0x000000191000720b */ /* 0x000fda0003f4e000 */
[CC--:B--2---:R-:W-:Y:S01]  /*3e60*/  @P2 ISETP.LT.U32.AND P1, PT, R23.reuse, R14.reuse, PT ;  /* 0x0000000e1700220c */ /* 0x0c4fe20003f21070 */
[----:B------:R-:W-:Y:S01]  /*3e70*/  IMAD.MOV.U32 R27, RZ, RZ, R14 ;  /* 0x000000ffff1b7224 */ /* 0x000fe200078e000e */
[-C--:B------:R-:W-:Y:S01]  /*3e80*/  @P2 ISETP.GE.U32.AND P0, PT, R23, R14.reuse, PT ;  /* 0x0000000e1700220c */ /* 0x080fe20003f06070 */
[----:B------:R-:W-:Y:S01]  /*3e90*/  IMAD.MOV.U32 R29, RZ, RZ, R15 ;  /* 0x000000ffff1d7224 */ /* 0x000fe200078e000f */
[CC--:B------:R-:W-:Y:S02]  /*3ea0*/  @P2 ISETP.LT.AND.EX P1, PT, R21.reuse, R15.reuse, PT, P1 ;  /* 0x0000000f1500220c */ /* 0x0c0fe40003f21310 */
[-C--:B------:R-:W-:Y:S02]  /*3eb0*/  @P2 ISETP.GE.AND.EX P0, PT, R21, R15.reuse, PT, P0 ;  /* 0x0000000f1500220c */ /* 0x080fe40003f06300 */
[----:B------:R-:W-:Y:S01]  /*3ec0*/  @P2 SEL R27, R23, R14, P1 ;  /* 0x0000000e171b2207 */ /* 0x000fe20000800000 */
[----:B------:R-:W-:Y:S01]  /*3ed0*/  IMAD.MOV.U32 R14, RZ, RZ, R16 ;  /* 0x000000ffff0e7224 */ /* 0x000fe200078e0010 */
[----:B------:R-:W-:-:S02]  /*3ee0*/  @P2 SEL R29, R21, R15, P1 ;  /* 0x0000000f151d2207 */ /* 0x000fc40000800000 */
[----:B------:R-:W-:-:S07]  /*3ef0*/  @P2 FSEL R14, R25, R16, !P0 ;  /* 0x00000010190e2208 */ /* 0x000fce0004000000 */
.L_x_92:
[----:B------:R-:W-:Y:S05]  /*3f00*/  BSYNC.RECONVERGENT B1 ;  /* 0x0000000000017941 */ /* 0x000fea0003800200 */
.L_x_91:
[----:B------:R-:W-:Y:S01]  /*3f10*/  FSETP.GEU.AND P0, PT, R14, R17, PT ;  /* 0x000000110e00720b */ /* 0x000fe20003f0e000 */
[----:B------:R-:W-:Y:S01]  /*3f20*/  BSSY.RECONVERGENT B1, `(.L_x_93) ;  /* 0x0000010000017945 */ /* 0x000fe20003800200 */
[----:B------:R-:W-:Y:S02]  /*3f30*/  IMAD.MOV.U32 R15, RZ, RZ, R14 ;  /* 0x000000ffff0f7224 */ /* 0x000fe400078e000e */
[----:B------:R-:W-:Y:S02]  /*3f40*/  IMAD.MOV.U32 R23, RZ, RZ, R27 ;  /* 0x000000ffff177224 */ /* 0x000fe400078e001b */
[----:B------:R-:W-:-:S07]  /*3f50*/  IMAD.MOV.U32 R25, RZ, RZ, R29 ;  /* 0x000000ffff197224 */ /* 0x000fce00078e001d */
[----:B------:R-:W-:Y:S05]  /*3f60*/  @!P0 BRA `(.L_x_94) ;  /* 0x00000000002c8947 */ /* 0x000fea0003800000 */
        /* <DEDUP_REMOVED lines=11> */
.L_x_94:
[----:B------:R-:W-:Y:S05]  /*4020*/  BSYNC.RECONVERGENT B1 ;  /* 0x0000000000017941 */ /* 0x000fea0003800200 */
.L_x_93:
[----:B------:R-:W-:Y:S01]  /*4030*/  FSETP.GEU.AND P0, PT, R15, R20, PT ;  /* 0x000000140f00720b */ /* 0x000fe20003f0e000 */
[----:B------:R-:W-:Y:S01]  /*4040*/  BSSY.RECONVERGENT B1, `(.L_x_95) ;  /* 0x0000010000017945 */ /* 0x000fe20003800200 */
[----:B-----5:R-:W-:Y:S02]  /*4050*/  IMAD.MOV.U32 R8, RZ, RZ, R15 ;  /* 0x000000ffff087224 */ /* 0x020fe400078e000f */
        /* <DEDUP_REMOVED lines=14> */
.L_x_96:
[----:B------:R-:W-:Y:S05]  /*4140*/  BSYNC.RECONVERGENT B1 ;  /* 0x0000000000017941 */ /* 0x000fea0003800200 */
.L_x_95:
        /* <DEDUP_REMOVED lines=17> */
.L_x_98:
[----:B------:R-:W-:Y:S05]  /*4260*/  BSYNC.RECONVERGENT B1 ;  /* 0x0000000000017941 */ /* 0x000fea0003800200 */
.L_x_97:
        /* <DEDUP_REMOVED lines=17> */
.L_x_100:
[----:B------:R-:W-:Y:S05]  /*4380*/  BSYNC.RECONVERGENT B1 ;  /* 0x0000000000017941 */ /* 0x000fea0003800200 */
.L_x_99:
[----:B------:R-:W-:Y:S02]  /*4390*/  IADD3 R5, P0, PT, R5, 0xa00, RZ ;  /* 0x00000a0005057810 */ /* 0x000fe40007f1e0ff */
[----:B------:R-:W-:-:S03]  /*43a0*/  IADD3 R2, P1, PT, R2, 0xa000, RZ ;  /* 0x0000a00002027810 */ /* 0x000fc60007f3e0ff */
[----:B------:R-:W-:Y:S02]  /*43b0*/  IMAD.X R4, RZ, RZ, R4, P0 ;  /* 0x000000ffff047224 */ /* 0x000fe400000e0604 */
[----:B------:R-:W-:Y:S01]  /*43c0*/  IMAD.X R3, RZ, RZ, R3, P1 ;  /* 0x000000ffff037224 */ /* 0x000fe200008e0603 */
[----:B------:R-:W-:Y:S07]  /*43d0*/  BRA.U UP0, `(.L_x_101) ;  /* 0xfffffff100bc7547 */ /* 0x000fee000b83ffff */
.L_x_80:
[----:B------:R-:W-:-:S04]  /*43e0*/  ULOP3.LUT UR4, UR6, 0x1, URZ, 0xc0, !UPT ;  /* 0x0000000106047892 */ /* 0x000fc8000f8ec0ff */
[----:B------:R-:W-:-:S04]  /*43f0*/  UISETP.NE.U32.AND UP0, UPT, UR4, 0x1, UPT ;  /* 0x000000010400788c */ /* 0x000fc8000bf05070 */
[----:B------:R-:W-:-:S09]  /*4400*/  UISETP.NE.U32.AND.EX UP0, UPT, URZ, URZ, UPT, UP0 ;  /* 0x000000ffff00728c */ /* 0x000fd2000bf05100 */
[----:B------:R-:W-:Y:S05]  /*4410*/  BRA.U !UP0, `(.L_x_79) ;  /* 0x0000000508a87547 */ /* 0x000fea000b800000 */
[----:B------:R-:W0:Y:S02]  /*4420*/  LDC.64 R2, c[0x0][0x380] ;  /* 0x0000e000ff027b82 */ /* 0x000e240000000a00 */
[----:B0-----:R-:W-:-:S03]  /*4430*/  IMAD.WIDE.U32 R2, R0, 0x10, R2 ;  /* 0x0000001000027825 */ /* 0x001fc600078e0002 */
[----:B------:R-:W-:-:S04]  /*4440*/  LEA R16, P0, R5, R2, 0x4 ;  /* 0x0000000205107211 */ /* 0x000fc800078020ff */
[----:B------:R-:W-:-:S05]  /*4450*/  LEA.HI.X R17, R5, R3, R4, 0x4, P0 ;  /* 0x0000000305117211 */ /* 0x000fca00000f2404 */
[----:B------:R-:W2:Y:S04]  /*4460*/  LDG.E.CONSTANT R23, desc[UR10][R16.64] ;  /* 0x0000000a10177981 */ /* 0x000ea8000c1e9900 */
[----:B------:R0:W5:Y:S04]  /*4470*/  LDG.E.CONSTANT R27, desc[UR10][R16.64+0x1000] ;  /* 0x0010000a101b7981 */ /* 0x000168000c1e9900 */
[----:B------:R0:W5:Y:S04]  /*4480*/  LDG.E.CONSTANT R19, desc[UR10][R16.64+0x2000] ;  /* 0x0020000a10137981 */ /* 0x000168000c1e9900 */
[----:B------:R0:W5:Y:S04]  /*4490*/  LDG.E.CONSTANT R18, desc[UR10][R16.64+0x3000] ;  /* 0x0030000a10127981 */ /* 0x000168000c1e9900 */
[----:B------:R0:W5:Y:S04]  /*44a0*/  LDG.E.CONSTANT R11, desc[UR10][R16.64+0x4000] ;  /* 0x0040000a100b7981 */ /* 0x000168000c1e9900 */
[----:B------:R0:W5:Y:S04]  /*44b0*/  LDG.E.64.CONSTANT R2, desc[UR10][R16.64+0x1008] ;  /* 0x0010080a10027981 */ /* 0x000168000c1e9b00 */
[----:B------:R0:W5:Y:S04]  /*44c0*/  LDG.E.64.CONSTANT R6, desc[UR10][R16.64+0x2008] ;  /* 0x0020080a10067981 */ /* 0x000168000c1e9b00 */
[----:B------:R0:W5:Y:S04]  /*44d0*/  LDG.E.64.CONSTANT R12, desc[UR10][R16.64+0x3008] ;  /* 0x0030080a100c7981 */ /* 0x000168000c1e9b00 */
[----:B------:R0:W5:Y:S01]  /*44e0*/  LDG.E.64.CONSTANT R14, desc[UR10][R16.64+0x4008] ;  /* 0x0040080a100e7981 */ /* 0x000162000c1e9b00 */
        /* <DEDUP_REMOVED lines=18> */
.L_x_103:
[----:B------:R-:W-:Y:S05]  /*4610*/  BSYNC.RECONVERGENT B1 ;  /* 0x0000000000017941 */ /* 0x000fea0003800200 */
.L_x_102:
        /* <DEDUP_REMOVED lines=17> */
.L_x_105:
[----:B------:R-:W-:Y:S05]  /*4730*/  BSYNC.RECONVERGENT B1 ;  /* 0x0000000000017941 */ /* 0x000fea0003800200 */
.L_x_104:
        /* <DEDUP_REMOVED lines=17> */
.L_x_107:
[----:B------:R-:W-:Y:S05]  /*4850*/  BSYNC.RECONVERGENT B1 ;  /* 0x0000000000017941 */ /* 0x000fea0003800200 */
.L_x_106:
        /* <DEDUP_REMOVED lines=17> */
.L_x_109:
[----:B------:R-:W-:Y:S05]  /*4970*/  BSYNC.RECONVERGENT B1 ;  /* 0x0000000000017941 */ /* 0x000fea0003800200 */
.L_x_108:
[----:B------:R-:W-:Y:S01]  /*4980*/  FSETP.GEU.AND P0, PT, R2, R11, PT ;  /* 0x0000000b0200720b */ /* 0x000fe20003f0e000 */
[----:B------:R-:W-:Y:S01]  /*4990*/  BSSY.RECONVERGENT B1, `(.L_x_110) ;  /* 0x0000011000017945 */ /* 0x000fe20003800200 */
[----:B------:R-:W-:Y:S01]  /*49a0*/  IADD3 R5, P2, PT, R5, 0x500, RZ ;  /* 0x0000050005057810 */ /* 0x000fe20007f5e0ff */
[----:B------:R-:W-:Y:S02]  /*49b0*/  IMAD.MOV.U32 R10, RZ, RZ, R2 ;  /* 0x000000ffff0a7224 */ /* 0x000fe400078e0002 */
[----:B------:R-:W-:Y:S02]  /*49c0*/  IMAD.MOV.U32 R8, RZ, RZ, R7 ;  /* 0x000000ffff087224 */ /* 0x000fe400078e0007 */
[----:B------:R-:W-:-:S06]  /*49d0*/  IMAD.MOV.U32 R9, RZ, RZ, R17 ;  /* 0x000000ffff097224 */ /* 0x000fcc00078e0011 */
        /* <DEDUP_REMOVED lines=12> */
.L_x_111:
[----:B------:R-:W-:Y:S05]  /*4aa0*/  BSYNC.RECONVERGENT B1 ;  /* 0x0000000000017941 */ /* 0x000fea0003800200 */
.L_x_110:
[----:B------:R-:W-:-:S07]  /*4ab0*/  IMAD.X R4, RZ, RZ, R4, P2 ;  /* 0x000000ffff047224 */ /* 0x000fce00010e0604 */
.L_x_79:
[----:B------:R-:W0:Y:S02]  /*4ac0*/  LDCU UR4, c[0x0][0x390] ;  /* 0x00007200ff0477ac */ /* 0x000e240008000800 */
[----:B0-----:R-:W-:Y:S02]  /*4ad0*/  USHF.R.S32.HI UR5, URZ, 0x1f, UR4 ;  /* 0x0000001fff057899 */ /* 0x001fe40008011404 */
[----:B------:R-:W-:-:S04]  /*4ae0*/  ISETP.GE.U32.AND P0, PT, R5, UR4, PT ;  /* 0x0000000405007c0c */ /* 0x000fc8000bf06070 */
[----:B------:R-:W-:-:S13]  /*4af0*/  ISETP.GE.AND.EX P0, PT, R4, UR5, PT, P0 ;  /* 0x0000000504007c0c */ /* 0x000fda000bf06300 */
[----:B------:R-:W-:Y:S05]  /*4b00*/  @P0 BRA `(.L_x_112) ;  /* 0x00000008003c0947 */ /* 0x000fea0003800000 */
[----:B------:R-:W-:Y:S01]  /*4b10*/  IADD3 R3, PT, PT, -R5, UR4, RZ ;  /* 0x0000000405037c10 */ /* 0x000fe2000fffe1ff */
[----:B------:R-:W-:Y:S03]  /*4b20*/  BSSY.RECONVERGENT B1, `(.L_x_112) ;  /* 0x000008d000017945 */ /* 0x000fe60003800200 */
[----:B------:R-:W-:-:S13]  /*4b30*/  ISETP.GE.AND P0, PT, R0, R3, PT ;  /* 0x000000030000720c */ /* 0x000fda0003f06270 */
[----:B------:R-:W-:Y:S05]  /*4b40*/  @P0 BRA `(.L_x_113) ;  /* 0x0000000800280947 */ /* 0x000fea0003800000 */
[----:B------:R-:W-:Y:S01]  /*4b50*/  LOP3.LUT R2, RZ, R0, RZ, 0x33, !PT ;  /* 0x00000000ff027212 */ /* 0x000fe200078e33ff */
[----:B------:R-:W-:Y:S03]  /*4b60*/  BSSY.RECONVERGENT B2, `(.L_x_114) ;  /* 0x000002a000027945 */ /* 0x000fe60003800200 */
[----:B------:R-:W-:-:S04]  /*4b70*/  IADD3 R18, PT, PT, -R5, UR4, R2 ;  /* 0x0000000405127c10 */ /* 0x000fc8000fffe102 */
[----:B------:R-:W-:-:S04]  /*4b80*/  LOP3.LUT R2, R18, 0x300, RZ, 0xc0, !PT ;  /* 0x0000030012027812 */ /* 0x000fc800078ec0ff */
[----:B------:R-:W-:Y:S01]  /*4b90*/  ISETP.NE.AND P0, PT, R2, 0x300, PT ;  /* 0x000003000200780c */ /* 0x000fe20003f05270 */
[----:B------:R-:W-:-:S12]  /*4ba0*/  IMAD.MOV.U32 R2, RZ, RZ, R0 ;  /* 0x000000ffff027224 */ /* 0x000fd800078e0000 */
[----:B------:R-:W-:Y:S05]  /*4bb0*/  @!P0 BRA `(.L_x_115) ;  /* 0x0000000000908947 */ /* 0x000fea0003800000 */
[----:B------:R-:W0:Y:S01]  /*4bc0*/  LDCU.64 UR6, c[0x0][0x380] ;  /* 0x00007000ff0677ac */ /* 0x000e220008000a00 */
[----:B------:R-:W-:Y:S02]  /*4bd0*/  IADD3 R7, P0, PT, R0, R5, RZ ;  /* 0x0000000500077210 */ /* 0x000fe40007f1e0ff */
[----:B------:R-:W-:-:S03]  /*4be0*/  LEA.HI R2, R18, 0x1, RZ, 0x18 ;  /* 0x0000000112027811 */ /* 0x000fc600078fc0ff */
[----:B------:R-:W-:Y:S01]  /*4bf0*/  IMAD.X R12, RZ, RZ, R4, P0 ;  /* 0x000000ffff0c7224 */ /* 0x000fe200000e0604 */
[----:B------:R-:W-:Y:S01]  /*4c00*/  LOP3.LUT R6, R2, 0x3, RZ, 0xc0, !PT ;  /* 0x0000000302067812 */ /* 0x000fe200078ec0ff */
[----:B------:R-:W-:-:S04]  /*4c10*/  IMAD.MOV.U32 R2, RZ, RZ, R0 ;  /* 0x000000ffff027224 */ /* 0x000fc800078e0000 */
[----:B------:R-:W-:Y:S01]  /*4c20*/  IMAD.MOV R11, RZ, RZ, -R6 ;  /* 0x000000ffff0b7224 */ /* 0x000fe200078e0a06 */
[----:B0-----:R-:W-:-:S04]  /*4c30*/  LEA R16, P1, R7, UR6, 0x4 ;  /* 0x0000000607107c11 */ /* 0x001fc8000f8220ff */
[----:B------:R-:W-:-:S09]  /*4c40*/  LEA.HI.X R7, R7, UR7, R12, 0x4, P1 ;  /* 0x0000000707077c11 */ /* 0x000fd200088f240c */
.L_x_118:
[----:B------:R-:W-:-:S05]  /*4c50*/  IMAD.MOV.U32 R6, RZ, RZ, R16 ;  /* 0x000000ffff067224 */ /* 0x000fca00078e0010 */
[----:B------:R-:W2:Y:S01]  /*4c60*/  LDG.E.CONSTANT R19, desc[UR10][R6.64] ;  /* 0x0000000a06137981 */ /* 0x000ea2000c1e9900 */
[----:B------:R-:W-:Y:S01]  /*4c70*/  VIADD R11, R11, 0x1 ;  /* 0x000000010b0b7836 */ /* 0x000fe20000000000 */
[----:B------:R-:W-:Y:S01]  /*4c80*/  BSSY.RECONVERGENT B3, `(.L_x_116) ;  /* 0x0000014000037945 */ /* 0x000fe20003800200 */
[----:B------:R-:W-:-:S03]  /*4c90*/  IADD3 R16, P3, PT, R6, 0x1000, RZ ;  /* 0x0000100006107810 */ /* 0x000fc60007f7e0ff */
[----:B------:R-:W-:Y:S02]  /*4ca0*/  ISETP.NE.AND P2, PT, R11, RZ, PT ;  /* 0x000000ff0b00720c */ /* 0x000fe40003f45270 */
[----:B--2---:R-:W-:-:S13]  /*4cb0*/  FSETP.GEU.AND P0, PT, R10, R19, PT ;  /* 0x000000130a00720b */ /* 0x004fda0003f0e000 */
[----:B------:R-:W-:Y:S05]  /*4cc0*/  @!P0 BRA `(.L_x_117) ;  /* 0x00000000003c8947 */ /* 0x000fea0003800000 */
[----:B------:R-:W2:Y:S01]  /*4cd0*/  LDG.E.64.CONSTANT R12, desc[UR10][R6.64+0x8] ;  /* 0x0000080a060c7981 */ /* 0x000ea2000c1e9b00 */
[----:B------:R-:W-:Y:S01]  /*4ce0*/  FSETP.GEU.AND P4, PT, R19, R10, PT ;  /* 0x0000000a1300720b */ /* 0x000fe20003f8e000 */
[----:B------:R-:W-:Y:S02]  /*4cf0*/  IMAD.MOV.U32 R15, RZ, RZ, R8 ;  /* 0x000000ffff0f7224 */ /* 0x000fe400078e0008 */
[----:B------:R-:W-:Y:S02]  /*4d00*/  IMAD.MOV.U32 R17, RZ, RZ, R9 ;  /* 0x000000ffff117224 */ /* 0x000fe400078e0009 */
[----:B------:R-:W-:Y:S02]  /*4d10*/  IMAD.MOV.U32 R14, RZ, RZ, R10 ;  /* 0x000000ffff0e7224 */ /* 0x000fe400078e000a */
[----:B------:R-:W-:-:S06]  /*4d20*/  IMAD.MOV.U32 R10, RZ, RZ, R19 ;  /* 0x000000ffff0a7224 */ /* 0x000fcc00078e0013 */
        /* <DEDUP_REMOVED lines=9> */
.L_x_117:
[----:B------:R-:W-:Y:S05]  /*4dc0*/  BSYNC.RECONVERGENT B3 ;  /* 0x0000000000037941 */ /* 0x000fea0003800200 */
.L_x_116:
[----:B------:R-:W-:Y:S02]  /*4dd0*/  IMAD.X R7, RZ, RZ, R7, P3 ;  /* 0x000000ffff077224 */ /* 0x000fe400018e0607 */
[----:B------:R-:W-:Y:S01]  /*4de0*/  VIADD R2, R2, 0x100 ;  /* 0x0000010002027836 */ /* 0x000fe20000000000 */
[----:B------:R-:W-:Y:S06]  /*4df0*/  @P2 BRA `(.L_x_118) ;  /* 0xfffffffc00942947 */ /* 0x000fec000383ffff */
.L_x_115:
[----:B------:R-:W-:Y:S05]  /*4e00*/  BSYNC.RECONVERGENT B2 ;  /* 0x0000000000027941 */ /* 0x000fea0003800200 */
.L_x_114:
[----:B------:R-:W-:-:S13]  /*4e10*/  ISETP.GE.U32.AND P0, PT, R18, 0x300, PT ;  /* 0x000003001200780c */ /* 0x000fda0003f06070 */
[----:B------:R-:W-:Y:S05]  /*4e20*/  @!P0 BRA `(.L_x_113) ;  /* 0x0000000400708947 */ /* 0x000fea0003800000 */
[----:B------:R-:W0:Y:S01]  /*4e30*/  LDCU.64 UR6, c[0x0][0x380] ;  /* 0x00007000ff0677ac */ /* 0x000e220008000a00 */
[----:B------:R-:W-:-:S05]  /*4e40*/  IADD3 R6, P0, PT, R2, R5, RZ ;  /* 0x0000000502067210 */ /* 0x000fca0007f1e0ff */
[----:B------:R-:W-:Y:S01]  /*4e50*/  IMAD.X R7, RZ, RZ, R4, P0 ;  /* 0x000000ffff077224 */ /* 0x000fe200000e0604 */
[----:B0-----:R-:W-:-:S04]  /*4e60*/  LEA R5, P1, R6, UR6, 0x4 ;  /* 0x0000000606057c11 */ /* 0x001fc8000f8220ff */
[----:B------:R-:W-:Y:S02]  /*4e70*/  IADD3 R4, P0, PT, R5, 0x3008, RZ ;  /* 0x0000300805047810 */ /* 0x000fe40007f1e0ff */
[----:B------:R-:W-:-:S05]  /*4e80*/  LEA.HI.X R5, R6, UR7, R7, 0x4, P1 ;  /* 0x0000000706057c11 */ /* 0x000fca00088f2407 */
[----:B------:R-:W-:-:S07]  /*4e90*/  IMAD.X R5, RZ, RZ, R5, P0 ;  /* 0x000000ffff057224 */ /* 0x000fce00000e0605 */
.L_x_127:
[----:B------:R-:W2:Y:S04]  /*4ea0*/  LDG.E.CONSTANT R17, desc[UR10][R4.64+-0x3008] ;  /* 0xffcff80a04117981 */ /* 0x000ea8000c1e9900 */
[----:B------:R0:W5:Y:S04]  /*4eb0*/  LDG.E.CONSTANT R12, desc[UR10][R4.64+-0x2008] ;  /* 0xffdff80a040c7981 */ /* 0x000168000c1e9900 */
        /* <DEDUP_REMOVED lines=20> */
.L_x_120:
[----:B------:R-:W-:Y:S05]  /*5000*/  BSYNC.RECONVERGENT B2 ;  /* 0x0000000000027941 */ /* 0x000fea0003800200 */
.L_x_119:
        /* <DEDUP_REMOVED lines=18> */
.L_x_122:
[----:B------:R-:W-:Y:S05]  /*5130*/  BSYNC.RECONVERGENT B2 ;  /* 0x0000000000027941 */ /* 0x000fea0003800200 */
.L_x_121:
        /* <DEDUP_REMOVED lines=18> */
.L_x_124:
[----:B------:R-:W-:Y:S05]  /*5260*/  BSYNC.RECONVERGENT B2 ;  /* 0x0000000000027941 */ /* 0x000fea0003800200 */
.L_x_123:
        /* <DEDUP_REMOVED lines=18> */
.L_x_126:
[----:B------:R-:W-:Y:S05]  /*5390*/  BSYNC.RECONVERGENT B2 ;  /* 0x0000000000027941 */ /* 0x000fea0003800200 */
.L_x_125:
[----:B------:R-:W-:Y:S01]  /*53a0*/  VIADD R2, R2, 0x400 ;  /* 0x0000040002027836 */ /* 0x000fe20000000000 */
[----:B------:R-:W-:-:S04]  /*53b0*/  IADD3 R4, P1, PT, R4, 0x4000, RZ ;  /* 0x0000400004047810 */ /* 0x000fc80007f3e0ff */
[----:B------:R-:W-:Y:S01]  /*53c0*/  ISETP.GE.AND P0, PT, R2, R3, PT ;  /* 0x000000030200720c */ /* 0x000fe20003f06270 */
[----:B------:R-:W-:-:S12]  /*53d0*/  IMAD.X R5, RZ, RZ, R5, P1 ;  /* 0x000000ffff057224 */ /* 0x000fd800008e0605 */
[----:B------:R-:W-:Y:S05]  /*53e0*/  @!P0 BRA `(.L_x_127) ;  /* 0xfffffff800ac8947 */ /* 0x000fea000383ffff */
.L_x_113:
[----:B------:R-:W-:Y:S05]  /*53f0*/  BSYNC.RECONVERGENT B1 ;  /* 0x0000000000017941 */ /* 0x000fea0003800200 */
.L_x_112:
[----:B------:R-:W0:Y:S01]  /*5400*/  S2R R13, SR_LANEID ;  /* 0x00000000000d7919 */ /* 0x000e220000000000 */
[----:B------:R-:W-:Y:S01]  /*5410*/  BSSY.RECONVERGENT B1, `(.L_x_128) ;  /* 0x0000015000017945 */ /* 0x000fe20003800200 */
[----:B------:R-:W-:Y:S01]  /*5420*/  IMAD.MOV.U32 R2, RZ, RZ, R10 ;  /* 0x000000ffff027224 */ /* 0x000fe200078e000a */
[----:B------:R-:W1:Y:S01]  /*5430*/  SHFL.DOWN PT, R3, R10, 0x1, 0x1f ;  /* 0x08201f000a037f89 */ /* 0x000e6200000e0000 */
[----:B------:R-:W-:Y:S02]  /*5440*/  IMAD.MOV.U32 R4, RZ, RZ, R8 ;  /* 0x000000ffff047224 */ /* 0x000fe400078e0008 */
[----:B------:R-:W-:Y:S01]  /*5450*/  IMAD.MOV.U32 R7, RZ, RZ, R9 ;  /* 0x000000ffff077224 */ /* 0x000fe200078e0009 */
[----:B------:R2:W3:Y:S04]  /*5460*/  SHFL.DOWN PT, R5, R8, 0x1, 0x1f ;  /* 0x08201f0008057f89 */ /* 0x0004e800000e0000 */
[----:B------:R2:W4:Y:S01]  /*5470*/  SHFL.DOWN PT, R6, R9, 0x1, 0x1f ;  /* 0x08201f0009067f89 */ /* 0x00052200000e0000 */
[----:B-1----:R-:W-:-:S04]  /*5480*/  FSETP.GEU.AND P0, PT, R10, R3, PT ;  /* 0x000000030a00720b */ /* 0x002fc80003f0e000 */
[----:B0-----:R-:W-:-:S13]  /*5490*/  ISETP.GT.OR P0, PT, R13, 0x1e, !P0 ;  /* 0x0000001e0d00780c */ /* 0x001fda0004704670 */
[----:B--234-:R-:W-:Y:S05]  /*54a0*/  @P0 BRA `(.L_x_129) ;  /* 0x00000000002c0947 */ /* 0x01cfea0003800000 */
        /* <DEDUP_REMOVED lines=11> */
.L_x_129:
[----:B------:R-:W-:Y:S05]  /*5560*/  BSYNC.RECONVERGENT B1 ;  /* 0x0000000000017941 */ /* 0x000fea0003800200 */
.L_x_128:
        /* <DEDUP_REMOVED lines=21> */
.L_x_131:
[----:B------:R-:W-:Y:S05]  /*56c0*/  BSYNC.RECONVERGENT B1 ;  /* 0x0000000000017941 */ /* 0x000fea0003800200 */
.L_x_130:
        /* <DEDUP_REMOVED lines=21> */
.L_x_133:
[----:B------:R-:W-:Y:S05]  /*5820*/  BSYNC.RECONVERGENT B1 ;  /* 0x0000000000017941 */ /* 0x000fea0003800200 */
.L_x_132:
        /* <DEDUP_REMOVED lines=21> */
.L_x_135:
[----:B------:R-:W-:Y:S05]  /*5980*/  BSYNC.RECONVERGENT B1 ;  /* 0x0000000000017941 */ /* 0x000fea0003800200 */
.L_x_134:
        /* <DEDUP_REMOVED lines=22> */
.L_x_137:
[----:B------:R-:W-:Y:S05]  /*5af0*/  BSYNC.RECONVERGENT B1 ;  /* 0x0000000000017941 */ /* 0x000fea0003800200 */
.L_x_136:
        /* <DEDUP_REMOVED lines=12> */
.L_x_139:
[----:B------:R-:W-:Y:S05]  /*5bc0*/  BSYNC.RECONVERGENT B1 ;  /* 0x0000000000017941 */ /* 0x000fea0003800200 */
.L_x_138:
        /* <DEDUP_REMOVED lines=31> */
.L_x_141:
[----:B------:R-:W-:Y:S05]  /*5dc0*/  BSYNC.RECONVERGENT B1 ;  /* 0x0000000000017941 */ /* 0x000fea0003800200 */
.L_x_140:
        /* <DEDUP_REMOVED lines=18> */
.L_x_143:
[----:B------:R-:W-:Y:S05]  /*5ef0*/  BSYNC.RECONVERGENT B1 ;  /* 0x0000000000017941 */ /* 0x000fea0003800200 */
.L_x_142:
        /* <DEDUP_REMOVED lines=18> */
.L_x_145:
[----:B------:R-:W-:Y:S05]  /*6020*/  BSYNC.RECONVERGENT B1 ;  /* 0x0000000000017941 */ /* 0x000fea0003800200 */
.L_x_144:
        /* <DEDUP_REMOVED lines=18> */
.L_x_147:
[----:B------:R-:W-:Y:S05]  /*6150*/  BSYNC.RECONVERGENT B1 ;  /* 0x0000000000017941 */ /* 0x000fea0003800200 */
.L_x_146:
        /* <DEDUP_REMOVED lines=18> */
.L_x_149:
[----:B------:R-:W-:Y:S05]  /*6280*/  BSYNC.RECONVERGENT B1 ;  /* 0x0000000000017941 */ /* 0x000fea0003800200 */
.L_x_148:
        /* <DEDUP_REMOVED lines=18> */
.L_x_151:
[----:B------:R-:W-:Y:S05]  /*63b0*/  BSYNC.RECONVERGENT B1 ;  /* 0x0000000000017941 */ /* 0x000fea0003800200 */
.L_x_150:
[----:B------:R-:W-:Y:S01]  /*63c0*/  FSETP.GEU.AND P0, PT, R7, R0, PT ;  /* 0x000000000700720b */ /* 0x000fe20003f0e000 */
[----:B------:R-:W-:Y:S02]  /*63d0*/  IMAD.MOV.U32 R2, RZ, RZ, R7 ;  /* 0x000000ffff027224 */ /* 0x000fe400078e0007 */
[----:B------:R-:W-:Y:S02]  /*63e0*/  IMAD.MOV.U32 R3, RZ, RZ, R9 ;  /* 0x000000ffff037224 */ /* 0x000fe400078e0009 */
[----:B------:R-:W-:-:S08]  /*63f0*/  IMAD.MOV.U32 R4, RZ, RZ, R8 ;  /* 0x000000ffff047224 */ /* 0x000fd000078e0008 */
        /* <DEDUP_REMOVED lines=13> */
.L_x_34:
[----:B------:R-:W-:Y:S05]  /*64d0*/  BSYNC.RECONVERGENT B0 ;  /* 0x0000000000007941 */ /* 0x000fea0003800200 */
.L_x_1:
[----:B------:R-:W-:Y:S05]  /*64e0*/  @P1 EXIT ;  /* 0x000000000000194d */ /* 0x000fea0003800000 */
[----:B0-----:R-:W0:Y:S01]  /*64f0*/  LDC.64 R6, c[0x0][0x388] ;  /* 0x0000e200ff067b82 */ /* 0x001e220000000a00 */
[----:B------:R-:W-:Y:S02]  /*6500*/  IMAD.MOV.U32 R5, RZ, RZ, R4 ;  /* 0x000000ffff057224 */ /* 0x000fe400078e0004 */
[----:B------:R-:W-:-:S05]  /*6510*/  IMAD.MOV.U32 R4, RZ, RZ, R3 ;  /* 0x000000ffff047224 */ /* 0x000fca00078e0003 */
[----:B0-----:R-:W-:Y:S04]  /*6520*/  STG.E.64 desc[UR10][R6.64+0x8], R4 ;  /* 0x0000080406007986 */ /* 0x001fe8000c101b0a */
[----:B------:R-:W-:Y:S01]  /*6530*/  STG.E desc[UR10][R6.64], R2 ;  /* 0x0000000206007986 */ /* 0x000fe2000c10190a */
[----:B------:R-:W-:Y:S05]  /*6540*/  EXIT ;  /* 0x000000000000794d */ /* 0x000fea0003800000 */
.L_x_152:
        /* <DEDUP_REMOVED lines=11> */
.L_x_838:


//--------------------- .text._ZN6thrust24THRUST_300001_SM_1000_NS8cuda_cub4core6detail13_kernel_agentINS1_8__reduce10DrainAgentIlEEJN3cub18CUB_300001_SM_10009GridQueueIyEElEEEvDpT0_ --------------------------
	.section	.text._ZN6thrust24THRUST_300001_SM_1000_NS8cuda_cub4core6detail13_kernel_agentINS1_8__reduce10DrainAgentIlEEJN3cub18CUB_300001_SM_10009GridQueueIyEElEEEvDpT0_,"ax",@progbits
	.align	128
        .global         _ZN6thrust24THRUST_300001_SM_1000_NS8cuda_cub4core6detail13_kernel_agentINS1_8__reduce10DrainAgentIlEEJN3cub18CUB_300001_SM_10009GridQueueIyEElEEEvDpT0_
        .type           _ZN6thrust24THRUST_300001_SM_1000_NS8cuda_cub4core6detail13_kernel_agentINS1_8__reduce10DrainAgentIlEEJN3cub18CUB_300001_SM_10009GridQueueIyEElEEEvDpT0_,@function
        .size           _ZN6thrust24THRUST_300001_SM_1000_NS8cuda_cub4core6detail13_kernel_agentINS1_8__reduce10DrainAgentIlEEJN3cub18CUB_300001_SM_10009GridQueueIyEElEEEvDpT0_,(.L_x_839 - _ZN6thrust24THRUST_300001_SM_1000_NS8cuda_cub4core6detail13_kernel_agentINS1_8__reduce10DrainAgentIlEEJN3cub18CUB_300001_SM_10009GridQueueIyEElEEEvDpT0_)
        .other          _ZN6thrust24THRUST_300001_SM_1000_NS8cuda_cub4core6detail13_kernel_agentINS1_8__reduce10DrainAgentIlEEJN3cub18CUB_300001_SM_10009GridQueueIyEElEEEvDpT0_,@"STO_CUDA_ENTRY STV_DEFAULT"
_ZN6thrust24THRUST_300001_SM_1000_NS8cuda_cub4core6detail13_kernel_agentINS1_8__reduce10DrainAgentIlEEJN3cub18CUB_300001_SM_10009GridQueueIyEElEEEvDpT0_:
.text._ZN6thrust24THRUST_300001_SM_1000_NS8cuda_cub4core6detail13_kernel_agentINS1_8__reduce10DrainAgentIlEEJN3cub18CUB_300001_SM_10009GridQueueIyEElEEEvDpT0_:
[----:B------:R-:W-:Y:S08]  /*0000*/  LDC R1, c[0x0][0x37c] ;  /* 0x0000df00ff017b82 */ /* 0x000ff00000000800 */
[----:B------:R-:W0:Y:S01]  /*0010*/  LDC.64 R2, c[0x0][0x380] ;  /* 0x0000e000ff027b82 */ /* 0x000e220000000a00 */
[----:B------:R-:W0:Y:S07]  /*0020*/  LDCU.64 UR4, c[0x0][0x358] ;  /* 0x00006b00ff0477ac */ /* 0x000e2e0008000a00 */
[----:B------:R-:W1:Y:S01]  /*0030*/  LDC.64 R4, c[0x0][0x388] ;  /* 0x0000e200ff047b82 */ /* 0x000e620000000a00 */
[----:B0-----:R-:W-:Y:S04]  /*0040*/  STG.E.64 desc[UR4][R2.64+0x8], RZ ;  /* 0x000008ff02007986 */ /* 0x001fe8000c101b04 */
[----:B-1----:R-:W-:Y:S01]  /*0050*/  STG.E.64 desc[UR4][R2.64], R4 ;  /* 0x0000000402007986 */ /* 0x002fe2000c101b04 */
[----:B------:R-:W-:Y:S05]  /*0060*/  EXIT ;  /* 0x000000000000794d */ /* 0x000fea0003800000 */
.L_x_153:
        /* <DEDUP_REMOVED lines=9> */
.L_x_839:


//--------------------- .text._ZN6thrust24THRUST_300001_SM_1000_NS8cuda_cub4core6detail13_kernel_agentINS1_8__reduce11ReduceAgentINS0_12zip_iteratorIN4cuda3std3__45tupleIJPfNS0_17counting_iteratorIlNS0_11use_defaultESE_SE_EEEEEEEPNSB_IJflEEESI_lNS1_9__extrema9arg_min_fIflNSA_4lessIfEEEEEEJSH_SJ_lN3cub18CUB_300001_SM_100013GridEvenShareIlEENSR_9GridQueueIyEESO_EEEvDpT0_ --------------------------
	.section	.text._ZN6thrust24THRUST_300001_SM_1000_NS8cuda_cub4core6detail13_kernel_agentINS1_8__reduce11ReduceAgentINS0_12zip_iteratorIN4cuda3std3__45tupleIJPfNS0_17counting_iteratorIlNS0_11use_defaultESE_SE_EEEEEEEPNSB_IJflEEESI_lNS1_9__extrema9arg_min_fIflNSA_4lessIfEEEEEEJSH_SJ_lN3cub18CUB_300001_SM_100013GridEvenShareIlEENSR_9GridQueueIyEESO_EEEvDpT0_,"ax",@progbits
	.align	128
        .global         _ZN6thrust24THRUST_300001_SM_1000_NS8cuda_cub4core6detail13_kernel_agentINS1_8__reduce11ReduceAgentINS0_12zip_iteratorIN4cuda3std3__45tupleIJPfNS0_17counting_iteratorIlNS0_11use_defaultESE_SE_EEEEEEEPNSB_IJflEEESI_lNS1_9__extrema9arg_min_fIflNSA_4lessIfEEEEEEJSH_SJ_lN3cub18CUB_300001_SM_100013GridEvenShareIlEENSR_9GridQueueIyEESO_EEEvDpT0_
        .type           _ZN6thrust24THRUST_300001_SM_1000_NS8cuda_cub4core6detail13_kernel_agentINS1_8__reduce11ReduceAgentINS0_12zip_iteratorIN4cuda3std3__45tupleIJPfNS0_17counting_iteratorIlNS0_11use_defaultESE_SE_EEEEEEEPNSB_IJflEEESI_lNS1_9__extrema9arg_min_fIflNSA_4lessIfEEEEEEJSH_SJ_lN3cub18CUB_300001_SM_100013GridEvenShareIlEENSR_9GridQueueIyEESO_EEEvDpT0_,@function
        .size           _ZN6thrust24THRUST_300001_SM_1000_NS8cuda_cub4core6detail13_kernel_agentINS1_8__reduce11ReduceAgentINS0_12zip_iteratorIN4cuda3std3__45tupleIJPfNS0_17counting_iteratorIlNS0_11use_defaultESE_SE_EEEEEEEPNSB_IJflEEESI_lNS1_9__extrema9arg_min_fIflNSA_4lessIfEEEEEEJSH_SJ_lN3cub18CUB_300001_SM_100013GridEvenShareIlEENSR_9GridQueueIyEESO_EEEvDpT0_,(.L_x_840 - _ZN6thrust24THRUST_300001_SM_1000_NS8cuda_cub4core6detail13_kernel_agentINS1_8__reduce11ReduceAgentINS0_12zip_iteratorIN4cuda3std3__45tupleIJPfNS0_17counting_iteratorIlNS0_11use_defaultESE_SE_EEEEEEEPNSB_IJflEEESI_lNS1_9__extrema9arg_min_fIflNSA_4lessIfEEEEEEJSH_SJ_lN3cub18CUB_300001_SM_100013GridEvenShareIlEENSR_9GridQueueIyEESO_EEEvDpT0_)
        .other          _ZN6thrust24THRUST_300001_SM_1000_NS8cuda_cub4core6detail13_kernel_agentINS1_8__reduce11ReduceAgentINS0_12zip_iteratorIN4cuda3std3__45tupleIJPfNS0_17counting_iteratorIlNS0_11use_defaultESE_SE_EEEEEEEPNSB_IJflEEESI_lNS1_9__extrema9arg_min_fIflNSA_4lessIfEEEEEEJSH_SJ_lN3cub18CUB_300001_SM_100013GridEvenShareIlEENSR_9GridQueueIyEESO_EEEvDpT0_,@"STO_CUDA_ENTRY STV_DEFAULT"
_ZN6thrust24THRUST_300001_SM_1000_NS8cuda_cub4core6detail13_kernel_agentINS1_8__reduce11ReduceAgentINS0_12zip_iteratorIN4cuda3std3__45tupleIJPfNS0_17counting_iteratorIlNS0_11use_defaultESE_SE_EEEEEEEPNSB_IJflEEESI_lNS1_9__extrema9arg_min_fIflNSA_4lessIfEEEEEEJSH_SJ_lN3cub18CUB_300001_SM_100013GridEvenShareIlEENSR_9GridQueueIyEESO_EEEvDpT0_:
.text._ZN6thrust24THRUST_300001_SM_1000_NS8cuda_cub4core6detail13_kernel_agentINS1_8__reduce11ReduceAgentINS0_12zip_iteratorIN4cuda3std3__45tupleIJPfNS0_17counting_iteratorIlNS0_11use_defaultESE_SE_EEEEEEEPNSB_IJflEEESI_lNS1_9__extrema9arg_min_fIflNSA_4lessIfEEEEEEJSH_SJ_lN3cub18CUB_300001_SM_100013GridEvenShareIlEENSR_9GridQueueIyEESO_EEEvDpT0_:
[----:B------:R-:W-:Y:S01]  /*0000*/  LDC R1, c[0x0][0x37c] ;  /* 0x0000df00ff017b82 */ /* 0x000fe20000000800 */
[----:B------:R-:W0:Y:S01]  /*0010*/  S2R R0, SR_CTAID.X ;  /* 0x0000000000007919 */ /* 0x000e220000002500 */
[----:B------:R-:W1:Y:S01]  /*0020*/  LDCU.64 UR4, c[0x0][0x398] ;  /* 0x00007300ff0477ac */ /* 0x000e620008000a00 */
[----:B------:R-:W-:Y:S01]  /*0030*/  BSSY.RECONVERGENT B0, `(.L_x_154) ;  /* 0x00005a6000007945 */ /* 0x000fe20003800200 */
[----:B------:R-:W2:Y:S01]  /*0040*/  LDCU UR6, c[0x0][0x370] ;  /* 0x00006e00ff0677ac */ /* 0x000ea20008000800 */
[----:B------:R-:W3:Y:S01]  /*0050*/  LDCU.64 UR10, c[0x0][0x358] ;  /* 0x00006b00ff0a77ac */ /* 0x000ee20008000a00 */
[----:B-1----:R-:W-:Y:S02]  /*0060*/  IMAD.U32 R15, RZ, RZ, UR4 ;  /* 0x00000004ff0f7e24 */ /* 0x002fe4000f8e00ff */
[----:B------:R-:W-:Y:S01]  /*0070*/  IMAD.U32 R12, RZ, RZ, UR5 ;  /* 0x00000005ff0c7e24 */ /* 0x000fe2000f8e00ff */
[----:B--2---:R-:W-:Y:S01]  /*0080*/  UIMAD UR6, UR6, 0x500, URZ ;  /* 0x00000500060678a4 */ /* 0x004fe2000f8e02ff */
[----:B0-----:R-:W-:-:S05]  /*0090*/  IMAD R7, R0, 0x500, RZ ;  /* 0x0000050000077824 */ /* 0x001fca00078e02ff */
[----:B------:R-:W-:-:S04]  /*00a0*/  IADD3 R2, P1, PT, R7, 0x500, RZ ;  /* 0x0000050007027810 */ /* 0x000fc80007f3e0ff */
[----:B------:R-:W-:Y:S01]  /*00b0*/  ISETP.GT.U32.AND P0, PT, R2, R15, PT ;  /* 0x0000000f0200720c */ /* 0x000fe20003f04070 */
[----:B------:R-:W-:-:S05]  /*00c0*/  IMAD.X R3, RZ, RZ, RZ, P1 ;  /* 0x000000ffff037224 */ /* 0x000fca00008e06ff */
[----:B------:R-:W-:-:S13]  /*00d0*/  ISETP.GT.AND.EX P0, PT, R3, R12, PT, P0 ;  /* 0x0000000c0300720c */ /* 0x000fda0003f04300 */
[----:B---3--:R-:W-:Y:S05]  /*00e0*/  @!P0 BRA `(.L_x_155) ;  /* 0x0000003000288947 */ /* 0x008fea0003800000 */
[----:B------:R-:W0:Y:S01]  /*00f0*/  S2R R6, SR_TID.X ;  /* 0x0000000000067919 */ /* 0x000e220000002100 */
[----:B------:R-:W-:Y:S01]  /*0100*/  IMAD.IADD R9, R15, 0x1, -R7 ;  /* 0x000000010f097824 */ /* 0x000fe200078e0a07 */
[----:B------:R-:W-:Y:S01]  /*0110*/  BSSY.RECONVERGENT B1, `(.L_x_156) ;  /* 0x000000f000017945 */ /* 0x000fe20003800200 */
[----:B------:R-:W-:Y:S01]  /*0120*/  IMAD.MOV.U32 R8, RZ, RZ, RZ ;  /* 0x000000ffff087224 */ /* 0x000fe200078e00ff */
[----:B------:R-:W-:Y:S02]  /*0130*/  CS2R R10, SRZ ;  /* 0x00000000000a7805 */ /* 0x000fe4000001ff00 */
[----:B0-----:R-:W-:Y:S01]  /*0140*/  ISETP.GE.AND P0, PT, R6, R9, PT ;  /* 0x000000090600720c */ /* 0x001fe20003f06270 */
[----:B------:R-:W-:-:S12]  /*0150*/  IMAD.MOV.U32 R12, RZ, RZ, R6 ;  /* 0x000000ffff0c7224 */ /* 0x000fd800078e0006 */
[----:B------:R-:W-:Y:S05]  /*0160*/  @P0 BRA `(.L_x_157) ;  /* 0x0000000000240947 */ /* 0x000fea0003800000 */
[----:B------:R-:W0:Y:S01]  /*0170*/  LDCU.128 UR4, c[0x0][0x380] ;  /* 0x00007000ff0477ac */ /* 0x000e220008000c00 */
[----:B------:R-:W-:-:S05]  /*0180*/  IADD3 R10, P0, PT, R7, R6, RZ ;  /* 0x00000006070a7210 */ /* 0x000fca0007f1e0ff */
[----:B------:R-:W-:Y:S01]  /*0190*/  IMAD.X R11, RZ, RZ, RZ, P0 ;  /* 0x000000ffff0b7224 */ /* 0x000fe200000e06ff */
[----:B0-----:R-:W-:-:S04]  /*01a0*/  LEA R2, P1, R10, UR4, 0x2 ;  /* 0x000000040a027c11 */ /* 0x001fc8000f8210ff */
[----:B------:R-:W-:-:S05]  /*01b0*/  LEA.HI.X R3, R10, UR5, R11, 0x2, P1 ;  /* 0x000000050a037c11 */ /* 0x000fca00088f140b */
[----:B------:R0:W5:Y:S01]  /*01c0*/  LDG.E R8, desc[UR10][R2.64] ;  /* 0x0000000a02087981 */ /* 0x000162000c1e1900 */
[----:B------:R-:W-:Y:S01]  /*01d0*/  IADD3 R10, P0, PT, R10, UR6, RZ ;  /* 0x000000060a0a7c10 */ /* 0x000fe2000ff1e0ff */
[----:B------:R-:W-:-:S03]  /*01e0*/  VIADD R12, R6, 0x100 ;  /* 0x00000100060c7836 */ /* 0x000fc60000000000 */
[----:B------:R-:W-:-:S09]  /*01f0*/  IADD3.X R11, PT, PT, R11, UR7, RZ, P0, !PT ;  /* 0x000000070b0b7c10 */ /* 0x000fd200087fe4ff */
.L_x_157:
[----:B------:R-:W-:Y:S05]  /*0200*/  BSYNC.RECONVERGENT B1 ;  /* 0x0000000000017941 */ /* 0x000fea0003800200 */
.L_x_156:
[----:B------:R-:W-:Y:S01]  /*0210*/  ISETP.GE.AND P0, PT, R12, R9, PT ;  /* 0x000000090c00720c */ /* 0x000fe20003f06270 */
[----:B------:R-:W-:-:S12]  /*0220*/  BSSY.RECONVERGENT B1, `(.L_x_158) ;  /* 0x0000097000017945 */ /* 0x000fd80003800200 */
[----:B------:R-:W-:Y:S05]  /*0230*/  @P0 BRA `(.L_x_159) ;  /* 0x0000000800540947 */ /* 0x000fea0003800000 */
[----:B0-----:R-:W-:Y:S01]  /*0240*/  LOP3.LUT R2, RZ, R12, RZ, 0x33, !PT ;  /* 0x0000000cff027212 */ /* 0x001fe200078e33ff */
[----:B------:R-:W-:Y:S03]  /*0250*/  BSSY.RECONVERGENT B2, `(.L_x_160) ;  /* 0x000002c000027945 */ /* 0x000fe60003800200 */
[----:B------:R-:W-:-:S04]  /*0260*/  IADD3 R15, PT, PT, -R7, R15, R2 ;  /* 0x0000000f070f7210 */ /* 0x000fc80007ffe102 */
[----:B------:R-:W-:-:S04]  /*0270*/  LOP3.LUT R2, R15, 0x300, RZ, 0xc0, !PT ;  /* 0x000003000f027812 */ /* 0x000fc800078ec0ff */
[----:B------:R-:W-:-:S13]  /*0280*/  ISETP.NE.AND P0, PT, R2, 0x300, PT ;  /* 0x000003000200780c */ /* 0x000fda0003f05270 */
[----:B------:R-:W-:Y:S05]  /*0290*/  @!P0 BRA `(.L_x_161) ;  /* 0x00000000009c8947 */ /* 0x000fea0003800000 */
[----:B------:R-:W0:Y:S01]  /*02a0*/  LDCU.128 UR4, c[0x0][0x380] ;  /* 0x00007000ff0477ac */ /* 0x000e220008000c00 */
[----:B------:R-:W-:Y:S02]  /*02b0*/  IADD3 R14, P0, PT, R7, R12, RZ ;  /* 0x0000000c070e7210 */ /* 0x000fe40007f1e0ff */
[----:B------:R-:W-:-:S03]  /*02c0*/  LEA.HI R2, R15, 0x1, RZ, 0x18 ;  /* 0x000000010f027811 */ /* 0x000fc600078fc0ff */
[----:B------:R-:W-:Y:S01]  /*02d0*/  IMAD.X R3, RZ, RZ, RZ, P0 ;  /* 0x000000ffff037224 */ /* 0x000fe200000e06ff */
[----:B------:R-:W-:-:S05]  /*02e0*/  LOP3.LUT R2, R2, 0x3, RZ, 0xc0, !PT ;  /* 0x0000000302027812 */ /* 0x000fca00078ec0ff */
[----:B------:R-:W-:Y:S01]  /*02f0*/  IMAD.MOV R4, RZ, RZ, -R2 ;  /* 0x000000ffff047224 */ /* 0x000fe200078e0a02 */
[C---:B0-----:R-:W-:Y:S02]  /*0300*/  IADD3 R16, P1, PT, R14.reuse, UR6, RZ ;  /* 0x000000060e107c10 */ /* 0x041fe4000ff3e0ff */
[C---:B------:R-:W-:Y:S02]  /*0310*/  LEA R13, P2, R14.reuse, UR4, 0x2 ;  /* 0x000000040e0d7c11 */ /* 0x040fe4000f8410ff */
[----:B------:R-:W-:Y:S02]  /*0320*/  IADD3.X R18, PT, PT, R3, UR7, RZ, P1, !PT ;  /* 0x0000000703127c10 */ /* 0x000fe40008ffe4ff */
[----:B------:R-:W-:-:S09]  /*0330*/  LEA.HI.X R14, R14, UR5, R3, 0x2, P2 ;  /* 0x000000050e0e7c11 */ /* 0x000fd200090f1403 */
.L_x_164:
[----:B------:R-:W-:Y:S02]  /*0340*/  IMAD.MOV.U32 R2, RZ, RZ, R13 ;  /* 0x000000ffff027224 */ /* 0x000fe400078e000d */
[----:B------:R-:W-:-:S05]  /*0350*/  IMAD.MOV.U32 R3, RZ, RZ, R14 ;  /* 0x000000ffff037224 */ /* 0x000fca00078e000e */
[----:B------:R-:W2:Y:S01]  /*0360*/  LDG.E R17, desc[UR10][R2.64] ;  /* 0x0000000a02117981 */ /* 0x000ea2000c1e1900 */
[----:B------:R-:W-:Y:S01]  /*0370*/  VIADD R4, R4, 0x1 ;  /* 0x0000000104047836 */ /* 0x000fe20000000000 */
[----:B------:R-:W-:Y:S01]  /*0380*/  BSSY.RECONVERGENT B3, `(.L_x_162) ;  /* 0x0000013000037945 */ /* 0x000fe20003800200 */
[----:B------:R-:W-:-:S03]  /*0390*/  IADD3 R13, P3, PT, R13, 0x400, RZ ;  /* 0x000004000d0d7810 */ /* 0x000fc60007f7e0ff */
[----:B------:R-:W-:Y:S02]  /*03a0*/  ISETP.NE.AND P2, PT, R4, RZ, PT ;  /* 0x000000ff0400720c */ /* 0x000fe40003f45270 */
[----:B--2--5:R-:W-:-:S13]  /*03b0*/  FSETP.GEU.AND P0, PT, R8, R17, PT ;  /* 0x000000110800720b */ /* 0x024fda0003f0e000 */
[----:B------:R-:W-:Y:S05]  /*03c0*/  @!P0 BRA `(.L_x_163) ;  /* 0x0000000000388947 */ /* 0x000fea0003800000 */
[----:B------:R-:W-:Y:S01]  /*03d0*/  FSETP.GEU.AND P4, PT, R17, R8, PT ;  /* 0x000000081100720b */ /* 0x000fe20003f8e000 */
[----:B------:R-:W-:Y:S02]  /*03e0*/  IMAD.MOV.U32 R3, RZ, RZ, R10 ;  /* 0x000000ffff037224 */ /* 0x000fe400078e000a */
[----:B------:R-:W-:Y:S02]  /*03f0*/  IMAD.MOV.U32 R5, RZ, RZ, R11 ;  /* 0x000000ffff057224 */ /* 0x000fe400078e000b */
[----:B------:R-:W-:Y:S02]  /*0400*/  IMAD.MOV.U32 R2, RZ, RZ, R8 ;  /* 0x000000ffff027224 */ /* 0x000fe400078e0008 */
[----:B------:R-:W-:Y:S02]  /*0410*/  IMAD.MOV.U32 R8, RZ, RZ, R17 ;  /* 0x000000ffff087224 */ /* 0x000fe400078e0011 */
[----:B------:R-:W-:Y:S02]  /*0420*/  IMAD.MOV.U32 R10, RZ, RZ, R16 ;  /* 0x000000ffff0a7224 */ /* 0x000fe400078e0010 */
[----:B------:R-:W-:-:S02]  /*0430*/  IMAD.MOV.U32 R11, RZ, RZ, R18 ;  /* 0x000000ffff0b7224 */ /* 0x000fc400078e0012 */
[CC--:B------:R-:W-:Y:S02]  /*0440*/  @P4 ISETP.GE.U32.AND P0, PT, R3.reuse, R16.reuse, PT ;  /* 0x000000100300420c */ /* 0x0c0fe40003f06070 */
[----:B------:R-:W-:Y:S02]  /*0450*/  @P4 ISETP.LT.U32.AND P1, PT, R3, R16, PT ;  /* 0x000000100300420c */ /* 0x000fe40003f21070 */
[CC--:B------:R-:W-:Y:S02]  /*0460*/  @P4 ISETP.GE.AND.EX P0, PT, R5.reuse, R18.reuse, PT, P0 ;  /* 0x000000120500420c */ /* 0x0c0fe40003f06300 */
[----:B------:R-:W-:Y:S02]  /*0470*/  @P4 ISETP.LT.AND.EX P1, PT, R5, R18, PT, P1 ;  /* 0x000000120500420c */ /* 0x000fe40003f21310 */
[----:B------:R-:W-:Y:S02]  /*0480*/  @P4 FSEL R8, R2, R17, !P0 ;  /* 0x0000001102084208 */ /* 0x000fe40004000000 */
[----:B------:R-:W-:-:S02]  /*0490*/  @P4 SEL R10, R3, R16, P1 ;  /* 0x00000010030a4207 */ /* 0x000fc40000800000 */
[----:B------:R-:W-:-:S07]  /*04a0*/  @P4 SEL R11, R5, R18, P1 ;  /* 0x00000012050b4207 */ /* 0x000fce0000800000 */
.L_x_163:
[----:B------:R-:W-:Y:S05]  /*04b0*/  BSYNC.RECONVERGENT B3 ;  /* 0x0000000000037941 */ /* 0x000fea0003800200 */
.L_x_162:
[----:B------:R-:W-:Y:S01]  /*04c0*/  IADD3 R16, P0, PT, R16, 0x100, RZ ;  /* 0x0000010010107810 */ /* 0x000fe20007f1e0ff */
[----:B------:R-:W-:Y:S02]  /*04d0*/  VIADD R12, R12, 0x100 ;  /* 0x000001000c0c7836 */ /* 0x000fe40000000000 */
[----:B------:R-:W-:Y:S02]  /*04e0*/  IMAD.X R14, RZ, RZ, R14, P3 ;  /* 0x000000ffff0e7224 */ /* 0x000fe400018e060e */
[----:B------:R-:W-:Y:S01]  /*04f0*/  IMAD.X R18, RZ, RZ, R18, P0 ;  /* 0x000000ffff127224 */ /* 0x000fe200000e0612 */
[----:B------:R-:W-:Y:S07]  /*0500*/  @P2 BRA `(.L_x_164) ;  /* 0xfffffffc008c2947 */ /* 0x000fee000383ffff */
.L_x_161:
[----:B------:R-:W-:Y:S05]  /*0510*/  BSYNC.RECONVERGENT B2 ;  /* 0x0000000000027941 */ /* 0x000fea0003800200 */
.L_x_160:
[----:B------:R-:W-:-:S13]  /*0520*/  ISETP.GE.U32.AND P0, PT, R15, 0x300, PT ;  /* 0x000003000f00780c */ /* 0x000fda0003f06070 */
[----:B------:R-:W-:Y:S05]  /*0530*/  @!P0 BRA `(.L_x_159) ;  /* 0x0000000400948947 */ /* 0x000fea0003800000 */
[----:B------:R-:W0:Y:S01]  /*0540*/  LDC.64 R4, c[0x0][0x380] ;  /* 0x0000e000ff047b82 */ /* 0x000e220000000a00 */
[----:B------:R-:W-:-:S07]  /*0550*/  VIADD R12, R12, 0x200 ;  /* 0x000002000c0c7836 */ /* 0x000fce0000000000 */
[----:B------:R-:W1:Y:S02]  /*0560*/  LDC.64 R2, c[0x0][0x388] ;  /* 0x0000e200ff027b82 */ /* 0x000e640000000a00 */
.L_x_173:
[----:B------:R-:W-:-:S05]  /*0570*/  VIADD R14, R12, 0xfffffe00 ;  /* 0xfffffe000c0e7836 */ /* 0x000fca0000000000 */
[----:B------:R-:W-:-:S04]  /*0580*/  IADD3 R19, P0, PT, R7, R14, RZ ;  /* 0x0000000e07137210 */ /* 0x000fc80007f1e0ff */
[----:B------:R-:W-:Y:S02]  /*0590*/  LEA.HI.X.SX32 R22, R14, RZ, 0x1, P0 ;  /* 0x000000ff0e167211 */ /* 0x000fe400000f0eff */
[----:B0-----:R-:W-:-:S04]  /*05a0*/  LEA R16, P0, R19, R4, 0x2 ;  /* 0x0000000413107211 */ /* 0x001fc800078010ff */
[----:B------:R-:W-:-:S05]  /*05b0*/  LEA.HI.X R17, R19, R5, R22, 0x2, P0 ;  /* 0x0000000513117211 */ /* 0x000fca00000f1416 */
[----:B------:R-:W2:Y:S04]  /*05c0*/  LDG.E R25, desc[UR10][R16.64] ;  /* 0x0000000a10197981 */ /* 0x000ea8000c1e1900 */
[----:B-----5:R0:W5:Y:S04]  /*05d0*/  LDG.E R15, desc[UR10][R16.64+0x400] ;  /* 0x0004000a100f7981 */ /* 0x020168000c1e1900 */
[----:B------:R0:W5:Y:S04]  /*05e0*/  LDG.E R13, desc[UR10][R16.64+0x800] ;  /* 0x0008000a100d7981 */ /* 0x000168000c1e1900 */
[----:B------:R0:W5:Y:S01]  /*05f0*/  LDG.E R14, desc[UR10][R16.64+0xc00] ;  /* 0x000c000a100e7981 */ /* 0x000162000c1e1900 */
[----:B-1----:R-:W-:Y:S01]  /*0600*/  IADD3 R23, P1, PT, R19, R2, RZ ;  /* 0x0000000213177210 */ /* 0x002fe20007f3e0ff */
[----:B------:R-:W-:Y:S01]  /*0610*/  BSSY.RECONVERGENT B2, `(.L_x_165) ;  /* 0x0000013000027945 */ /* 0x000fe20003800200 */
[----:B------:R-:W-:-:S02]  /*0620*/  IMAD.MOV.U32 R18, RZ, RZ, R10 ;  /* 0x000000ffff127224 */ /* 0x000fc400078e000a */
[----:B------:R-:W-:Y:S02]  /*0630*/  IMAD.MOV.U32 R21, RZ, RZ, R11 ;  /* 0x000000ffff157224 */ /* 0x000fe400078e000b */
[----:B------:R-:W-:Y:S02]  /*0640*/  IMAD.MOV.U32 R20, RZ, RZ, R8 ;  /* 0x000000ffff147224 */ /* 0x000fe400078e0008 */
[----:B------:R-:W-:Y:S02]  /*0650*/  VIADD R19, R12, 0xffffff00 ;  /* 0xffffff000c137836 */ /* 0x000fe40000000000 */
[----:B------:R-:W-:Y:S01]  /*0660*/  IMAD.X R22, R22, 0x1, R3, P1 ;  /* 0x0000000116167824 */ /* 0x000fe200008e0603 */
[----:B--2---:R-:W-:-:S13]  /*0670*/  FSETP.GEU.AND P0, PT, R8, R25, PT ;  /* 0x000000190800720b */ /* 0x004fda0003f0e000 */
[----:B0-----:R-:W-:Y:S05]  /*0680*/  @!P0 BRA `(.L_x_166) ;  /* 0x00000000002c8947 */ /* 0x001fea0003800000 */
        /* <DEDUP_REMOVED lines=11> */
.L_x_166:
[----:B------:R-:W-:Y:S05]  /*0740*/  BSYNC.RECONVERGENT B2 ;  /* 0x0000000000027941 */ /* 0x000fea0003800200 */
.L_x_165:
[----:B-----5:R-:W-:Y:S01]  /*0750*/  FSETP.GEU.AND P0, PT, R20, R15, PT ;  /* 0x0000000f1400720b */ /* 0x020fe20003f0e000 */
[----:B------:R-:W-:Y:S01]  /*0760*/  BSSY.RECONVERGENT B2, `(.L_x_167) ;  /* 0x0000013000027945 */ /* 0x000fe20003800200 */
[----:B------:R-:W-:Y:S01]  /*0770*/  SHF.R.S32.HI R8, RZ, 0x1f, R19 ;  /* 0x0000001fff087819 */ /* 0x000fe20000011413 */
[----:B------:R-:W-:Y:S01]  /*0780*/  IMAD.MOV.U32 R11, RZ, RZ, R18 ;  /* 0x000000ffff0b7224 */ /* 0x000fe200078e0012 */
[----:B------:R-:W-:Y:S01]  /*0790*/  IADD3 R17, P1, P2, R19, R2, R7 ;  /* 0x0000000213117210 */ /* 0x000fe20007a3e007 */
[----:B------:R-:W-:-:S03]  /*07a0*/  IMAD.MOV.U32 R19, RZ, RZ, R21 ;  /* 0x000000ffff137224 */ /* 0x000fc600078e0015 */
[----:B------:R-:W-:Y:S01]  /*07b0*/  IADD3.X R10, PT, PT, R8, R3, RZ, P1, P2 ;  /* 0x00000003080a7210 */ /* 0x000fe20000fe44ff */
[----:B------:R-:W-:-:S04]  /*07c0*/  IMAD.MOV.U32 R8, RZ, RZ, R20 ;  /* 0x000000ffff087224 */ /* 0x000fc800078e0014 */
        /* <DEDUP_REMOVED lines=12> */
.L_x_168:
[----:B------:R-:W-:Y:S05]  /*0890*/  BSYNC.RECONVERGENT B2 ;  /* 0x0000000000027941 */ /* 0x000fea0003800200 */
.L_x_167:
[----:B------:R-:W-:Y:S01]  /*08a0*/  FSETP.GEU.AND P0, PT, R8, R13, PT ;  /* 0x0000000d0800720b */ /* 0x000fe20003f0e000 */
[C---:B------:R-:W-:Y:S01]  /*08b0*/  VIADD R10, R12.reuse, 0x100 ;  /* 0x000001000c0a7836 */ /* 0x040fe20000000000 */
[----:B------:R-:W-:Y:S01]  /*08c0*/  SHF.R.S32.HI R16, RZ, 0x1f, R12 ;  /* 0x0000001fff107819 */ /* 0x000fe2000001140c */
[----:B------:R-:W-:Y:S01]  /*08d0*/  BSSY.RECONVERGENT B2, `(.L_x_169) ;  /* 0x0000013000027945 */ /* 0x000fe20003800200 */
[----:B------:R-:W-:Y:S01]  /*08e0*/  IADD3 R20, P1, P2, R12, R2, R7 ;  /* 0x000000020c147210 */ /* 0x000fe20007a3e007 */
[----:B------:R-:W-:Y:S02]  /*08f0*/  IMAD.MOV.U32 R17, RZ, RZ, R11 ;  /* 0x000000ffff117224 */ /* 0x000fe400078e000b */
[----:B------:R-:W-:Y:S01]  /*0900*/  IMAD.MOV.U32 R18, RZ, RZ, R19 ;  /* 0x000000ffff127224 */ /* 0x000fe200078e0013 */
[----:B------:R-:W-:Y:S01]  /*0910*/  IADD3.X R22, PT, PT, R16, R3, RZ, P1, P2 ;  /* 0x0000000310167210 */ /* 0x000fe20000fe44ff */
[----:B------:R-:W-:Y:S01]  /*0920*/  IMAD.MOV.U32 R15, RZ, RZ, R8 ;  /* 0x000000ffff0f7224 */ /* 0x000fe200078e0008 */
[----:B------:R-:W-:-:S03]  /*0930*/  SHF.R.S32.HI R16, RZ, 0x1f, R10 ;  /* 0x0000001fff107819 */ /* 0x000fc6000001140a */
        /* <DEDUP_REMOVED lines=12> */
.L_x_170:
[----:B------:R-:W-:Y:S05]  /*0a00*/  BSYNC.RECONVERGENT B2 ;  /* 0x0000000000027941 */ /* 0x000fea0003800200 */
.L_x_169:
[----:B------:R-:W-:Y:S01]  /*0a10*/  FSETP.GEU.AND P0, PT, R15, R14, PT ;  /* 0x0000000e0f00720b */ /* 0x000fe20003f0e000 */
[----:B------:R-:W-:Y:S01]  /*0a20*/  BSSY.RECONVERGENT B2, `(.L_x_171) ;  /* 0x0000012000027945 */ /* 0x000fe20003800200 */
[----:B------:R-:W-:Y:S01]  /*0a30*/  IADD3 R20, P1, P2, R10, R2, R7 ;  /* 0x000000020a147210 */ /* 0x000fe20007a3e007 */
[----:B------:R-:W-:Y:S02]  /*0a40*/  IMAD.MOV.U32 R10, RZ, RZ, R17 ;  /* 0x000000ffff0a7224 */ /* 0x000fe400078e0011 */
[----:B------:R-:W-:Y:S01]  /*0a50*/  IMAD.MOV.U32 R11, RZ, RZ, R18 ;  /* 0x000000ffff0b7224 */ /* 0x000fe200078e0012 */
[----:B------:R-:W-:Y:S01]  /*0a60*/  IADD3.X R13, PT, PT, R16, R3, RZ, P1, P2 ;  /* 0x00000003100d7210 */ /* 0x000fe20000fe44ff */
[----:B------:R-:W-:-:S06]  /*0a70*/  IMAD.MOV.U32 R8, RZ, RZ, R15 ;  /* 0x000000ffff087224 */ /* 0x000fcc00078e000f */
        /* <DEDUP_REMOVED lines=12> */
.L_x_172:
[----:B------:R-:W-:Y:S05]  /*0b40*/  BSYNC.RECONVERGENT B2 ;  /* 0x0000000000027941 */ /* 0x000fea0003800200 */
.L_x_171:
[C---:B------:R-:W-:Y:S02]  /*0b50*/  VIADD R14, R12.reuse, 0x200 ;  /* 0x000002000c0e7836 */ /* 0x040fe40000000000 */
[----:B------:R-:W-:-:S03]  /*0b60*/  VIADD R12, R12, 0x400 ;  /* 0x000004000c0c7836 */ /* 0x000fc60000000000 */
[----:B------:R-:W-:-:S13]  /*0b70*/  ISETP.GE.AND P0, PT, R14, R9, PT ;  /* 0x000000090e00720c */ /* 0x000fda0003f06270 */
[----:B------:R-:W-:Y:S05]  /*0b80*/  @!P0 BRA `(.L_x_173) ;  /* 0xfffffff800788947 */ /* 0x000fea000383ffff */
.L_x_159:
[----:B------:R-:W-:Y:S05]  /*0b90*/  BSYNC.RECONVERGENT B1 ;  /* 0x0000000000017941 */ /* 0x000fea0003800200 */
.L_x_158:
[----:B------:R-:W-:-:S13]  /*0ba0*/  ISETP.GE.AND P0, PT, R9, 0x100, PT ;  /* 0x000001000900780c */ /* 0x000fda0003f06270 */
[----:B------:R-:W-:Y:S05]  /*0bb0*/  @!P0 BRA `(.L_x_174) ;  /* 0x00000010003c8947 */ /* 0x000fea0003800000 */
[----:B------:R-:W1:Y:S01]  /*0bc0*/  S2R R14, SR_LANEID ;  /* 0x00000000000e7919 */ /* 0x000e620000000000 */
[----:B------:R-:W-:Y:S01]  /*0bd0*/  BSSY.RECONVERGENT B1, `(.L_x_175) ;  /* 0x0000015000017945 */ /* 0x000fe20003800200 */
[----:B------:R-:W-:Y:S01]  /*0be0*/  IMAD.MOV.U32 R4, RZ, RZ, R10 ;  /* 0x000000ffff047224 */ /* 0x000fe200078e000a */
[----:B0----5:R-:W0:Y:S01]  /*0bf0*/  SHFL.DOWN PT, R3, R8, 0x1, 0x1f ;  /* 0x08201f0008037f89 */ /* 0x021e2200000e0000 */
[----:B------:R-:W-:Y:S02]  /*0c00*/  IMAD.MOV.U32 R9, RZ, RZ, R11 ;  /* 0x000000ffff097224 */ /* 0x000fe400078e000b */
[----:B------:R-:W-:Y:S01]  /*0c10*/  IMAD.MOV.U32 R2, RZ, RZ, R8 ;  /* 0x000000ffff027224 */ /* 0x000fe200078e0008 */
[----:B------:R2:W3:Y:S04]  /*0c20*/  SHFL.DOWN PT, R5, R10, 0x1, 0x1f ;  /* 0x08201f000a057f89 */ /* 0x0004e800000e0000 */
[----:B------:R2:W4:Y:S01]  /*0c30*/  SHFL.DOWN PT, R12, R11, 0x1, 0x1f ;  /* 0x08201f000b0c7f89 */ /* 0x00052200000e0000 */
[----:B0-----:R-:W-:-:S04]  /*0c40*/  FSETP.GEU.AND P0, PT, R8, R3, PT ;  /* 0x000000030800720b */ /* 0x001fc80003f0e000 */
[----:B-1----:R-:W-:-:S13]  /*0c50*/  ISETP.GT.OR P0, PT, R14, 0x1e, !P0 ;  /* 0x0000001e0e00780c */ /* 0x002fda0004704670 */
        /* <DEDUP_REMOVED lines=12> */
.L_x_176:
[----:B------:R-:W-:Y:S05]  /*0d20*/  BSYNC.RECONVERGENT B1 ;  /* 0x0000000000017941 */ /* 0x000fea0003800200 */
.L_x_175:
        /* <DEDUP_REMOVED lines=21> */
.L_x_178:
[----:B------:R-:W-:Y:S05]  /*0e80*/  BSYNC.RECONVERGENT B1 ;  /* 0x0000000000017941 */ /* 0x000fea0003800200 */
.L_x_177:
        /* <DEDUP_REMOVED lines=21> */
.L_x_180:
[----:B------:R-:W-:Y:S05]  /*0fe0*/  BSYNC.RECONVERGENT B1 ;  /* 0x0000000000017941 */ /* 0x000fea0003800200 */
.L_x_179:
        /* <DEDUP_REMOVED lines=21> */
.L_x_182:
[----:B------:R-:W-:Y:S05]  /*1140*/  BSYNC.RECONVERGENT B1 ;  /* 0x0000000000017941 */ /* 0x000fea0003800200 */
.L_x_181:
        /* <DEDUP_REMOVED lines=22> */
.L_x_184:
[----:B------:R-:W-:Y:S05]  /*12b0*/  BSYNC.RECONVERGENT B1 ;  /* 0x0000000000017941 */ /* 0x000fea0003800200 */
.L_x_183:
[----:B------:R-:W-:Y:S04]  /*12c0*/  BSSY.RECONVERGENT B1, `(.L_x_185) ;  /* 0x000000c000017945 */ /* 0x000fe80003800200 */
[----:B------:R-:W-:Y:S05]  /*12d0*/  @P3 BRA `(.L_x_186) ;  /* 0x0000000000283947 */ /* 0x000fea0003800000 */
[----:B------:R-:W0:Y:S01]  /*12e0*/  S2R R8, SR_CgaCtaId ;  /* 0x0000000000087919 */ /* 0x000e220000008800 */
[----:B------:R-:W-:Y:S01]  /*12f0*/  MOV R7, 0x400 ;  /* 0x0000040000077802 */ /* 0x000fe20000000f00 */
[----:B------:R-:W-:Y:S01]  /*1300*/  IMAD.MOV.U32 R9, RZ, RZ, R2 ;  /* 0x000000ffff097224 */ /* 0x000fe200078e0002 */
[----:B------:R-:W-:-:S04]  /*1310*/  SHF.R.U32.HI R5, RZ, 0x1, R6 ;  /* 0x00000001ff057819 */ /* 0x000fc80000011606 */
[----:B------:R-:W-:Y:S02]  /*1320*/  LOP3.LUT R5, R5, 0x1f0, RZ, 0xc0, !PT ;  /* 0x000001f005057812 */ /* 0x000fe400078ec0ff */
[----:B0-----:R-:W-:-:S05]  /*1330*/  LEA R8, R8, R7, 0x18 ;  /* 0x0000000708087211 */ /* 0x001fca00078ec0ff */
[----:B------:R-:W-:Y:S02]  /*1340*/  IMAD.IADD R5, R5, 0x1, R8 ;  /* 0x0000000105057824 */ /* 0x000fe400078e0208 */
[----:B------:R-:W-:-:S03]  /*1350*/  IMAD.MOV.U32 R8, RZ, RZ, R3 ;  /* 0x000000ffff087224 */ /* 0x000fc600078e0003 */
[----:B------:R0:W-:Y:S04]  /*1360*/  STS [R5+0x8], R4 ;  /* 0x0000080405007388 */ /* 0x0001e80000000800 */
[----:B------:R0:W-:Y:S02]  /*1370*/  STS.64 [R5+0x10], R8 ;  /* 0x0000100805007388 */ /* 0x0001e40000000a00 */
.L_x_186:
[----:B------:R-:W-:Y:S05]  /*1380*/  BSYNC.RECONVERGENT B1 ;  /* 0x0000000000017941 */ /* 0x000fea0003800200 */
.L_x_185:
[----:B------:R-:W-:Y:S01]  /*1390*/  BAR.SYNC.DEFER_BLOCKING 0x0 ;  /* 0x0000000000007b1d */ /* 0x000fe20000010000 */
[----:B------:R-:W-:-:S13]  /*13a0*/  ISETP.NE.AND P2, PT, R6, RZ, PT ;  /* 0x000000ff0600720c */ /* 0x000fda0003f45270 */
[----:B------:R-:W-:Y:S05]  /*13b0*/  @P2 BRA `(.L_x_187) ;  /* 0x0000004400b42947 */ /* 0x000fea0003800000 */
[----:B------:R-:W1:Y:S01]  /*13c0*/  S2R R6, SR_CgaCtaId ;  /* 0x0000000000067919 */ /* 0x000e620000008800 */
[----:B0-----:R-:W-:Y:S01]  /*13d0*/  MOV R9, 0x400 ;  /* 0x0000040000097802 */ /* 0x001fe20000000f00 */
[----:B------:R-:W-:Y:S01]  /*13e0*/  BSSY.RECONVERGENT B1, `(.L_x_188) ;  /* 0x000001a000017945 */ /* 0x000fe20003800200 */
[----:B------:R-:W-:Y:S02]  /*13f0*/  IMAD.MOV.U32 R12, RZ, RZ, R4 ;  /* 0x000000ffff0c7224 */ /* 0x000fe400078e0004 */
[----:B------:R-:W-:Y:S01]  /*1400*/  IMAD.MOV.U32 R7, RZ, RZ, R2 ;  /* 0x000000ffff077224 */ /* 0x000fe200078e0002 */
[----:B-1----:R-:W-:Y:S01]  /*1410*/  LEA R9, R6, R9, 0x18 ;  /* 0x0000000906097211 */ /* 0x002fe200078ec0ff */
[----:B------:R-:W-:-:S04]  /*1420*/  IMAD.MOV.U32 R6, RZ, RZ, R3 ;  /* 0x000000ffff067224 */ /* 0x000fc800078e0003 */
        /* <DEDUP_REMOVED lines=21> */
.L_x_189:
[----:B------:R-:W-:Y:S05]  /*1580*/  BSYNC.RECONVERGENT B1 ;  /* 0x0000000000017941 */ /* 0x000fea0003800200 */
.L_x_188:
        /* <DEDUP_REMOVED lines=18> */
.L_x_191:
[----:B------:R-:W-:Y:S05]  /*16b0*/  BSYNC.RECONVERGENT B1 ;  /* 0x0000000000017941 */ /* 0x000fea0003800200 */
.L_x_190:
        /* <DEDUP_REMOVED lines=18> */
.L_x_193:
[----:B------:R-:W-:Y:S05]  /*17e0*/  BSYNC.RECONVERGENT B1 ;  /* 0x0000000000017941 */ /* 0x000fea0003800200 */
.L_x_192:
        /* <DEDUP_REMOVED lines=18> */
.L_x_195:
[----:B------:R-:W-:Y:S05]  /*1910*/  BSYNC.RECONVERGENT B1 ;  /* 0x0000000000017941 */ /* 0x000fea0003800200 */
.L_x_194:
        /* <DEDUP_REMOVED lines=18> */
.L_x_197:
[----:B------:R-:W-:Y:S05]  /*1a40*/  BSYNC.RECONVERGENT B1 ;  /* 0x0000000000017941 */ /* 0x000fea0003800200 */
.L_x_196:
        /* <DEDUP_REMOVED lines=18> */
.L_x_199:
[----:B------:R-:W-:Y:S05]  /*1b70*/  BSYNC.RECONVERGENT B1 ;  /* 0x0000000000017941 */ /* 0x000fea0003800200 */
.L_x_198:
        /* <DEDUP_REMOVED lines=12> */
[CC--:B------:R-:W-:Y:S02]  /*1c40*/  ISETP.LT.U32.AND P1, PT, R11.reuse, R8.reuse, PT ;  /* 0x000000080b00720c */ /* 0x0c0fe40003f21070 */
[CC--:B------:R-:W-:Y:S02]  /*1c50*/  ISETP.GE.AND.EX P0, PT, R10.reuse, R9.reuse, PT, P0 ;  /* 0x000000090a00720c */ /* 0x0c0fe40003f06300 */
[----:B------:R-:W-:Y:S02]  /*1c60*/  ISETP.LT.AND.EX P1, PT, R10, R9, PT, P1 ;  /* 0x000000090a00720c */ /* 0x000fe40003f21310 */
[----:B------:R-:W-:Y:S02]  /*1c70*/  FSEL R4, R6, R5, !P0 ;  /* 0x0000000506047208 */ /* 0x000fe40004000000 */
[----:B------:R-:W-:-:S02]  /*1c80*/  SEL R3, R11, R8, P1 ;  /* 0x000000080b037207 */ /* 0x000fc40000800000 */
[----:B------:R-:W-:Y:S01]  /*1c90*/  SEL R2, R10, R9, P1 ;  /* 0x000000090a027207 */ /* 0x000fe20000800000 */
[----:B------:R-:W-:Y:S06]  /*1ca0*/  BRA `(.L_x_187) ;  /* 0x0000003c00787947 */ /* 0x000fec0003800000 */
.L_x_174:
[----:B0-----:R-:W-:Y:S01]  /*1cb0*/  LOP3.LUT R2, R6, 0x3e0, RZ, 0xc0, !PT ;  /* 0x000003e006027812 */ /* 0x001fe200078ec0ff */
[----:B------:R-:W-:Y:S01]  /*1cc0*/  BSSY.RECONVERGENT B1, `(.L_x_200) ;  /* 0x000001b000017945 */ /* 0x000fe20003800200 */
[----:B------:R-:W-:Y:S02]  /*1cd0*/  IMAD.MOV.U32 R14, RZ, RZ, R10 ;  /* 0x000000ffff0e7224 */ /* 0x000fe400078e000a */
[----:B------:R-:W-:Y:S02]  /*1ce0*/  IMAD.MOV.U32 R16, RZ, RZ, R11 ;  /* 0x000000ffff107224 */ /* 0x000fe400078e000b */
[----:B------:R-:W-:Y:S01]  /*1cf0*/  VIADD R4, R2, 0x20 ;  /* 0x0000002002047836 */ /* 0x000fe20000000000 */
[----:B------:R-:W-:-:S04]  /*1d00*/  LOP3.LUT R2, RZ, R2, RZ, 0x33, !PT ;  /* 0x00000002ff027212 */ /* 0x000fc800078e33ff */
[----:B------:R-:W-:Y:S01]  /*1d10*/  ISETP.GT.AND P0, PT, R4, R9, PT ;  /* 0x000000090400720c */ /* 0x000fe20003f04270 */
[----:B------:R-:W-:Y:S02]  /*1d20*/  IMAD.IADD R2, R9, 0x1, R2 ;  /* 0x0000000109027824 */ /* 0x000fe400078e0202 */
[----:B-----5:R-:W-:-:S03]  /*1d30*/  IMAD.MOV.U32 R4, RZ, RZ, R8 ;  /* 0x000000ffff047224 */ /* 0x020fc600078e0008 */
        /* <DEDUP_REMOVED lines=19> */
.L_x_201:
[----:B------:R-:W-:Y:S05]  /*1e70*/  BSYNC.RECONVERGENT B1 ;  /* 0x0000000000017941 */ /* 0x000fea0003800200 */
.L_x_200:
        /* <DEDUP_REMOVED lines=22> */
.L_x_203:
[----:B------:R-:W-:Y:S05]  /*1fe0*/  BSYNC.RECONVERGENT B1 ;  /* 0x0000000000017941 */ /* 0x000fea0003800200 */
.L_x_202:
        /* <DEDUP_REMOVED lines=22> */
.L_x_205:
[----:B------:R-:W-:Y:S05]  /*2150*/  BSYNC.RECONVERGENT B1 ;  /* 0x0000000000017941 */ /* 0x000fea0003800200 */
.L_x_204:
        /* <DEDUP_REMOVED lines=22> */
.L_x_207:
[----:B------:R-:W-:Y:S05]  /*22c0*/  BSYNC.RECONVERGENT B1 ;  /* 0x0000000000017941 */ /* 0x000fea0003800200 */
.L_x_206:
        /* <DEDUP_REMOVED lines=23> */
.L_x_209:
[----:B------:R-:W-:Y:S05]  /*2440*/  BSYNC.RECONVERGENT B1 ;  /* 0x0000000000017941 */ /* 0x000fea0003800200 */
.L_x_208:
[----:B------:R-:W-:Y:S04]  /*2450*/  BSSY.RECONVERGENT B1, `(.L_x_210) ;  /* 0x000000c000017945 */ /* 0x000fe80003800200 */
[----:B------:R-:W-:Y:S05]  /*2460*/  @P3 BRA `(.L_x_211) ;  /* 0x0000000000283947 */ /* 0x000fea0003800000 */
[----:B------:R-:W0:Y:S01]  /*2470*/  S2R R8, SR_CgaCtaId ;  /* 0x0000000000087919 */ /* 0x000e220000008800 */
[----:B------:R-:W-:Y:S01]  /*2480*/  MOV R7, 0x400 ;  /* 0x0000040000077802 */ /* 0x000fe20000000f00 */
[----:B------:R-:W-:Y:S01]  /*2490*/  IMAD.MOV.U32 R10, RZ, RZ, R3 ;  /* 0x000000ffff0a7224 */ /* 0x000fe200078e0003 */
[----:B------:R-:W-:Y:S01]  /*24a0*/  SHF.R.U32.HI R5, RZ, 0x1, R6 ;  /* 0x00000001ff057819 */ /* 0x000fe20000011606 */
[----:B------:R-:W-:-:S03]  /*24b0*/  IMAD.MOV.U32 R11, RZ, RZ, R2 ;  /* 0x000000ffff0b7224 */ /* 0x000fc600078e0002 */
[----:B------:R-:W-:Y:S02]  /*24c0*/  LOP3.LUT R5, R5, 0x1f0, RZ, 0xc0, !PT ;  /* 0x000001f005057812 */ /* 0x000fe400078ec0ff */
[----:B0-----:R-:W-:-:S05]  /*24d0*/  LEA R8, R8, R7, 0x18 ;  /* 0x0000000708087211 */ /* 0x001fca00078ec0ff */
[----:B------:R-:W-:-:S05]  /*24e0*/  IMAD.IADD R5, R5, 0x1, R8 ;  /* 0x0000000105057824 */ /* 0x000fca00078e0208 */
[----:B------:R0:W-:Y:S04]  /*24f0*/  STS.64 [R5+0x10], R10 ;  /* 0x0000100a05007388 */ /* 0x0001e80000000a00 */
[----:B------:R0:W-:Y:S02]  /*2500*/  STS [R5+0x8], R4 ;  /* 0x0000080405007388 */ /* 0x0001e40000000800 */
.L_x_211:
[----:B------:R-:W-:Y:S05]  /*2510*/  BSYNC.RECONVERGENT B1 ;  /* 0x0000000000017941 */ /* 0x000fea0003800200 */
.L_x_210:
[----:B------:R-:W-:Y:S01]  /*2520*/  BAR.SYNC.DEFER_BLOCKING 0x0 ;  /* 0x0000000000007b1d */ /* 0x000fe20000010000 */
[----:B------:R-:W-:-:S13]  /*2530*/  ISETP.NE.AND P2, PT, R6, RZ, PT ;  /* 0x000000ff0600720c */ /* 0x000fda0003f45270 */
[----:B------:R-:W-:Y:S05]  /*2540*/  @P2 BRA `(.L_x_187) ;  /* 0x0000003400502947 */ /* 0x000fea0003800000 */
[C---:B------:R-:W-:Y:S01]  /*2550*/  ISETP.GE.AND P0, PT, R9.reuse, 0x21, PT ;  /* 0x000000210900780c */ /* 0x040fe20003f06270 */
[----:B0-----:R-:W-:Y:S01]  /*2560*/  IMAD.MOV.U32 R5, RZ, RZ, R4 ;  /* 0x000000ffff057224 */ /* 0x001fe200078e0004 */
[C---:B------:R-:W-:Y:S01]  /*2570*/  ISETP.GE.AND P5, PT, R9.reuse, 0x41, PT ;  /* 0x000000410900780c */ /* 0x040fe20003fa6270 */
[----:B------:R-:W-:Y:S01]  /*2580*/  IMAD.MOV.U32 R11, RZ, RZ, R3 ;  /* 0x000000ffff0b7224 */ /* 0x000fe200078e0003 */
[C---:B------:R-:W-:Y:S01]  /*2590*/  ISETP.GE.AND P4, PT, R9.reuse, 0x61, PT ;  /* 0x000000610900780c */ /* 0x040fe20003f86270 */
[----:B------:R-:W-:Y:S01]  /*25a0*/  IMAD.MOV.U32 R8, RZ, RZ, R2 ;  /* 0x000000ffff087224 */ /* 0x000fe200078e0002 */
[----:B------:R-:W-:-:S07]  /*25b0*/  ISETP.GE.AND P3, PT, R9, 0x81, PT ;  /* 0x000000810900780c */ /* 0x000fce0003f66270 */
[----:B------:R-:W-:Y:S06]  /*25c0*/  @!P0 BRA `(.L_x_212) ;  /* 0x00000000005c8947 */ /* 0x000fec0003800000 */
        /* <DEDUP_REMOVED lines=22> */
.L_x_213:
[----:B------:R-:W-:Y:S05]  /*2730*/  BSYNC.RECONVERGENT B1 ;  /* 0x0000000000017941 */ /* 0x000fea0003800200 */
.L_x_212:
[----:B------:R-:W-:Y:S02]  /*2740*/  IMAD.MOV.U32 R2, RZ, RZ, R5 ;  /* 0x000000ffff027224 */ /* 0x000fe400078e0005 */
[----:B------:R-:W-:Y:S02]  /*2750*/  IMAD.MOV.U32 R7, RZ, RZ, R11 ;  /* 0x000000ffff077224 */ /* 0x000fe400078e000b */
[----:B------:R-:W-:Y:S01]  /*2760*/  IMAD.MOV.U32 R6, RZ, RZ, R8 ;  /* 0x000000ffff067224 */ /* 0x000fe200078e0008 */
        /* <DEDUP_REMOVED lines=23> */
.L_x_215:
[----:B------:R-:W-:Y:S05]  /*28e0*/  BSYNC.RECONVERGENT B1 ;  /* 0x0000000000017941 */ /* 0x000fea0003800200 */
.L_x_214:
[C---:B------:R-:W-:Y:S01]  /*28f0*/  ISETP.GE.AND P1, PT, R9.reuse, 0xa1, PT ;  /* 0x000000a10900780c */ /* 0x040fe20003f26270 */
[----:B------:R-:W-:Y:S01]  /*2900*/  IMAD.MOV.U32 R3, RZ, RZ, R2 ;  /* 0x000000ffff037224 */ /* 0x000fe200078e0002 */
[C---:B------:R-:W-:Y:S01]  /*2910*/  ISETP.GE.AND P5, PT, R9.reuse, 0xc1, PT ;  /* 0x000000c10900780c */ /* 0x040fe20003fa6270 */
[----:B------:R-:W-:Y:S01]  /*2920*/  IMAD.MOV.U32 R8, RZ, RZ, R6 ;  /* 0x000000ffff087224 */ /* 0x000fe200078e0006 */
[----:B------:R-:W-:Y:S01]  /*2930*/  ISETP.GE.AND P6, PT, R9, 0xe1, PT ;  /* 0x000000e10900780c */ /* 0x000fe20003fc6270 */
[----:B------:R-:W-:Y:S01]  /*2940*/  IMAD.MOV.U32 R9, RZ, RZ, R7 ;  /* 0x000000ffff097224 */ /* 0x000fe200078e0007 */
[----:B------:R-:W-:Y:S11]  /*2950*/  @!P4 BRA `(.L_x_216) ;  /* 0x00000000005cc947 */ /* 0x000ff60003800000 */
        /* <DEDUP_REMOVED lines=13> */
[----:B0-----:R-:W-:Y:S01]  /*2a30*/  @P4 ISETP.GE.U32.AND P0, PT, R7, R10, PT ;  /* 0x0000000a0700420c */ /* 0x001fe20003f06070 */
[----:B------:R-:W-:Y:S02]  /*2a40*/  IMAD.MOV.U32 R9, RZ, RZ, R10 ;  /* 0x000000ffff097224 */ /* 0x000fe400078e000a */
[----:B------:R-:W-:Y:S01]  /*2a50*/  IMAD.MOV.U32 R8, RZ, RZ, R11 ;  /* 0x000000ffff087224 */ /* 0x000fe200078e000b */
[----:B------:R-:W-:-:S04]  /*2a60*/  @P4 ISETP.GE.AND.EX P0, PT, R6, R11, PT, P0 ;  /* 0x0000000b0600420c */ /* 0x000fc80003f06300 */
[----:B------:R-:W-:Y:S02]  /*2a70*/  @P4 FSEL R3, R2, R5, !P0 ;  /* 0x0000000502034208 */ /* 0x000fe40004000000 */
[----:B------:R-:W-:-:S04]  /*2a80*/  @P4 ISETP.LT.U32.AND P0, PT, R7, R10, PT ;  /* 0x0000000a0700420c */ /* 0x000fc80003f01070 */
[----:B------:R-:W-:-:S04]  /*2a90*/  @P4 ISETP.LT.AND.EX P0, PT, R6, R11, PT, P0 ;  /* 0x0000000b0600420c */ /* 0x000fc80003f01300 */
[----:B------:R-:W-:Y:S02]  /*2aa0*/  @P4 SEL R9, R7, R10, P0 ;  /* 0x0000000a07094207 */ /* 0x000fe40000000000 */
[----:B------:R-:W-:-:S07]  /*2ab0*/  @P4 SEL R8, R6, R11, P0 ;  /* 0x0000000b06084207 */ /* 0x000fce0000000000 */
.L_x_217:
[----:B------:R-:W-:Y:S05]  /*2ac0*/  BSYNC.RECONVERGENT B1 ;  /* 0x0000000000017941 */ /* 0x000fea0003800200 */
.L_x_216:
        /* <DEDUP_REMOVED lines=26> */
.L_x_219:
[----:B------:R-:W-:Y:S05]  /*2c70*/  BSYNC.RECONVERGENT B1 ;  /* 0x0000000000017941 */ /* 0x000fea0003800200 */
.L_x_218:
        /* <DEDUP_REMOVED lines=8> */
[----:B0-----:R-:W-:Y:S01]  /*2d00*/  LEA R8, R4, R3, 0x18 ;  /* 0x0000000304087211 */ /* 0x001fe200078ec0ff */
[----:B------:R-:W-:Y:S02]  /*2d10*/  IMAD.MOV.U32 R3, RZ, RZ, R2 ;  /* 0x000000ffff037224 */ /* 0x000fe400078e0002 */
[----:B------:R-:W-:Y:S02]  /*2d20*/  IMAD.MOV.U32 R4, RZ, RZ, R6 ;  /* 0x000000ffff047224 */ /* 0x000fe400078e0006 */
        /* <DEDUP_REMOVED lines=15> */
.L_x_221:
[----:B------:R-:W-:Y:S05]  /*2e20*/  BSYNC.RECONVERGENT B1 ;  /* 0x0000000000017941 */ /* 0x000fea0003800200 */
.L_x_220:
        /* <DEDUP_REMOVED lines=26> */
.L_x_223:
[----:B------:R-:W-:Y:S05]  /*2fd0*/  BSYNC.RECONVERGENT B1 ;  /* 0x0000000000017941 */ /* 0x000fea0003800200 */
.L_x_222:
[----:B------:R-:W-:Y:S02]  /*2fe0*/  IMAD.MOV.U32 R4, RZ, RZ, R5 ;  /* 0x000000ffff047224 */ /* 0x000fe400078e0005 */
[----:B------:R-:W-:Y:S02]  /*2ff0*/  IMAD.MOV.U32 R3, RZ, RZ, R7 ;  /* 0x000000ffff037224 */ /* 0x000fe400078e0007 */
[----:B------:R-:W-:Y:S01]  /*3000*/  IMAD.MOV.U32 R2, RZ, RZ, R8 ;  /* 0x000000ffff027224 */ /* 0x000fe200078e0008 */
[----:B------:R-:W-:Y:S06]  /*3010*/  @!P6 BRA `(.L_x_187) ;  /* 0x00000028009ce947 */ /* 0x000fec0003800000 */
[----:B------:R-:W0:Y:S01]  /*3020*/  S2R R3, SR_CgaCtaId ;  /* 0x0000000000037919 */ /* 0x000e220000008800 */
[----:B------:R-:W-:Y:S01]  /*3030*/  MOV R2, 0x400 ;  /* 0x0000040000027802 */ /* 0x000fe20000000f00 */
[----:B------:R-:W-:-:S03]  /*3040*/  IMAD.MOV.U32 R4, RZ, RZ, R5 ;  /* 0x000000ffff047224 */ /* 0x000fc600078e0005 */
        /* <DEDUP_REMOVED lines=20> */
.L_x_155:
[----:B------:R-:W0:Y:S01]  /*3190*/  S2R R5, SR_TID.X ;  /* 0x0000000000057919 */ /* 0x000e220000002100 */
[----:B------:R-:W1:Y:S02]  /*31a0*/  LDCU.128 UR12, c[0x0][0x380] ;  /* 0x00007000ff0c77ac */ /* 0x000e640008000c00 */
[----:B-1----:R-:W-:Y:S02]  /*31b0*/  IMAD.U32 R10, RZ, RZ, UR12 ;  /* 0x0000000cff0a7e24 */ /* 0x002fe4000f8e00ff */
[----:B------:R-:W-:Y:S01]  /*31c0*/  IMAD.U32 R11, RZ, RZ, UR13 ;  /* 0x0000000dff0b7e24 */ /* 0x000fe2000f8e00ff */
[----:B0-----:R-:W-:-:S05]  /*31d0*/  IADD3 R2, P0, PT, R7, R5, RZ ;  /* 0x0000000507027210 */ /* 0x001fca0007f1e0ff */
[----:B------:R-:W-:Y:S01]  /*31e0*/  IMAD.X R3, RZ, RZ, RZ, P0 ;  /* 0x000000ffff037224 */ /* 0x000fe200000e06ff */
[----:B------:R-:W-:-:S04]  /*31f0*/  LEA R8, P0, R2, R10, 0x2 ;  /* 0x0000000a02087211 */ /* 0x000fc800078010ff */
[----:B------:R-:W-:-:S05]  /*3200*/  LEA.HI.X R9, R2, R11, R3, 0x2, P0 ;  /* 0x0000000b02097211 */ /* 0x000fca00000f1403 */
[----:B------:R-:W2:Y:S04]  /*3210*/  LDG.E R3, desc[UR10][R8.64] ;  /* 0x0000000a08037981 */ /* 0x000ea8000c1e1900 */
[----:B------:R-:W2:Y:S04]  /*3220*/  LDG.E R4, desc[UR10][R8.64+0x400] ;  /* 0x0004000a08047981 */ /* 0x000ea8000c1e1900 */
[----:B------:R-:W3:Y:S04]  /*3230*/  LDG.E R6, desc[UR10][R8.64+0x800] ;  /* 0x0008000a08067981 */ /* 0x000ee8000c1e1900 */
[----:B------:R-:W4:Y:S04]  /*3240*/  LDG.E R16, desc[UR10][R8.64+0xc00] ;  /* 0x000c000a08107981 */ /* 0x000f28000c1e1900 */
[----:B------:R0:W5:Y:S01]  /*3250*/  LDG.E R2, desc[UR10][R8.64+0x1000] ;  /* 0x0010000a08027981 */ /* 0x000162000c1e1900 */
[----:B------:R-:W-:Y:S01]  /*3260*/  IMAD.U32 R13, RZ, RZ, UR14 ;  /* 0x0000000eff0d7e24 */ /* 0x000fe2000f8e00ff */
[----:B------:R-:W-:Y:S01]  /*3270*/  UMOV UR4, URZ ;  /* 0x000000ff00047c82 */ /* 0x000fe20008000000 */
[----:B------:R-:W-:Y:S01]  /*3280*/  IMAD.U32 R14, RZ, RZ, UR15 ;  /* 0x0000000fff0e7e24 */ /* 0x000fe2000f8e00ff */
[----:B------:R-:W-:Y:S01]  /*3290*/  BSSY.RECONVERGENT B1, `(.L_x_224) ;  /* 0x0000013000017945 */ /* 0x000fe20003800200 */
[----:B------:R-:W-:-:S02]  /*32a0*/  ISETP.LE.U32.AND P0, PT, R15, UR6, PT ;  /* 0x000000060f007c0c */ /* 0x000fc4000bf03070 */
[----:B------:R-:W-:Y:S02]  /*32b0*/  IADD3 R17, P4, PT, R7, R13, RZ ;  /* 0x0000000d07117210 */ /* 0x000fe40007f9e0ff */
[----:B--2---:R-:W-:-:S04]  /*32c0*/  FSETP.GEU.AND P1, PT, R4, R3, PT ;  /* 0x000000030400720b */ /* 0x004fc80003f2e000 */
[----:B------:R-:W-:Y:S01]  /*32d0*/  FSEL R3, R4, R3, !P1 ;  /* 0x0000000304037208 */ /* 0x000fe20004800000 */
[----:B------:R-:W-:-:S03]  /*32e0*/  VIADD R4, R5, 0x200 ;  /* 0x0000020005047836 */ /* 0x000fc60000000000 */
[----:B---3--:R-:W-:-:S04]  /*32f0*/  FSETP.GEU.AND P2, PT, R6, R3, PT ;  /* 0x000000030600720b */ /* 0x008fc80003f4e000 */
[----:B------:R-:W-:Y:S01]  /*3300*/  FSEL R3, R6, R3, !P2 ;  /* 0x0000000306037208 */ /* 0x000fe20005000000 */
[----:B------:R-:W-:-:S03]  /*3310*/  VIADD R6, R5, 0x100 ;  /* 0x0000010005067836 */ /* 0x000fc60000000000 */
[----:B----4-:R-:W-:Y:S01]  /*3320*/  FSETP.GEU.AND P3, PT, R3, R16, PT ;  /* 0x000000100300720b */ /* 0x010fe20003f6e000 */
[----:B------:R-:W-:-:S04]  /*3330*/  IMAD.MOV.U32 R7, RZ, RZ, R3 ;  /* 0x000000ffff077224 */ /* 0x000fc800078e0003 */
[----:B------:R-:W-:-:S05]  /*3340*/  @P2 SEL R4, R6, R5, !P1 ;  /* 0x0000000506042207 */ /* 0x000fca0004800000 */
[----:B------:R-:W-:-:S03]  /*3350*/  IMAD.MOV.U32 R6, RZ, RZ, R4 ;  /* 0x000000ffff067224 */ /* 0x000fc600078e0004 */
[----:B0-----:R-:W-:Y:S05]  /*3360*/  @!P3 BRA `(.L_x_225) ;  /* 0x000000000014b947 */ /* 0x001fea0003800000 */
[----:B------:R-:W-:Y:S01]  /*3370*/  FSETP.GEU.AND P1, PT, R16, R3, PT ;  /* 0x000000031000720b */ /* 0x000fe20003f2e000 */
[----:B------:R-:W-:Y:S02]  /*3380*/  IMAD.MOV.U32 R7, RZ, RZ, R16 ;  /* 0x000000ffff077224 */ /* 0x000fe400078e0010 */
[----:B------:R-:W-:-:S10]  /*3390*/  VIADD R6, R5, 0x300 ;  /* 0x0000030005067836 */ /* 0x000fd40000000000 */
[----:B------:R-:W-:Y:S02]  /*33a0*/  @P1 IMAD.MOV.U32 R7, RZ, RZ, R3 ;  /* 0x000000ffff071224 */ /* 0x000fe400078e0003 */
[----:B------:R-:W-:-:S07]  /*33b0*/  @P1 IMAD.MOV.U32 R6, RZ, RZ, R4 ;  /* 0x000000ffff061224 */ /* 0x000fce00078e0004 */
.L_x_225:
[----:B------:R-:W-:Y:S05]  /*33c0*/  BSYNC.RECONVERGENT B1 ;  /* 0x0000000000017941 */ /* 0x000fea0003800200 */
.L_x_224:
[----:B-----5:R-:W-:Y:S01]  /*33d0*/  FSETP.GEU.AND P1, PT, R7, R2, PT ;  /* 0x000000020700720b */ /* 0x020fe20003f2e000 */
[----:B------:R-:W-:Y:S01]  /*33e0*/  IMAD.X R4, RZ, RZ, R14, P4 ;  /* 0x000000ffff047224 */ /* 0x000fe200020e060e */
[----:B------:R-:W-:Y:S01]  /*33f0*/  LOP3.LUT R3, R5, 0x400, RZ, 0xfc, !PT ;  /* 0x0000040005037812 */ /* 0x000fe200078efcff */
[----:B------:R-:W-:Y:S01]  /*3400*/  BSSY.RECONVERGENT B1, `(.L_x_226) ;  /* 0x0000014000017945 */ /* 0x000fe20003800200 */
[-C--:B------:R-:W-:Y:S01]  /*3410*/  IADD3 R19, P3, PT, R6, R17.reuse, RZ ;  /* 0x0000001106137210 */ /* 0x080fe20007f7e0ff */
[----:B------:R-:W-:Y:S01]  /*3420*/  IMAD.MOV.U32 R9, RZ, RZ, R7 ;  /* 0x000000ffff097224 */ /* 0x000fe200078e0007 */
[----:B------:R-:W-:Y:S02]  /*3430*/  IADD3 R16, P2, PT, R3, R17, RZ ;  /* 0x0000001103107210 */ /* 0x000fe40007f5e0ff */
[----:B------:R-:W-:Y:S01]  /*3440*/  IADD3.X R18, PT, PT, R4, UR4, RZ, P3, !PT ;  /* 0x0000000404127c10 */ /* 0x000fe20009ffe4ff */
[----:B------:R-:W-:Y:S01]  /*3450*/  IMAD.MOV.U32 R8, RZ, RZ, R19 ;  /* 0x000000ffff087224 */ /* 0x000fe200078e0013 */
[----:B------:R-:W-:Y:S01]  /*3460*/  ISETP.GE.U32.AND.EX P0, PT, RZ, R12, PT, P0 ;  /* 0x0000000cff00720c */ /* 0x000fe20003f06100 */
[----:B------:R-:W-:-:S02]  /*3470*/  IMAD.X R17, RZ, RZ, R4, P2 ;  /* 0x000000ffff117224 */ /* 0x000fc400010e0604 */
[----:B------:R-:W-:Y:S01]  /*3480*/  IMAD.MOV.U32 R4, RZ, RZ, R18 ;  /* 0x000000ffff047224 */ /* 0x000fe200078e0012 */
[----:B------:R-:W-:Y:S09]  /*3490*/  @!P1 BRA `(.L_x_227) ;  /* 0x0000000000289947 */ /* 0x000ff20003800000 */
[----:B------:R-:W-:Y:S01]  /*34a0*/  FSETP.GEU.AND P2, PT, R2, R7, PT ;  /* 0x000000070200720b */ /* 0x000fe20003f4e000 */
[----:B------:R-:W-:Y:S02]  /*34b0*/  IMAD.U32 R4, RZ, RZ, UR4 ;  /* 0x00000004ff047e24 */ /* 0x000fe4000f8e00ff */
[----:B------:R-:W-:Y:S02]  /*34c0*/  IMAD.MOV.U32 R9, RZ, RZ, R2 ;  /* 0x000000ffff097224 */ /* 0x000fe400078e0002 */
[----:B------:R-:W-:-:S08]  /*34d0*/  IMAD.MOV.U32 R8, RZ, RZ, R16 ;  /* 0x000000ffff087224 */ /* 0x000fd000078e0010 */
[----:B------:R-:W-:-:S04]  /*34e0*/  @P2 ISETP.GE.U32.AND P1, PT, R6, R3, PT ;  /* 0x000000030600220c */ /* 0x000fc80003f26070 */
[----:B------:R-:W-:Y:S01]  /*34f0*/  @P2 ISETP.GE.AND.EX P1, PT, R4, RZ, PT, P1 ;  /* 0x000000ff0400220c */ /* 0x000fe20003f26310 */
[----:B------:R-:W-:-:S03]  /*3500*/  IMAD.MOV.U32 R4, RZ, RZ, R17 ;  /* 0x000000ffff047224 */ /* 0x000fc600078e0011 */
[----:B------:R-:W-:Y:S02]  /*3510*/  @P2 FSEL R9, R7, R2, !P1 ;  /* 0x0000000207092208 */ /* 0x000fe40004800000 */
[----:B------:R-:W-:Y:S02]  /*3520*/  @P2 SEL R8, R19, R16, !P1 ;  /* 0x0000001013082207 */ /* 0x000fe40004800000 */
[----:B------:R-:W-:-:S07]  /*3530*/  @P2 SEL R4, R18, R17, !P1 ;  /* 0x0000001112042207 */ /* 0x000fce0004800000 */
.L_x_227:
[----:B------:R-:W-:Y:S05]  /*3540*/  BSYNC.RECONVERGENT B1 ;  /* 0x0000000000017941 */ /* 0x000fea0003800200 */
.L_x_226:
[----:B------:R-:W-:Y:S05]  /*3550*/  @P0 BRA `(.L_x_228) ;  /* 0x0000001400200947 */ /* 0x000fea0003800000 */
[----:B------:R-:W0:Y:S01]  /*3560*/  LDCU.64 UR8, c[0x0][0x3e8] ;  /* 0x00007d00ff0877ac */ /* 0x000e220008000a00 */
[----:B------:R-:W-:Y:S01]  /*3570*/  ISETP.NE.AND P0, PT, R5, RZ, PT ;  /* 0x000000ff0500720c */ /* 0x000fe20003f05270 */
[----:B------:R-:W-:Y:S01]  /*3580*/  BSSY.RECONVERGENT B1, `(.L_x_229) ;  /* 0x0000012000017945 */ /* 0x000fe20003800200 */
[----:B------:R-:W-:Y:S01]  /*3590*/  UMOV UR4, 0x8 ;  /* 0x0000000800047882 */ /* 0x000fe20000000000 */
[----:B------:R-:W-:Y:S02]  /*35a0*/  UMOV UR5, 0x0 ;  /* 0x0000000000057882 */ /* 0x000fe40000000000 */
[----:B0-----:R-:W-:-:S04]  /*35b0*/  UIMAD.WIDE.U32 UR4, UR8, 0x1, UR4 ;  /* 0x00000001080478a5 */ /* 0x001fc8000f8e0004 */
[----:B------:R-:W-:Y:S02]  /*35c0*/  UIADD3 UR7, UPT, UPT, UR5, UR9, URZ ;  /* 0x0000000905077290 */ /* 0x000fe4000fffe0ff */
[----:B------:R-:W-:Y:S02]  /*35d0*/  IMAD.U32 R7, RZ, RZ, UR5 ;  /* 0x00000005ff077e24 */ /* 0x000fe4000f8e00ff */
[----:B------:R-:W-:Y:S02]  /*35e0*/  IMAD.U32 R6, RZ, RZ, UR4 ;  /* 0x00000004ff067e24 */ /* 0x000fe4000f8e00ff */
[----:B------:R-:W-:Y:S01]  /*35f0*/  IMAD.U32 R7, RZ, RZ, UR7 ;  /* 0x00000007ff077e24 */ /* 0x000fe2000f8e00ff */
[----:B------:R-:W-:Y:S06]  /*3600*/  @P0 BRA `(.L_x_230) ;  /* 0x0000000000240947 */ /* 0x000fec0003800000 */
[----:B------:R-:W-:Y:S02]  /*3610*/  IMAD.MOV.U32 R16, RZ, RZ, 0x500 ;  /* 0x00000500ff107424 */ /* 0x000fe400078e00ff */
[----:B------:R-:W-:-:S05]  /*3620*/  IMAD.MOV.U32 R17, RZ, RZ, 0x0 ;  /* 0x00000000ff117424 */ /* 0x000fca00078e00ff */
[----:B------:R-:W2:Y:S01]  /*3630*/  ATOMG.E.ADD.64.STRONG.GPU PT, R2, desc[UR10][R6.64], R16 ;  /* 0x80000010060279a8 */ /* 0x000ea200081ef50a */
[----:B------:R-:W0:Y:S01]  /*3640*/  S2UR UR5, SR_CgaCtaId ;  /* 0x00000000000579c3 */ /* 0x000e220000008800 */
[----:B------:R-:W-:Y:S02]  /*3650*/  UMOV UR4, 0x400 ;  /* 0x0000040000047882 */ /* 0x000fe40000000000 */
[----:B0-----:R-:W-:Y:S01]  /*3660*/  ULEA UR4, UR5, UR4, 0x18 ;  /* 0x0000000405047291 */ /* 0x001fe2000f8ec0ff */
[----:B--2---:R-:W-:-:S05]  /*3670*/  IADD3 R2, P0, PT, R2, UR6, RZ ;  /* 0x0000000602027c10 */ /* 0x004fca000ff1e0ff */
[----:B------:R-:W-:-:S05]  /*3680*/  IMAD.X R3, RZ, RZ, R3, P0 ;  /* 0x000000ffff037224 */ /* 0x000fca00000e0603 */
[----:B------:R0:W-:Y:S03]  /*3690*/  STS.64 [UR4+0x98], R2 ;  /* 0x00009802ff007988 */ /* 0x0001e60008000a04 */
.L_x_230:
[----:B------:R-:W-:Y:S05]  /*36a0*/  BSYNC.RECONVERGENT B1 ;  /* 0x0000000000017941 */ /* 0x000fea0003800200 */
.L_x_229:
[----:B------:R-:W1:Y:S08]  /*36b0*/  S2UR UR5, SR_CgaCtaId ;  /* 0x00000000000579c3 */ /* 0x000e700000008800 */
[----:B------:R-:W-:Y:S06]  /*36c0*/  BAR.SYNC.DEFER_BLOCKING 0x0 ;  /* 0x0000000000007b1d */ /* 0x000fec0000010000 */
[----:B------:R-:W-:-:S02]  /*36d0*/  UMOV UR4, 0x400 ;  /* 0x0000040000047882 */ /* 0x000fc40000000000 */
[----:B-1----:R-:W-:-:S06]  /*36e0*/  ULEA UR4, UR5, UR4, 0x18 ;  /* 0x0000000405047291 */ /* 0x002fcc000f8ec0ff */
[----:B------:R-:W-:-:S05]  /*36f0*/  IMAD.U32 R16, RZ, RZ, UR4 ;  /* 0x00000004ff107e24 */ /* 0x000fca000f8e00ff */
[----:B0-----:R-:W0:Y:S02]  /*3700*/  LDS.64 R2, [R16+0x98] ;  /* 0x0000980010027984 */ /* 0x001e240000000a00 */
[----:B0-----:R-:W-:-:S04]  /*3710*/  IADD3 R18, P1, PT, R2, 0x500, RZ ;  /* 0x0000050002127810 */ /* 0x001fc80007f3e0ff */
[----:B------:R-:W-:Y:S01]  /*3720*/  ISETP.GT.U32.AND P0, PT, R18, R15, PT ;  /* 0x0000000f1200720c */ /* 0x000fe20003f04070 */
[----:B------:R-:W-:-:S05]  /*3730*/  IMAD.X R17, RZ, RZ, R3, P1 ;  /* 0x000000ffff117224 */ /* 0x000fca00008e0603 */
[----:B------:R-:W-:-:S13]  /*3740*/  ISETP.GT.AND.EX P0, PT, R17, R12, PT, P0 ;  /* 0x0000000c1100720c */ /* 0x000fda0003f04300 */
[----:B------:R-:W-:Y:S05]  /*3750*/  @P0 BRA `(.L_x_231) ;  /* 0x0000000800340947 */ /* 0x000fea0003800000 */
[----:B------:R-:W-:Y:S01]  /*3760*/  BSSY.RECONVERGENT B1, `(.L_x_231) ;  /* 0x000008c000017945 */ /* 0x000fe20003800200 */
[----:B------:R-:W0:Y:S01]  /*3770*/  LDCU.64 UR8, c[0x0][0x398] ;  /* 0x00007300ff0877ac */ /* 0x000e220008000a00 */
[----:B------:R-:W1:Y:S02]  /*3780*/  LDCU.128 UR12, c[0x0][0x380] ;  /* 0x00007000ff0c77ac */ /* 0x000e640008000c00 */
.L_x_244:
[----:B------:R-:W-:Y:S01]  /*3790*/  IADD3 R22, P0, PT, R5, R2, RZ ;  /* 0x0000000205167210 */ /* 0x000fe20007f1e0ff */
[----:B-1----:R-:W-:Y:S02]  /*37a0*/  IMAD.U32 R10, RZ, RZ, UR12 ;  /* 0x0000000cff0a7e24 */ /* 0x002fe4000f8e00ff */
[----:B------:R-:W-:Y:S02]  /*37b0*/  IMAD.U32 R11, RZ, RZ, UR13 ;  /* 0x0000000dff0b7e24 */ /* 0x000fe4000f8e00ff */
[----:B------:R-:W-:Y:S01]  /*37c0*/  IMAD.X R15, RZ, RZ, R3, P0 ;  /* 0x000000ffff0f7224 */ /* 0x000fe200000e0603 */
[----:B------:R-:W-:-:S04]  /*37d0*/  LEA R18, P0, R22, R10, 0x2 ;  /* 0x0000000a16127211 */ /* 0x000fc800078010ff */
[----:B------:R-:W-:-:S05]  /*37e0*/  LEA.HI.X R19, R22, R11, R15, 0x2, P0 ;  /* 0x0000000b16137211 */ /* 0x000fca00000f140f */
[----:B------:R-:W2:Y:S04]  /*37f0*/  LDG.E R24, desc[UR10][R18.64] ;  /* 0x0000000a12187981 */ /* 0x000ea8000c1e1900 */
[----:B------:R1:W5:Y:S04]  /*3800*/  LDG.E R20, desc[UR10][R18.64+0x400] ;  /* 0x0004000a12147981 */ /* 0x000368000c1e1900 */
[----:B------:R1:W5:Y:S04]  /*3810*/  LDG.E R17, desc[UR10][R18.64+0x800] ;  /* 0x0008000a12117981 */ /* 0x000368000c1e1900 */
[----:B------:R1:W5:Y:S04]  /*3820*/  LDG.E R2, desc[UR10][R18.64+0xc00] ;  /* 0x000c000a12027981 */ /* 0x000368000c1e1900 */
[----:B------:R1:W5:Y:S01]  /*3830*/  LDG.E R12, desc[UR10][R18.64+0x1000] ;  /* 0x0010000a120c7981 */ /* 0x000362000c1e1900 */
[----:B------:R-:W-:Y:S01]  /*3840*/  IMAD.U32 R13, RZ, RZ, UR14 ;  /* 0x0000000eff0d7e24 */ /* 0x000fe2000f8e00ff */
[----:B------:R-:W-:Y:S01]  /*3850*/  BSSY.RECONVERGENT B2, `(.L_x_232) ;  /* 0x0000014000027945 */ /* 0x000fe20003800200 */
[----:B------:R-:W-:-:S02]  /*3860*/  IMAD.U32 R14, RZ, RZ, UR15 ;  /* 0x0000000fff0e7e24 */ /* 0x000fc4000f8e00ff */
[----:B------:R-:W-:Y:S01]  /*3870*/  IMAD.MOV.U32 R21, RZ, RZ, R9 ;  /* 0x000000ffff157224 */ /* 0x000fe200078e0009 */
[----:B------:R-:W-:Y:S01]  /*3880*/  IADD3 R3, P1, PT, R22, R13, RZ ;  /* 0x0000000d16037210 */ /* 0x000fe20007f3e0ff */
[----:B------:R-:W-:Y:S02]  /*3890*/  IMAD.MOV.U32 R22, RZ, RZ, R8 ;  /* 0x000000ffff167224 */ /* 0x000fe400078e0008 */
[----:B------:R-:W-:Y:S02]  /*38a0*/  IMAD.MOV.U32 R23, RZ, RZ, R4 ;  /* 0x000000ffff177224 */ /* 0x000fe400078e0004 */
[----:B------:R-:W-:Y:S01]  /*38b0*/  IMAD.X R15, R15, 0x1, R14, P1 ;  /* 0x000000010f0f7824 */ /* 0x000fe200008e060e */
[----:B--2---:R-:W-:-:S13]  /*38c0*/  FSETP.GEU.AND P0, PT, R9, R24, PT ;  /* 0x000000180900720b */ /* 0x004fda0003f0e000 */
[----:B-1----:R-:W-:Y:S05]  /*38d0*/  @!P0 BRA `(.L_x_233) ;  /* 0x00000000002c8947 */ /* 0x002fea0003800000 */
        /* <DEDUP_REMOVED lines=11> */
.L_x_233:
[----:B0-----:R-:W-:Y:S05]  /*3990*/  BSYNC.RECONVERGENT B2 ;  /* 0x0000000000027941 */ /* 0x001fea0003800200 */
.L_x_232:
[----:B-----5:R-:W-:Y:S01]  /*39a0*/  FSETP.GEU.AND P0, PT, R21, R20, PT ;  /* 0x000000141500720b */ /* 0x020fe20003f0e000 */
[----:B------:R-:W-:Y:S01]  /*39b0*/  BSSY.RECONVERGENT B2, `(.L_x_234) ;  /* 0x0000012000027945 */ /* 0x000fe20003800200 */
[----:B------:R-:W-:Y:S01]  /*39c0*/  IADD3 R9, P1, PT, R3, 0x100, RZ ;  /* 0x0000010003097810 */ /* 0x000fe20007f3e0ff */
[----:B------:R-:W-:Y:S02]  /*39d0*/  IMAD.MOV.U32 R4, RZ, RZ, R21 ;  /* 0x000000ffff047224 */ /* 0x000fe400078e0015 */
[----:B------:R-:W-:Y:S02]  /*39e0*/  IMAD.MOV.U32 R18, RZ, RZ, R22 ;  /* 0x000000ffff127224 */ /* 0x000fe400078e0016 */
[----:B------:R-:W-:Y:S02]  /*39f0*/  IMAD.X R8, RZ, RZ, R15, P1 ;  /* 0x000000ffff087224 */ /* 0x000fe400008e060f */
[----:B------:R-:W-:-:S04]  /*3a00*/  IMAD.MOV.U32 R19, RZ, RZ, R23 ;  /* 0x000000ffff137224 */ /* 0x000fc800078e0017 */
        /* <DEDUP_REMOVED lines=12> */
.L_x_235:
[----:B------:R-:W-:Y:S05]  /*3ad0*/  BSYNC.RECONVERGENT B2 ;  /* 0x0000000000027941 */ /* 0x000fea0003800200 */
.L_x_234:
[----:B------:R-:W-:Y:S01]  /*3ae0*/  FSETP.GEU.AND P0, PT, R4, R17, PT ;  /* 0x000000110400720b */ /* 0x000fe20003f0e000 */
        /* <DEDUP_REMOVED lines=18> */
.L_x_237:
[----:B------:R-:W-:Y:S05]  /*3c10*/  BSYNC.RECONVERGENT B2 ;  /* 0x0000000000027941 */ /* 0x000fea0003800200 */
.L_x_236:
        /* <DEDUP_REMOVED lines=19> */
.L_x_239:
[----:B------:R-:W-:Y:S05]  /*3d50*/  BSYNC.RECONVERGENT B2 ;  /* 0x0000000000027941 */ /* 0x000fea0003800200 */
.L_x_238:
        /* <DEDUP_REMOVED lines=19> */
.L_x_241:
[----:B------:R-:W-:Y:S05]  /*3e90*/  BSYNC.RECONVERGENT B2 ;  /* 0x0000000000027941 */ /* 0x000fea0003800200 */
.L_x_240:
[----:B------:R-:W-:Y:S01]  /*3ea0*/  BAR.SYNC.DEFER_BLOCKING 0x0 ;  /* 0x0000000000007b1d */ /* 0x000fe20000010000 */
[----:B------:R-:W-:-:S05]  /*3eb0*/  ISETP.NE.AND P0, PT, R5, RZ, PT ;  /* 0x000000ff0500720c */ /* 0x000fca0003f05270 */
[----:B------:R-:W-:Y:S08]  /*3ec0*/  BSSY.RECONVERGENT B2, `(.L_x_242) ;  /* 0x000000c000027945 */ /* 0x000ff00003800200 */
[----:B------:R-:W-:Y:S05]  /*3ed0*/  @P0 BRA `(.L_x_243) ;  /* 0x0000000000280947 */ /* 0x000fea0003800000 */
[----:B------:R-:W-:Y:S02]  /*3ee0*/  IMAD.MOV.U32 R18, RZ, RZ, 0x500 ;  /* 0x00000500ff127424 */ /* 0x000fe400078e00ff */
[----:B------:R-:W-:-:S05]  /*3ef0*/  IMAD.MOV.U32 R19, RZ, RZ, 0x0 ;  /* 0x00000000ff137424 */ /* 0x000fca00078e00ff */
[----:B------:R-:W2:Y:S01]  /*3f00*/  ATOMG.E.ADD.64.STRONG.GPU PT, R2, desc[UR10][R6.64], R18 ;  /* 0x80000012060279a8 */ /* 0x000ea200081ef50a */
[----:B------:R-:W0:Y:S01]  /*3f10*/  S2UR UR5, SR_CgaCtaId ;  /* 0x00000000000579c3 */ /* 0x000e220000008800 */
[----:B------:R-:W-:Y:S02]  /*3f20*/  UMOV UR4, 0x400 ;  /* 0x0000040000047882 */ /* 0x000fe40000000000 */
[----:B0-----:R-:W-:-:S06]  /*3f30*/  ULEA UR4, UR5, UR4, 0x18 ;  /* 0x0000000405047291 */ /* 0x001fcc000f8ec0ff */
[----:B------:R-:W-:Y:S01]  /*3f40*/  IMAD.U32 R16, RZ, RZ, UR4 ;  /* 0x00000004ff107e24 */ /* 0x000fe2000f8e00ff */
[----:B--2---:R-:W-:-:S05]  /*3f50*/  IADD3 R2, P0, PT, R2, UR6, RZ ;  /* 0x0000000602027c10 */ /* 0x004fca000ff1e0ff */
[----:B------:R-:W-:-:S05]  /*3f60*/  IMAD.X R3, RZ, RZ, R3, P0 ;  /* 0x000000ffff037224 */ /* 0x000fca00000e0603 */
[----:B------:R0:W-:Y:S03]  /*3f70*/  STS.64 [R16+0x98], R2 ;  /* 0x0000980210007388 */ /* 0x0001e60000000a00 */
.L_x_243:
[----:B------:R-:W-:Y:S05]  /*3f80*/  BSYNC.RECONVERGENT B2 ;  /* 0x0000000000027941 */ /* 0x000fea0003800200 */
.L_x_242:
[----:B------:R-:W-:Y:S01]  /*3f90*/  BAR.SYNC.DEFER_BLOCKING 0x0 ;  /* 0x0000000000007b1d */ /* 0x000fe20000010000 */
[----:B------:R-:W-:Y:S02]  /*3fa0*/  IMAD.U32 R15, RZ, RZ, UR8 ;  /* 0x00000008ff0f7e24 */ /* 0x000fe4000f8e00ff */
[----:B------:R-:W-:-:S03]  /*3fb0*/  IMAD.U32 R12, RZ, RZ, UR9 ;  /* 0x00000009ff0c7e24 */ /* 0x000fc6000f8e00ff */
[----:B0-----:R-:W0:Y:S02]  /*3fc0*/  LDS.64 R2, [R16+0x98] ;  /* 0x0000980010027984 */ /* 0x001e240000000a00 */
[----:B0-----:R-:W-:-:S04]  /*3fd0*/  IADD3 R18, P1, PT, R2, 0x500, RZ ;  /* 0x0000050002127810 */ /* 0x001fc80007f3e0ff */
[----:B------:R-:W-:Y:S01]  /*3fe0*/  ISETP.GT.U32.AND P0, PT, R18, R15, PT ;  /* 0x0000000f1200720c */ /* 0x000fe20003f04070 */
[----:B------:R-:W-:-:S05]  /*3ff0*/  IMAD.X R17, RZ, RZ, R3, P1 ;  /* 0x000000ffff117224 */ /* 0x000fca00008e0603 */
[----:B------:R-:W-:-:S13]  /*4000*/  ISETP.GT.AND.EX P0, PT, R17, R12, PT, P0 ;  /* 0x0000000c1100720c */ /* 0x000fda0003f04300 */
[----:B------:R-:W-:Y:S05]  /*4010*/  @!P0 BRA `(.L_x_244) ;  /* 0xfffffff400dc8947 */ /* 0x000fea000383ffff */
[----:B------:R-:W-:Y:S05]  /*4020*/  BSYNC.RECONVERGENT B1 ;  /* 0x0000000000017941 */ /* 0x000fea0003800200 */
.L_x_231:
[----:B------:R-:W-:Y:S01]  /*4030*/  ISETP.GE.U32.AND P0, PT, R2, R15, PT ;  /* 0x0000000f0200720c */ /* 0x000fe20003f06070 */
[----:B------:R-:W-:Y:S03]  /*4040*/  BSSY.RECONVERGENT B1, `(.L_x_228) ;  /* 0x0000099000017945 */ /* 0x000fe60003800200 */
[----:B------:R-:W-:-:S13]  /*4050*/  ISETP.GE.AND.EX P0, PT, R3, R12, PT, P0 ;  /* 0x0000000c0300720c */ /* 0x000fda0003f06300 */
[----:B------:R-:W-:Y:S05]  /*4060*/  @P0 BRA `(.L_x_245) ;  /* 0x0000000800580947 */ /* 0x000fea0003800000 */
[----:B------:R-:W-:-:S05]  /*4070*/  IMAD.IADD R12, R15, 0x1, -R2 ;  /* 0x000000010f0c7824 */ /* 0x000fca00078e0a02 */
[----:B------:R-:W-:-:S13]  /*4080*/  ISETP.GE.AND P0, PT, R5, R12, PT ;  /* 0x0000000c0500720c */ /* 0x000fda0003f06270 */
[----:B------:R-:W-:Y:S05]  /*4090*/  @P0 BRA `(.L_x_245) ;  /* 0x00000008004c0947 */ /* 0x000fea0003800000 */
[----:B------:R-:W-:Y:S01]  /*40a0*/  LOP3.LUT R16, RZ, R5, RZ, 0x33, !PT ;  /* 0x00000005ff107212 */ /* 0x000fe200078e33ff */
[----:B------:R-:W-:Y:S03]  /*40b0*/  BSSY.RECONVERGENT B2, `(.L_x_246) ;  /* 0x000002d000027945 */ /* 0x000fe60003800200 */
[----:B------:R-:W-:Y:S01]  /*40c0*/  IADD3 R16, PT, PT, -R2, R15, R16 ;  /* 0x0000000f02107210 */ /* 0x000fe20007ffe110 */
[----:B------:R-:W-:-:S03]  /*40d0*/  IMAD.MOV.U32 R15, RZ, RZ, R5 ;  /* 0x000000ffff0f7224 */ /* 0x000fc600078e0005 */
[----:B------:R-:W-:-:S04]  /*40e0*/  LOP3.LUT R6, R16, 0x300, RZ, 0xc0, !PT ;  /* 0x0000030010067812 */ /* 0x000fc800078ec0ff */
[----:B------:R-:W-:-:S13]  /*40f0*/  ISETP.NE.AND P0, PT, R6, 0x300, PT ;  /* 0x000003000600780c */ /* 0x000fda0003f05270 */
[----:B------:R-:W-:Y:S05]  /*4100*/  @!P0 BRA `(.L_x_247) ;  /* 0x00000000009c8947 */ /* 0x000fea0003800000 */
[----:B------:R-:W-:Y:S01]  /*4110*/  IADD3 R18, P0, PT, R5, R2, RZ ;  /* 0x0000000205127210 */ /* 0x000fe20007f1e0ff */
[----:B------:R-:W-:Y:S01]  /*4120*/  IMAD.MOV.U32 R15, RZ, RZ, R5 ;  /* 0x000000ffff0f7224 */ /* 0x000fe200078e0005 */
[----:B------:R-:W-:Y:S02]  /*4130*/  LEA.HI R6, R16, 0x1, RZ, 0x18 ;  /* 0x0000000110067811 */ /* 0x000fe400078fc0ff */
[C---:B------:R-:W-:Y:S01]  /*4140*/  LEA R17, P1, R18.reuse, R10, 0x2 ;  /* 0x0000000a12117211 */ /* 0x040fe200078210ff */
[----:B------:R-:W-:Y:S01]  /*4150*/  IMAD.X R7, RZ, RZ, R3, P0 ;  /* 0x000000ffff077224 */ /* 0x000fe200000e0603 */
[----:B------:R-:W-:Y:S02]  /*4160*/  IADD3 R20, P0, PT, R18, R13, RZ ;  /* 0x0000000d12147210 */ /* 0x000fe40007f1e0ff */
[----:B------:R-:W-:Y:S02]  /*4170*/  LOP3.LUT R6, R6, 0x3, RZ, 0xc0, !PT ;  /* 0x0000000306067812 */ /* 0x000fe400078ec0ff */
[----:B------:R-:W-:Y:S01]  /*4180*/  LEA.HI.X R18, R18, R11, R7, 0x2, P1 ;  /* 0x0000000b12127211 */ /* 0x000fe200008f1407 */
[----:B------:R-:W-:-:S02]  /*4190*/  IMAD.X R14, R7, 0x1, R14, P0 ;  /* 0x00000001070e7824 */ /* 0x000fc400000e060e */
[----:B------:R-:W-:-:S07]  /*41a0*/  IMAD.MOV R10, RZ, RZ, -R6 ;  /* 0x000000ffff0a7224 */ /* 0x000fce00078e0a06 */
.L_x_250:
[----:B------:R-:W-:Y:S02]  /*41b0*/  IMAD.MOV.U32 R6, RZ, RZ, R17 ;  /* 0x000000ffff067224 */ /* 0x000fe400078e0011 */
[----:B------:R-:W-:-:S05]  /*41c0*/  IMAD.MOV.U32 R7, RZ, RZ, R18 ;  /* 0x000000ffff077224 */ /* 0x000fca00078e0012 */
[----:B------:R-:W2:Y:S01]  /*41d0*/  LDG.E R22, desc[UR10][R6.64] ;  /* 0x0000000a06167981 */ /* 0x000ea2000c1e1900 */
[----:B------:R-:W-:Y:S01]  /*41e0*/  VIADD R10, R10, 0x1 ;  /* 0x000000010a0a7836 */ /* 0x000fe20000000000 */
[----:B------:R-:W-:Y:S01]  /*41f0*/  BSSY.RECONVERGENT B3, `(.L_x_248) ;  /* 0x0000013000037945 */ /* 0x000fe20003800200 */
[----:B------:R-:W-:-:S03]  /*4200*/  IADD3 R17, P3, PT, R17, 0x400, RZ ;  /* 0x0000040011117810 */ /* 0x000fc60007f7e0ff */
[----:B------:R-:W-:Y:S02]  /*4210*/  ISETP.NE.AND P2, PT, R10, RZ, PT ;  /* 0x000000ff0a00720c */ /* 0x000fe40003f45270 */
[----:B--2---:R-:W-:-:S13]  /*4220*/  FSETP.GEU.AND P0, PT, R9, R22, PT ;  /* 0x000000160900720b */ /* 0x004fda0003f0e000 */
        /* <DEDUP_REMOVED lines=15> */
.L_x_249:
[----:B------:R-:W-:Y:S05]  /*4320*/  BSYNC.RECONVERGENT B3 ;  /* 0x0000000000037941 */ /* 0x000fea0003800200 */
.L_x_248:
[----:B------:R-:W-:Y:S01]  /*4330*/  IADD3 R20, P0, PT, R20, 0x100, RZ ;  /* 0x0000010014147810 */ /* 0x000fe20007f1e0ff */
[----:B------:R-:W-:Y:S02]  /*4340*/  VIADD R15, R15, 0x100 ;  /* 0x000001000f0f7836 */ /* 0x000fe40000000000 */
[----:B------:R-:W-:Y:S02]  /*4350*/  IMAD.X R18, RZ, RZ, R18, P3 ;  /* 0x000000ffff127224 */ /* 0x000fe400018e0612 */
[----:B------:R-:W-:Y:S01]  /*4360*/  IMAD.X R14, RZ, RZ, R14, P0 ;  /* 0x000000ffff0e7224 */ /* 0x000fe200000e060e */
[----:B------:R-:W-:Y:S07]  /*4370*/  @P2 BRA `(.L_x_250) ;  /* 0xfffffffc008c2947 */ /* 0x000fee000383ffff */
.L_x_247:
[----:B------:R-:W-:Y:S05]  /*4380*/  BSYNC.RECONVERGENT B2 ;  /* 0x0000000000027941 */ /* 0x000fea0003800200 */
.L_x_246:
[----:B------:R-:W-:-:S13]  /*4390*/  ISETP.GE.U32.AND P0, PT, R16, 0x300, PT ;  /* 0x000003001000780c */ /* 0x000fda0003f06070 */
[----:B------:R-:W-:Y:S05]  /*43a0*/  @!P0 BRA `(.L_x_245) ;  /* 0x0000000400888947 */ /* 0x000fea0003800000 */
[----:B------:R-:W0:Y:S01]  /*43b0*/  LDC.64 R10, c[0x0][0x380] ;  /* 0x0000e000ff0a7b82 */ /* 0x000e220000000a00 */
[----:B------:R-:W-:-:S07]  /*43c0*/  VIADD R13, R15, 0x200 ;  /* 0x000002000f0d7836 */ /* 0x000fce0000000000 */
[----:B------:R-:W1:Y:S02]  /*43d0*/  LDC.64 R6, c[0x0][0x388] ;  /* 0x0000e200ff067b82 */ /* 0x000e640000000a00 */
.L_x_259:
[----:B------:R-:W-:-:S05]  /*43e0*/  VIADD R15, R13, 0xfffffe00 ;  /* 0xfffffe000d0f7836 */ /* 0x000fca0000000000 */
[----:B------:R-:W-:-:S05]  /*43f0*/  IADD3 R21, P0, PT, R15, R2, RZ ;  /* 0x000000020f157210 */ /* 0x000fca0007f1e0ff */
[----:B------:R-:W-:Y:S01]  /*4400*/  IMAD.X R22, RZ, RZ, R3, P0 ;  /* 0x000000ffff167224 */ /* 0x000fe200000e0603 */
[----:B0-----:R-:W-:-:S04]  /*4410*/  LEA R16, P0, R21, R10, 0x2 ;  /* 0x0000000a15107211 */ /* 0x001fc800078010ff */
[----:B------:R-:W-:-:S05]  /*4420*/  LEA.HI.X R17, R21, R11, R22, 0x2, P0 ;  /* 0x0000000b15117211 */ /* 0x000fca00000f1416 */
[----:B------:R-:W2:Y:S04]  /*4430*/  LDG.E R24, desc[UR10][R16.64] ;  /* 0x0000000a10187981 */ /* 0x000ea8000c1e1900 */
[----:B------:R0:W5:Y:S04]  /*4440*/  LDG.E R18, desc[UR10][R16.64+0x400] ;  /* 0x0004000a10127981 */ /* 0x000168000c1e1900 */
        /* <DEDUP_REMOVED lines=22> */
.L_x_252:
[----:B------:R-:W-:Y:S05]  /*45b0*/  BSYNC.RECONVERGENT B2 ;  /* 0x0000000000027941 */ /* 0x000fea0003800200 */
.L_x_251:
[----:B-----5:R-:W-:Y:S01]  /*45c0*/  FSETP.GEU.AND P0, PT, R19, R18, PT ;  /* 0x000000121300720b */ /* 0x020fe20003f0e000 */
[----:B------:R-:W-:Y:S01]  /*45d0*/  BSSY.RECONVERGENT B2, `(.L_x_253) ;  /* 0x0000013000027945 */ /* 0x000fe20003800200 */
[----:B------:R-:W-:Y:S01]  /*45e0*/  IADD3 R16, P1, P2, R2, R6, R23 ;  /* 0x0000000602107210 */ /* 0x000fe20007a3e017 */
[----:B------:R-:W-:Y:S02]  /*45f0*/  VIADD R17, R13, 0x100 ;  /* 0x000001000d117836 */ /* 0x000fe40000000000 */
[----:B------:R-:W-:Y:S01]  /*4600*/  IMAD.MOV.U32 R9, RZ, RZ, R19 ;  /* 0x000000ffff097224 */ /* 0x000fe200078e0013 */
[----:B------:R-:W-:Y:S01]  /*4610*/  IADD3.X R23, PT, PT, R3, R7, RZ, P1, P2 ;  /* 0x0000000703177210 */ /* 0x000fe20000fe44ff */
[----:B------:R-:W-:Y:S02]  /*4620*/  IMAD.MOV.U32 R4, RZ, RZ, R21 ;  /* 0x000000ffff047224 */ /* 0x000fe400078e0015 */
        /* <DEDUP_REMOVED lines=13> */
.L_x_254:
[----:B------:R-:W-:Y:S05]  /*4700*/  BSYNC.RECONVERGENT B2 ;  /* 0x0000000000027941 */ /* 0x000fea0003800200 */
.L_x_253:
[----:B------:R-:W-:Y:S01]  /*4710*/  FSETP.GEU.AND P0, PT, R9, R14, PT ;  /* 0x0000000e0900720b */ /* 0x000fe20003f0e000 */
[----:B------:R-:W-:Y:S01]  /*4720*/  BSSY.RECONVERGENT B2, `(.L_x_255) ;  /* 0x0000013000027945 */ /* 0x000fe20003800200 */
[CC--:B------:R-:W-:Y:S01]  /*4730*/  IADD3 R19, P1, P4, R2.reuse, R6.reuse, R13 ;  /* 0x0000000602137210 */ /* 0x0c0fe20007c3e00d */
[----:B------:R-:W-:Y:S01]  /*4740*/  IMAD.MOV.U32 R16, RZ, RZ, R9 ;  /* 0x000000ffff107224 */ /* 0x000fe200078e0009 */
[----:B------:R-:W-:Y:S01]  /*4750*/  IADD3 R20, P2, P3, R2, R6, R17 ;  /* 0x0000000602147210 */ /* 0x000fe20007b5e011 */
        /* <DEDUP_REMOVED lines=15> */
.L_x_256:
[----:B------:R-:W-:Y:S05]  /*4850*/  BSYNC.RECONVERGENT B2 ;  /* 0x0000000000027941 */ /* 0x000fea0003800200 */
.L_x_255:
[----:B------:R-:W-:Y:S01]  /*4860*/  FSETP.GEU.AND P0, PT, R16, R15, PT ;  /* 0x0000000f1000720b */ /* 0x000fe20003f0e000 */
[----:B------:R-:W-:Y:S01]  /*4870*/  BSSY.RECONVERGENT B2, `(.L_x_257) ;  /* 0x0000011000027945 */ /* 0x000fe20003800200 */
[----:B------:R-:W-:Y:S01]  /*4880*/  IADD3.X R19, PT, PT, R3, R7, RZ, P2, P3 ;  /* 0x0000000703137210 */ /* 0x000fe200017e64ff */
        /* <DEDUP_REMOVED lines=15> */
.L_x_258:
[----:B------:R-:W-:Y:S05]  /*4980*/  BSYNC.RECONVERGENT B2 ;  /* 0x0000000000027941 */ /* 0x000fea0003800200 */
.L_x_257:
[C---:B------:R-:W-:Y:S02]  /*4990*/  VIADD R15, R13.reuse, 0x200 ;  /* 0x000002000d0f7836 */ /* 0x040fe40000000000 */
[----:B------:R-:W-:-:S03]  /*49a0*/  VIADD R13, R13, 0x400 ;  /* 0x000004000d0d7836 */ /* 0x000fc60000000000 */
[----:B------:R-:W-:-:S13]  /*49b0*/  ISETP.GE.AND P0, PT, R15, R12, PT ;  /* 0x0000000c0f00720c */ /* 0x000fda0003f06270 */
[----:B------:R-:W-:Y:S05]  /*49c0*/  @!P0 BRA `(.L_x_259) ;  /* 0xfffffff800848947 */ /* 0x000fea000383ffff */
.L_x_245:
[----:B------:R-:W-:Y:S05]  /*49d0*/  BSYNC.RECONVERGENT B1 ;  /* 0x0000000000017941 */ /* 0x000fea0003800200 */
.L_x_228:
        /* <DEDUP_REMOVED lines=22> */
.L_x_261:
[----:B------:R-:W-:Y:S05]  /*4b40*/  BSYNC.RECONVERGENT B1 ;  /* 0x0000000000017941 */ /* 0x000fea0003800200 */
.L_x_260:
        /* <DEDUP_REMOVED lines=21> */
.L_x_263:
[----:B------:R-:W-:Y:S05]  /*4ca0*/  BSYNC.RECONVERGENT B1 ;  /* 0x0000000000017941 */ /* 0x000fea0003800200 */
.L_x_262:
        /* <DEDUP_REMOVED lines=21> */
.L_x_265:
[----:B------:R-:W-:Y:S05]  /*4e00*/  BSYNC.RECONVERGENT B1 ;  /* 0x0000000000017941 */ /* 0x000fea0003800200 */
.L_x_264:
        /* <DEDUP_REMOVED lines=21> */
.L_x_267:
[----:B------:R-:W-:Y:S05]  /*4f60*/  BSYNC.RECONVERGENT B1 ;  /* 0x0000000000017941 */ /* 0x000fea0003800200 */
.L_x_266:
        /* <DEDUP_REMOVED lines=22> */
.L_x_269:
[----:B------:R-:W-:Y:S05]  /*50d0*/  BSYNC.RECONVERGENT B1 ;  /* 0x0000000000017941 */ /* 0x000fea0003800200 */
.L_x_268:
[----:B------:R-:W-:Y:S04]  /*50e0*/  BSSY.RECONVERGENT B1, `(.L_x_270) ;  /* 0x000000c000017945 */ /* 0x000fe80003800200 */
[----:B------:R-:W-:Y:S05]  /*50f0*/  @P3 BRA `(.L_x_271) ;  /* 0x0000000000283947 */ /* 0x000fea0003800000 */
[----:B------:R-:W0:Y:S01]  /*5100*/  S2R R8, SR_CgaCtaId ;  /* 0x0000000000087919 */ /* 0x000e220000008800 */
[----:B------:R-:W-:Y:S02]  /*5110*/  MOV R7, 0x400 ;  /* 0x0000040000077802 */ /* 0x000fe40000000f00 */
[----:B------:R-:W-:-:S04]  /*5120*/  SHF.R.U32.HI R6, RZ, 0x1, R5 ;  /* 0x00000001ff067819 */ /* 0x000fc80000011605 */
[----:B------:R-:W-:Y:S02]  /*5130*/  LOP3.LUT R6, R6, 0x1f0, RZ, 0xc0, !PT ;  /* 0x000001f006067812 */ /* 0x000fe400078ec0ff */
[----:B0-----:R-:W-:-:S05]  /*5140*/  LEA R7, R8, R7, 0x18 ;  /* 0x0000000708077211 */ /* 0x001fca00078ec0ff */
[----:B------:R-:W-:Y:S02]  /*5150*/  IMAD.IADD R9, R6, 0x1, R7 ;  /* 0x0000000106097824 */ /* 0x000fe400078e0207 */
[----:B------:R-:W-:Y:S02]  /*5160*/  IMAD.MOV.U32 R6, RZ, RZ, R3 ;  /* 0x000000ffff067224 */ /* 0x000fe400078e0003 */
[----:B------:R-:W-:Y:S01]  /*5170*/  IMAD.MOV.U32 R7, RZ, RZ, R2 ;  /* 0x000000ffff077224 */ /* 0x000fe200078e0002 */
[----:B------:R0:W-:Y:S04]  /*5180*/  STS [R9+0x8], R4 ;  /* 0x0000080409007388 */ /* 0x0001e80000000800 */
[----:B------:R0:W-:Y:S02]  /*5190*/  STS.64 [R9+0x10], R6 ;  /* 0x0000100609007388 */ /* 0x0001e40000000a00 */
.L_x_271:
[----:B------:R-:W-:Y:S05]  /*51a0*/  BSYNC.RECONVERGENT B1 ;  /* 0x0000000000017941 */ /* 0x000fea0003800200 */
.L_x_270:
        /* <DEDUP_REMOVED lines=24> */
[CC--:B------:R-:W-:Y:S02]  /*5330*/  @P3 ISETP.LT.U32.AND P1, PT, R3.reuse, R10.reuse, PT ;  /* 0x0000000a0300320c */ /* 0x0c0fe40003f21070 */
[CC--:B------:R-:W-:Y:S02]  /*5340*/  @P3 ISETP.GE.AND.EX P0, PT, R2.reuse, R11.reuse, PT, P0 ;  /* 0x0000000b0200320c */ /* 0x0c0fe40003f06300 */
[----:B------:R-:W-:Y:S02]  /*5350*/  @P3 ISETP.LT.AND.EX P1, PT, R2, R11, PT, P1 ;  /* 0x0000000b0200320c */ /* 0x000fe40003f21310 */
[----:B------:R-:W-:Y:S02]  /*5360*/  @P3 FSEL R12, R4, R13, !P0 ;  /* 0x0000000d040c3208 */ /* 0x000fe40004000000 */
[----:B------:R-:W-:-:S02]  /*5370*/  @P3 SEL R10, R3, R10, P1 ;  /* 0x0000000a030a3207 */ /* 0x000fc40000800000 */
[----:B------:R-:W-:-:S07]  /*5380*/  @P3 SEL R14, R2, R11, P1 ;  /* 0x0000000b020e3207 */ /* 0x000fce0000800000 */
.L_x_273:
[----:B------:R-:W-:Y:S05]  /*5390*/  BSYNC.RECONVERGENT B1 ;  /* 0x0000000000017941 */ /* 0x000fea0003800200 */
.L_x_272:
        /* <DEDUP_REMOVED lines=11> */
[-C--:B------:R-:W-:Y:S02]  /*5450*/  @P3 ISETP.LT.U32.AND P1, PT, R10, R2.reuse, PT ;  /* 0x000000020a00320c */ /* 0x080fe40003f21070 */
[CC--:B------:R-:W-:Y:S02]  /*5460*/  @P3 ISETP.GE.AND.EX P0, PT, R14.reuse, R3.reuse, PT, P0 ;  /* 0x000000030e00320c */ /* 0x0c0fe40003f06300 */
[----:B------:R-:W-:Y:S02]  /*5470*/  @P3 ISETP.LT.AND.EX P1, PT, R14, R3, PT, P1 ;  /* 0x000000030e00320c */ /* 0x000fe40003f21310 */
[----:B------:R-:W-:Y:S02]  /*5480*/  @P3 FSEL R4, R12, R15, !P0 ;  /* 0x0000000f0c043208 */ /* 0x000fe40004000000 */
[----:B------:R-:W-:-:S02]  /*5490*/  @P3 SEL R11, R10, R2, P1 ;  /* 0x000000020a0b3207 */ /* 0x000fc40000800000 */
[----:B------:R-:W-:-:S07]  /*54a0*/  @P3 SEL R3, R14, R3, P1 ;  /* 0x000000030e033207 */ /* 0x000fce0000800000 */
.L_x_275:
[----:B------:R-:W-:Y:S05]  /*54b0*/  BSYNC.RECONVERGENT B1 ;  /* 0x0000000000017941 */ /* 0x000fea0003800200 */
.L_x_274:
        /* <DEDUP_REMOVED lines=18> */
.L_x_277:
[----:B------:R-:W-:Y:S05]  /*55e0*/  BSYNC.RECONVERGENT B1 ;  /* 0x0000000000017941 */ /* 0x000fea0003800200 */
.L_x_276:
        /* <DEDUP_REMOVED lines=18> */
.L_x_279:
[----:B------:R-:W-:Y:S05]  /*5710*/  BSYNC.RECONVERGENT B1 ;  /* 0x0000000000017941 */ /* 0x000fea0003800200 */
.L_x_278:
        /* <DEDUP_REMOVED lines=18> */
.L_x_281:
[----:B------:R-:W-:Y:S05]  /*5840*/  BSYNC.RECONVERGENT B1 ;  /* 0x0000000000017941 */ /* 0x000fea0003800200 */
.L_x_280:
        /* <DEDUP_REMOVED lines=18> */
.L_x_283:
[----:B------:R-:W-:Y:S05]  /*5970*/  BSYNC.RECONVERGENT B1 ;  /* 0x0000000000017941 */ /* 0x000fea0003800200 */
.L_x_282:
        /* <DEDUP_REMOVED lines=17> */
.L_x_187:
[----:B------:R-:W-:Y:S05]  /*5a90*/  BSYNC.RECONVERGENT B0 ;  /* 0x0000000000007941 */ /* 0x000fea0003800200 */
.L_x_154:
[----:B------:R-:W-:Y:S05]  /*5aa0*/  @P2 EXIT ;  /* 0x000000000000294d */ /* 0x000fea0003800000 */
[----:B0-----:R-:W0:Y:S01]  /*5ab0*/  LDC.64 R6, c[0x0][0x390] ;  /* 0x0000e400ff067b82 */ /* 0x001e220000000a00 */
[----:B------:R-:W-:-:S04]  /*5ac0*/  LOP3.LUT R3, R3, R2, RZ, 0x3c, !PT ;  /* 0x0000000203037212 */ /* 0x000fc800078e3cff */
[----:B------:R-:W-:-:S04]  /*5ad0*/  LOP3.LUT R2, R3, R2, RZ, 0x3c, !PT ;  /* 0x0000000203027212 */ /* 0x000fc800078e3cff */
[----:B------:R-:W-:Y:S01]  /*5ae0*/  LOP3.LUT R3, R3, R2, RZ, 0x3c, !PT ;  /* 0x0000000203037212 */ /* 0x000fe200078e3cff */
[----:B0-----:R-:W-:-:S05]  /*5af0*/  IMAD.WIDE.U32 R6, R0, 0x10, R6 ;  /* 0x0000001000067825 */ /* 0x001fca00078e0006 */
[----:B------:R-:W-:Y:S04]  /*5b00*/  STG.E.64 desc[UR10][R6.64+0x8], R2 ;  /* 0x0000080206007986 */ /* 0x000fe8000c101b0a */
[----:B------:R-:W-:Y:S01]  /*5b10*/  STG.E desc[UR10][R6.64], R4 ;  /* 0x0000000406007986 */ /* 0x000fe2000c10190a */
[----:B------:R-:W-:Y:S05]  /*5b20*/  EXIT ;  /* 0x000000000000794d */ /* 0x000fea0003800000 */
.L_x_284:
        /* <DEDUP_REMOVED lines=13> */
.L_x_840:


//--------------------- .text._ZN6thrust24THRUST_300001_SM_1000_NS8cuda_cub4core6detail13_kernel_agentINS1_8__reduce11ReduceAgentINS0_12zip_iteratorIN4cuda3std3__45tupleIJPfNS0_17counting_iteratorIlNS0_11use_defaultESE_SE_EEEEEEEPNSB_IJflEEESI_lNS1_9__extrema9arg_min_fIflNSA_4lessIfEEEEEEJSH_SJ_lSO_EEEvDpT0_ --------------------------
	.section	.text._ZN6thrust24THRUST_300001_SM_1000_NS8cuda_cub4core6detail13_kernel_agentINS1_8__reduce11ReduceAgentINS0_12zip_iteratorIN4cuda3std3__45tupleIJPfNS0_17counting_iteratorIlNS0_11use_defaultESE_SE_EEEEEEEPNSB_IJflEEESI_lNS1_9__extrema9arg_min_fIflNSA_4lessIfEEEEEEJSH_SJ_lSO_EEEvDpT0_,"ax",@progbits
	.align	128
        .global         _ZN6thrust24THRUST_300001_SM_1000_NS8cuda_cub4core6detail13_kernel_agentINS1_8__reduce11ReduceAgentINS0_12zip_iteratorIN4cuda3std3__45tupleIJPfNS0_17counting_iteratorIlNS0_11use_defaultESE_SE_EEEEEEEPNSB_IJflEEESI_lNS1_9__extrema9arg_min_fIflNSA_4lessIfEEEEEEJSH_SJ_lSO_EEEvDpT0_
        .type           _ZN6thrust24THRUST_300001_SM_1000_NS8cuda_cub4core6detail13_kernel_agentINS1_8__reduce11ReduceAgentINS0_12zip_iteratorIN4cuda3std3__45tupleIJPfNS0_17counting_iteratorIlNS0_11use_defaultESE_SE_EEEEEEEPNSB_IJflEEESI_lNS1_9__extrema9arg_min_fIflNSA_4lessIfEEEEEEJSH_SJ_lSO_EEEvDpT0_,@function
        .size           _ZN6thrust24THRUST_300001_SM_1000_NS8cuda_cub4core6detail13_kernel_agentINS1_8__reduce11ReduceAgentINS0_12zip_iteratorIN4cuda3std3__45tupleIJPfNS0_17counting_iteratorIlNS0_11use_defaultESE_SE_EEEEEEEPNSB_IJflEEESI_lNS1_9__extrema9arg_min_fIflNSA_4lessIfEEEEEEJSH_SJ_lSO_EEEvDpT0_,(.L_x_841 - _ZN6thrust24THRUST_300001_SM_1000_NS8cuda_cub4core6detail13_kernel_agentINS1_8__reduce11ReduceAgentINS0_12zip_iteratorIN4cuda3std3__45tupleIJPfNS0_17counting_iteratorIlNS0_11use_defaultESE_SE_EEEEEEEPNSB_IJflEEESI_lNS1_9__extrema9arg_min_fIflNSA_4lessIfEEEEEEJSH_SJ_lSO_EEEvDpT0_)
        .other          _ZN6thrust24THRUST_300001_SM_1000_NS8cuda_cub4core6detail13_kernel_agentINS1_8__reduce11ReduceAgentINS0_12zip_iteratorIN4cuda3std3__45tupleIJPfNS0_17counting_iteratorIlNS0_11use_defaultESE_SE_EEEEEEEPNSB_IJflEEESI_lNS1_9__extrema9arg_min_fIflNSA_4lessIfEEEEEEJSH_SJ_lSO_EEEvDpT0_,@"STO_CUDA_ENTRY STV_DEFAULT"
_ZN6thrust24THRUST_300001_SM_1000_NS8cuda_cub4core6detail13_kernel_agentINS1_8__reduce11ReduceAgentINS0_12zip_iteratorIN4cuda3std3__45tupleIJPfNS0_17counting_iteratorIlNS0_11use_defaultESE_SE_EEEEEEEPNSB_IJflEEESI_lNS1_9__extrema9arg_min_fIflNSA_4lessIfEEEEEEJSH_SJ_lSO_EEEvDpT0_:
.text._ZN6thrust24THRUST_300001_SM_1000_NS8cuda_cub4core6detail13_kernel_agentINS1_8__reduce11ReduceAgentINS0_12zip_iteratorIN4cuda3std3__45tupleIJPfNS0_17counting_iteratorIlNS0_11use_defaultESE_SE_EEEEEEEPNSB_IJflEEESI_lNS1_9__extrema9arg_min_fIflNSA_4lessIfEEEEEEJSH_SJ_lSO_EEEvDpT0_:
[----:B------:R-:W-:Y:S01]  /*0000*/  LDC R1, c[0x0][0x37c] ;  /* 0x0000df00ff017b82 */ /* 0x000fe20000000800 */
[----:B------:R-:W0:Y:S02]  /*0010*/  LDCU.64 UR4, c[0x0][0x398] ;  /* 0x00007300ff0477ac */ /* 0x000e240008000a00 */
[----:B0-----:R-:W-:-:S04]  /*0020*/  ISETP.NE.U32.AND P0, PT, RZ, UR4, PT ;  /* 0x00000004ff007c0c */ /* 0x001fc8000bf05070 */
[----:B------:R-:W-:-:S13]  /*0030*/  ISETP.NE.AND.EX P0, PT, RZ, UR5, PT, P0 ;  /* 0x00000005ff007c0c */ /* 0x000fda000bf05300 */
[----:B------:R-:W-:Y:S05]  /*0040*/  @!P0 EXIT ;  /* 0x000000000000894d */ /* 0x000fea0003800000 */
[----:B------:R-:W-:Y:S01]  /*0050*/  UISETP.GT.U32.AND UP0, UPT, UR4, 0x4ff, UPT ;  /* 0x000004ff0400788c */ /* 0x000fe2000bf04070 */
[----:B------:R-:W-:Y:S01]  /*0060*/  BSSY.RECONVERGENT B0, `(.L_x_285) ;  /* 0x0000558000007945 */ /* 0x000fe20003800200 */
[----:B------:R-:W0:Y:S02]  /*0070*/  LDCU.64 UR8, c[0x0][0x358] ;  /* 0x00006b00ff0877ac */ /* 0x000e240008000a00 */
[----:B------:R-:W-:-:S09]  /*0080*/  UISETP.GT.AND.EX UP0, UPT, UR5, URZ, UPT, UP0 ;  /* 0x000000ff0500728c */ /* 0x000fd2000bf04300 */
        /* <DEDUP_REMOVED lines=9> */
[----:B------:R-:W1:Y:S01]  /*0120*/  LDC.64 R4, c[0x0][0x380] ;  /* 0x0000e000ff047b82 */ /* 0x000e620000000a00 */
[----:B------:R-:W2:Y:S01]  /*0130*/  LDCU.64 UR6, c[0x0][0x388] ;  /* 0x00007100ff0677ac */ /* 0x000ea20008000a00 */
[----:B-1----:R-:W-:-:S06]  /*0140*/  IMAD.WIDE.U32 R4, R0, 0x4, R4 ;  /* 0x0000000400047825 */ /* 0x002fcc00078e0004 */
[----:B0-----:R1:W5:Y:S01]  /*0150*/  LDG.E R4, desc[UR8][R4.64] ;  /* 0x0000000804047981 */ /* 0x001362000c1e1900 */
[C---:B--2---:R-:W-:Y:S01]  /*0160*/  IADD3 R3, P0, PT, R0.reuse, UR6, RZ ;  /* 0x0000000600037c10 */ /* 0x044fe2000ff1e0ff */
[----:B------:R-:W-:-:S04]  /*0170*/  VIADD R11, R0, 0x100 ;  /* 0x00000100000b7836 */ /* 0x000fc80000000000 */
[----:B------:R-:W-:-:S08]  /*0180*/  IMAD.X R2, RZ, RZ, UR7, P0 ;  /* 0x00000007ff027e24 */ /* 0x000fd000080e06ff */
.L_x_288:
[----:B0-----:R-:W-:Y:S05]  /*0190*/  BSYNC.RECONVERGENT B1 ;  /* 0x0000000000017941 */ /* 0x001fea0003800200 */
.L_x_287:
        /* <DEDUP_REMOVED lines=10> */
[----:B------:R-:W1:Y:S01]  /*0240*/  LDCU.64 UR6, c[0x0][0x388] ;  /* 0x00007100ff0677ac */ /* 0x000e620008000a00 */
[----:B------:R-:W-:-:S04]  /*0250*/  LEA.HI R5, R14, 0x1, RZ, 0x18 ;  /* 0x000000010e057811 */ /* 0x000fc800078fc0ff */
[----:B------:R-:W-:-:S05]  /*0260*/  LOP3.LUT R5, R5, 0x3, RZ, 0xc0, !PT ;  /* 0x0000000305057812 */ /* 0x000fca00078ec0ff */
[----:B------:R-:W-:Y:S01]  /*0270*/  IMAD.MOV R5, RZ, RZ, -R5 ;  /* 0x000000ffff057224 */ /* 0x000fe200078e0a05 */
[C---:B-1----:R-:W-:Y:S01]  /*0280*/  IADD3 R12, P0, PT, R11.reuse, UR6, RZ ;  /* 0x000000060b0c7c10 */ /* 0x042fe2000ff1e0ff */
[----:B0-----:R-:W-:-:S04]  /*0290*/  IMAD.WIDE.U32 R6, R11, 0x4, R6 ;  /* 0x000000040b067825 */ /* 0x001fc800078e0006 */
[----:B------:R-:W-:Y:S02]  /*02a0*/  IMAD.MOV.U32 R9, RZ, RZ, R6 ;  /* 0x000000ffff097224 */ /* 0x000fe400078e0006 */
[----:B------:R-:W-:Y:S02]  /*02b0*/  IMAD.MOV.U32 R10, RZ, RZ, R7 ;  /* 0x000000ffff0a7224 */ /* 0x000fe400078e0007 */
[----:B------:R-:W-:-:S07]  /*02c0*/  IMAD.X R13, RZ, RZ, UR7, P0 ;  /* 0x00000007ff0d7e24 */ /* 0x000fce00080e06ff */
.L_x_295:
        /* <DEDUP_REMOVED lines=17> */
[CC--:B------:R-:W-:Y:S02]  /*03e0*/  @P4 ISETP.LT.U32.AND P0, PT, R7.reuse, R12.reuse, PT ;  /* 0x0000000c0700420c */ /* 0x0c0fe40003f01070 */
[CC--:B------:R-:W-:Y:S02]  /*03f0*/  @P4 ISETP.GE.AND.EX P1, PT, R8.reuse, R13.reuse, PT, P1 ;  /* 0x0000000d0800420c */ /* 0x0c0fe40003f26310 */
[----:B------:R-:W-:Y:S02]  /*0400*/  @P4 ISETP.LT.AND.EX P0, PT, R8, R13, PT, P0 ;  /* 0x0000000d0800420c */ /* 0x000fe40003f01300 */
[----:B------:R-:W-:Y:S02]  /*0410*/  @P4 FSEL R4, R6, R15, !P1 ;  /* 0x0000000f06044208 */ /* 0x000fe40004800000 */
[----:B------:R-:W-:-:S02]  /*0420*/  @P4 SEL R3, R7, R12, P0 ;  /* 0x0000000c07034207 */ /* 0x000fc40000000000 */
[----:B------:R-:W-:-:S07]  /*0430*/  @P4 SEL R2, R8, R13, P0 ;  /* 0x0000000d08024207 */ /* 0x000fce0000000000 */
.L_x_294:
[----:B------:R-:W-:Y:S05]  /*0440*/  BSYNC.RECONVERGENT B3 ;  /* 0x0000000000037941 */ /* 0x000fea0003800200 */
.L_x_293:
[----:B------:R-:W-:Y:S01]  /*0450*/  IADD3 R12, P0, PT, R12, 0x100, RZ ;  /* 0x000001000c0c7810 */ /* 0x000fe20007f1e0ff */
[----:B------:R-:W-:Y:S02]  /*0460*/  VIADD R11, R11, 0x100 ;  /* 0x000001000b0b7836 */ /* 0x000fe40000000000 */
[----:B------:R-:W-:Y:S02]  /*0470*/  IMAD.X R10, RZ, RZ, R10, P3 ;  /* 0x000000ffff0a7224 */ /* 0x000fe400018e060a */
[----:B------:R-:W-:Y:S01]  /*0480*/  IMAD.X R13, RZ, RZ, R13, P0 ;  /* 0x000000ffff0d7224 */ /* 0x000fe200000e060d */
[----:B------:R-:W-:Y:S07]  /*0490*/  @P2 BRA `(.L_x_295) ;  /* 0xfffffffc008c2947 */ /* 0x000fee000383ffff */
.L_x_292:
[----:B------:R-:W-:Y:S05]  /*04a0*/  BSYNC.RECONVERGENT B2 ;  /* 0x0000000000027941 */ /* 0x000fea0003800200 */
.L_x_291:
[----:B------:R-:W-:-:S13]  /*04b0*/  ISETP.GE.U32.AND P0, PT, R14, 0x300, PT ;  /* 0x000003000e00780c */ /* 0x000fda0003f06070 */
[----:B------:R-:W-:Y:S05]  /*04c0*/  @!P0 BRA `(.L_x_290) ;  /* 0x00000004007c8947 */ /* 0x000fea0003800000 */
[----:B------:R-:W0:Y:S01]  /*04d0*/  LDC.64 R8, c[0x0][0x380] ;  /* 0x0000e000ff087b82 */ /* 0x000e220000000a00 */
[----:B------:R-:W-:-:S07]  /*04e0*/  VIADD R10, R11, 0x200 ;  /* 0x000002000b0a7836 */ /* 0x000fce0000000000 */
[----:B------:R-:W1:Y:S02]  /*04f0*/  LDC.64 R6, c[0x0][0x388] ;  /* 0x0000e200ff067b82 */ /* 0x000e640000000a00 */
.L_x_304:
[----:B------:R-:W-:-:S04]  /*0500*/  VIADD R15, R10, 0xfffffe00 ;  /* 0xfffffe000a0f7836 */ /* 0x000fc80000000000 */
[----:B0-----:R-:W-:-:S05]  /*0510*/  IMAD.WIDE R12, R15, 0x4, R8 ;  /* 0x000000040f0c7825 */ /* 0x001fca00078e0208 */
[----:B------:R-:W2:Y:S04]  /*0520*/  LDG.E R19, desc[UR8][R12.64] ;  /* 0x000000080c137981 */ /* 0x000ea8000c1e1900 */
[----:B-----5:R0:W5:Y:S04]  /*0530*/  LDG.E R21, desc[UR8][R12.64+0x400] ;  /* 0x000400080c157981 */ /* 0x020168000c1e1900 */
[----:B------:R0:W5:Y:S04]  /*0540*/  LDG.E R5, desc[UR8][R12.64+0x800] ;  /* 0x000800080c057981 */ /* 0x000168000c1e1900 */
[----:B------:R0:W5:Y:S01]  /*0550*/  LDG.E R11, desc[UR8][R12.64+0xc00] ;  /* 0x000c00080c0b7981 */ /* 0x000162000c1e1900 */
[----:B-1----:R-:W-:Y:S01]  /*0560*/  IADD3 R20, P1, PT, R15, R6, RZ ;  /* 0x000000060f147210 */ /* 0x002fe20007f3e0ff */
[----:B------:R-:W-:Y:S01]  /*0570*/  BSSY.RECONVERGENT B2, `(.L_x_296) ;  /* 0x0000013000027945 */ /* 0x000fe20003800200 */
[----:B------:R-:W-:-:S02]  /*0580*/  IMAD.MOV.U32 R17, RZ, RZ, R3 ;  /* 0x000000ffff117224 */ /* 0x000fc400078e0003 */
[----:B------:R-:W-:Y:S01]  /*0590*/  IMAD.MOV.U32 R18, RZ, RZ, R2 ;  /* 0x000000ffff127224 */ /* 0x000fe200078e0002 */
[----:B------:R-:W-:Y:S01]  /*05a0*/  LEA.HI.X.SX32 R15, R15, R7, 0x1, P1 ;  /* 0x000000070f0f7211 */ /* 0x000fe200008f0eff */
[----:B------:R-:W-:Y:S02]  /*05b0*/  IMAD.MOV.U32 R14, RZ, RZ, R4 ;  /* 0x000000ffff0e7224 */ /* 0x000fe400078e0004 */
[----:B------:R-:W-:Y:S01]  /*05c0*/  VIADD R16, R10, 0xffffff00 ;  /* 0xffffff000a107836 */ /* 0x000fe20000000000 */
[----:B--2---:R-:W-:-:S13]  /*05d0*/  FSETP.GEU.AND P0, PT, R4, R19, PT ;  /* 0x000000130400720b */ /* 0x004fda0003f0e000 */
[----:B0-----:R-:W-:Y:S05]  /*05e0*/  @!P0 BRA `(.L_x_297) ;  /* 0x00000000002c8947 */ /* 0x001fea0003800000 */
        /* <DEDUP_REMOVED lines=11> */
.L_x_297:
[----:B------:R-:W-:Y:S05]  /*06a0*/  BSYNC.RECONVERGENT B2 ;  /* 0x0000000000027941 */ /* 0x000fea0003800200 */
.L_x_296:
[----:B-----5:R-:W-:Y:S01]  /*06b0*/  FSETP.GEU.AND P0, PT, R14, R21, PT ;  /* 0x000000150e00720b */ /* 0x020fe20003f0e000 */
[----:B------:R-:W-:Y:S01]  /*06c0*/  BSSY.RECONVERGENT B2, `(.L_x_298) ;  /* 0x0000013000027945 */ /* 0x000fe20003800200 */
[----:B------:R-:W-:Y:S01]  /*06d0*/  IADD3 R12, P1, PT, R16, R6, RZ ;  /* 0x00000006100c7210 */ /* 0x000fe20007f3e0ff */
[----:B------:R-:W-:Y:S02]  /*06e0*/  VIADD R3, R10, 0x100 ;  /* 0x000001000a037836 */ /* 0x000fe40000000000 */
[----:B------:R-:W-:Y:S01]  /*06f0*/  IMAD.MOV.U32 R4, RZ, RZ, R17 ;  /* 0x000000ffff047224 */ /* 0x000fe200078e0011 */
[----:B------:R-:W-:Y:S01]  /*0700*/  LEA.HI.X.SX32 R13, R16, R7, 0x1, P1 ;  /* 0x00000007100d7211 */ /* 0x000fe200008f0eff */
        /* <DEDUP_REMOVED lines=14> */
.L_x_299:
[----:B------:R-:W-:Y:S05]  /*07f0*/  BSYNC.RECONVERGENT B2 ;  /* 0x0000000000027941 */ /* 0x000fea0003800200 */
.L_x_298:
[----:B------:R-:W-:Y:S01]  /*0800*/  FSETP.GEU.AND P0, PT, R2, R5, PT ;  /* 0x000000050200720b */ /* 0x000fe20003f0e000 */
[----:B------:R-:W-:Y:S01]  /*0810*/  BSSY.RECONVERGENT B2, `(.L_x_300) ;  /* 0x0000013000027945 */ /* 0x000fe20003800200 */
[CC--:B------:R-:W-:Y:S01]  /*0820*/  IADD3 R17, P1, PT, R10.reuse, R6.reuse, RZ ;  /* 0x000000060a117210 */ /* 0x0c0fe20007f3e0ff */
[----:B------:R-:W-:Y:S01]  /*0830*/  IMAD.MOV.U32 R13, RZ, RZ, R4 ;  /* 0x000000ffff0d7224 */ /* 0x000fe200078e0004 */
[----:B------:R-:W-:Y:S01]  /*0840*/  IADD3 R18, P2, PT, R3, R6, RZ ;  /* 0x0000000603127210 */ /* 0x000fe20007f5e0ff */
[----:B------:R-:W-:Y:S01]  /*0850*/  IMAD.MOV.U32 R14, RZ, RZ, R15 ;  /* 0x000000ffff0e7224 */ /* 0x000fe200078e000f */
[----:B------:R-:W-:Y:S01]  /*0860*/  LEA.HI.X.SX32 R16, R10, R7, 0x1, P1 ;  /* 0x000000070a107211 */ /* 0x000fe200008f0eff */
        /* <DEDUP_REMOVED lines=13> */
.L_x_301:
[----:B------:R-:W-:Y:S05]  /*0940*/  BSYNC.RECONVERGENT B2 ;  /* 0x0000000000027941 */ /* 0x000fea0003800200 */
.L_x_300:
[----:B------:R-:W-:Y:S01]  /*0950*/  FSETP.GEU.AND P0, PT, R12, R11, PT ;  /* 0x0000000b0c00720b */ /* 0x000fe20003f0e000 */
[----:B------:R-:W-:Y:S01]  /*0960*/  BSSY.RECONVERGENT B2, `(.L_x_302) ;  /* 0x0000011000027945 */ /* 0x000fe20003800200 */
[----:B------:R-:W-:Y:S01]  /*0970*/  LEA.HI.X.SX32 R5, R3, R7, 0x1, P2 ;  /* 0x0000000703057211 */ /* 0x000fe200010f0eff */
        /* <DEDUP_REMOVED lines=15> */
.L_x_303:
[----:B------:R-:W-:Y:S05]  /*0a70*/  BSYNC.RECONVERGENT B2 ;  /* 0x0000000000027941 */ /* 0x000fea0003800200 */
.L_x_302:
[C---:B------:R-:W-:Y:S02]  /*0a80*/  VIADD R5, R10.reuse, 0x200 ;  /* 0x000002000a057836 */ /* 0x040fe40000000000 */
[----:B------:R-:W-:-:S03]  /*0a90*/  VIADD R10, R10, 0x400 ;  /* 0x000004000a0a7836 */ /* 0x000fc60000000000 */
[----:B------:R-:W-:-:S13]  /*0aa0*/  ISETP.GE.AND P0, PT, R5, UR5, PT ;  /* 0x0000000505007c0c */ /* 0x000fda000bf06270 */
[----:B------:R-:W-:Y:S05]  /*0ab0*/  @!P0 BRA `(.L_x_304) ;  /* 0xfffffff800908947 */ /* 0x000fea000383ffff */
.L_x_290:
[----:B------:R-:W-:Y:S05]  /*0ac0*/  BSYNC.RECONVERGENT B1 ;  /* 0x0000000000017941 */ /* 0x000fea0003800200 */
.L_x_289:
[----:B------:R-:W0:Y:S02]  /*0ad0*/  LDCU UR4, c[0x0][0x398] ;  /* 0x00007300ff0477ac */ /* 0x000e240008000800 */
[----:B0-----:R-:W-:-:S09]  /*0ae0*/  UISETP.GE.AND UP0, UPT, UR4, 0x100, UPT ;  /* 0x000001000400788c */ /* 0x001fd2000bf06270 */
[----:B------:R-:W-:Y:S05]  /*0af0*/  BRA.U !UP0, `(.L_x_305) ;  /* 0x00000011083c7547 */ /* 0x000fea000b800000 */
[----:B------:R-:W0:Y:S01]  /*0b00*/  S2R R12, SR_LANEID ;  /* 0x00000000000c7919 */ /* 0x000e220000000000 */
[----:B------:R-:W-:Y:S01]  /*0b10*/  BSSY.RECONVERGENT B1, `(.L_x_306) ;  /* 0x0000015000017945 */ /* 0x000fe20003800200 */
[----:B------:R-:W-:Y:S01]  /*0b20*/  IMAD.MOV.U32 R8, RZ, RZ, R3 ;  /* 0x000000ffff087224 */ /* 0x000fe200078e0003 */
[----:B-----5:R-:W2:Y:S01]  /*0b30*/  SHFL.DOWN PT, R7, R4, 0x1, 0x1f ;  /* 0x08201f0004077f89 */ /* 0x020ea200000e0000 */
[----:B------:R-:W-:Y:S02]  /*0b40*/  IMAD.MOV.U32 R9, RZ, RZ, R2 ;  /* 0x000000ffff097224 */ /* 0x000fe400078e0002 */
[----:B-1----:R-:W-:Y:S01]  /*0b50*/  IMAD.MOV.U32 R5, RZ, RZ, R4 ;  /* 0x000000ffff057224 */ /* 0x002fe200078e0004 */
[----:B------:R1:W3:Y:S04]  /*0b60*/  SHFL.DOWN PT, R6, R3, 0x1, 0x1f ;  /* 0x08201f0003067f89 */ /* 0x0002e800000e0000 */
[----:B------:R1:W4:Y:S01]  /*0b70*/  SHFL.DOWN PT, R11, R2, 0x1, 0x1f ;  /* 0x08201f00020b7f89 */ /* 0x00032200000e0000 */
[----:B--2---:R-:W-:-:S04]  /*0b80*/  FSETP.GEU.AND P0, PT, R4, R7, PT ;  /* 0x000000070400720b */ /* 0x004fc80003f0e000 */
[----:B0-----:R-:W-:-:S13]  /*0b90*/  ISETP.GT.OR P0, PT, R12, 0x1e, !P0 ;  /* 0x0000001e0c00780c */ /* 0x001fda0004704670 */
[----:B-1-34-:R-:W-:Y:S05]  /*0ba0*/  @P0 BRA `(.L_x_307) ;  /* 0x00000000002c0947 */ /* 0x01afea0003800000 */
        /* <DEDUP_REMOVED lines=11> */
.L_x_307:
[----:B------:R-:W-:Y:S05]  /*0c60*/  BSYNC.RECONVERGENT B1 ;  /* 0x0000000000017941 */ /* 0x000fea0003800200 */
.L_x_306:
        /* <DEDUP_REMOVED lines=21> */
.L_x_309:
[----:B------:R-:W-:Y:S05]  /*0dc0*/  BSYNC.RECONVERGENT B1 ;  /* 0x0000000000017941 */ /* 0x000fea0003800200 */
.L_x_308:
        /* <DEDUP_REMOVED lines=21> */
.L_x_311:
[----:B------:R-:W-:Y:S05]  /*0f20*/  BSYNC.RECONVERGENT B1 ;  /* 0x0000000000017941 */ /* 0x000fea0003800200 */
.L_x_310:
        /* <DEDUP_REMOVED lines=21> */
.L_x_313:
[----:B------:R-:W-:Y:S05]  /*1080*/  BSYNC.RECONVERGENT B1 ;  /* 0x0000000000017941 */ /* 0x000fea0003800200 */
.L_x_312:
        /* <DEDUP_REMOVED lines=22> */
.L_x_315:
[----:B------:R-:W-:Y:S05]  /*11f0*/  BSYNC.RECONVERGENT B1 ;  /* 0x0000000000017941 */ /* 0x000fea0003800200 */
.L_x_314:
        /* <DEDUP_REMOVED lines=12> */
.L_x_317:
[----:B------:R-:W-:Y:S05]  /*12c0*/  BSYNC.RECONVERGENT B1 ;  /* 0x0000000000017941 */ /* 0x000fea0003800200 */
.L_x_316:
        /* <DEDUP_REMOVED lines=31> */
.L_x_320:
[----:B------:R-:W-:Y:S05]  /*14c0*/  BSYNC.RECONVERGENT B1 ;  /* 0x0000000000017941 */ /* 0x000fea0003800200 */
.L_x_319:
        /* <DEDUP_REMOVED lines=18> */
.L_x_322:
[----:B------:R-:W-:Y:S05]  /*15f0*/  BSYNC.RECONVERGENT B1 ;  /* 0x0000000000017941 */ /* 0x000fea0003800200 */
.L_x_321:
        /* <DEDUP_REMOVED lines=18> */
.L_x_324:
[----:B------:R-:W-:Y:S05]  /*1720*/  BSYNC.RECONVERGENT B1 ;  /* 0x0000000000017941 */ /* 0x000fea0003800200 */
.L_x_323:
        /* <DEDUP_REMOVED lines=18> */
.L_x_326:
[----:B------:R-:W-:Y:S05]  /*1850*/  BSYNC.RECONVERGENT B1 ;  /* 0x0000000000017941 */ /* 0x000fea0003800200 */
.L_x_325:
        /* <DEDUP_REMOVED lines=18> */
.L_x_328:
[----:B------:R-:W-:Y:S05]  /*1980*/  BSYNC.RECONVERGENT B1 ;  /* 0x0000000000017941 */ /* 0x000fea0003800200 */
.L_x_327:
        /* <DEDUP_REMOVED lines=18> */
.L_x_330:
[----:B------:R-:W-:Y:S05]  /*1ab0*/  BSYNC.RECONVERGENT B1 ;  /* 0x0000000000017941 */ /* 0x000fea0003800200 */
.L_x_329:
        /* <DEDUP_REMOVED lines=19> */
.L_x_305:
[----:B-1----:R-:W-:Y:S01]  /*1bf0*/  LOP3.LUT R5, R0, 0x3e0, RZ, 0xc0, !PT ;  /* 0x000003e000057812 */ /* 0x002fe200078ec0ff */
[----:B------:R-:W-:Y:S01]  /*1c00*/  BSSY.RECONVERGENT B1, `(.L_x_331) ;  /* 0x000001b000017945 */ /* 0x000fe20003800200 */
[----:B------:R-:W-:Y:S02]  /*1c10*/  IMAD.MOV.U32 R13, RZ, RZ, R3 ;  /* 0x000000ffff0d7224 */ /* 0x000fe400078e0003 */
[----:B------:R-:W-:Y:S02]  /*1c20*/  IMAD.MOV.U32 R15, RZ, RZ, R2 ;  /* 0x000000ffff0f7224 */ /* 0x000fe400078e0002 */
[----:B------:R-:W-:Y:S01]  /*1c30*/  VIADD R6, R5, 0x20 ;  /* 0x0000002005067836 */ /* 0x000fe20000000000 */
[----:B------:R-:W-:Y:S01]  /*1c40*/  LOP3.LUT R5, RZ, R5, RZ, 0x33, !PT ;  /* 0x00000005ff057212 */ /* 0x000fe200078e33ff */
[----:B-----5:R-:W-:-:S03]  /*1c50*/  IMAD.MOV.U32 R7, RZ, RZ, R4 ;  /* 0x000000ffff077224 */ /* 0x020fc600078e0004 */
[----:B------:R-:W-:Y:S01]  /*1c60*/  ISETP.GT.AND P0, PT, R6, UR4, PT ;  /* 0x0000000406007c0c */ /* 0x000fe2000bf04270 */
[----:B------:R-:W-:-:S05]  /*1c70*/  VIADD R5, R5, UR4 ;  /* 0x0000000405057c36 */ /* 0x000fca0008000000 */
        /* <DEDUP_REMOVED lines=19> */
.L_x_332:
[----:B------:R-:W-:Y:S05]  /*1db0*/  BSYNC.RECONVERGENT B1 ;  /* 0x0000000000017941 */ /* 0x000fea0003800200 */
.L_x_331:
        /* <DEDUP_REMOVED lines=22> */
.L_x_334:
[----:B------:R-:W-:Y:S05]  /*1f20*/  BSYNC.RECONVERGENT B1 ;  /* 0x0000000000017941 */ /* 0x000fea0003800200 */
.L_x_333:
        /* <DEDUP_REMOVED lines=22> */
.L_x_336:
[----:B------:R-:W-:Y:S05]  /*2090*/  BSYNC.RECONVERGENT B1 ;  /* 0x0000000000017941 */ /* 0x000fea0003800200 */
.L_x_335:
        /* <DEDUP_REMOVED lines=22> */
.L_x_338:
[----:B------:R-:W-:Y:S05]  /*2200*/  BSYNC.RECONVERGENT B1 ;  /* 0x0000000000017941 */ /* 0x000fea0003800200 */
.L_x_337:
        /* <DEDUP_REMOVED lines=23> */
.L_x_340:
[----:B------:R-:W-:Y:S05]  /*2380*/  BSYNC.RECONVERGENT B1 ;  /* 0x0000000000017941 */ /* 0x000fea0003800200 */
.L_x_339:
        /* <DEDUP_REMOVED lines=12> */
.L_x_342:
[----:B------:R-:W-:Y:S05]  /*2450*/  BSYNC.RECONVERGENT B1 ;  /* 0x0000000000017941 */ /* 0x000fea0003800200 */
.L_x_341:
        /* <DEDUP_REMOVED lines=30> */
.L_x_344:
[----:B------:R-:W-:Y:S05]  /*2640*/  BSYNC.RECONVERGENT B1 ;  /* 0x0000000000017941 */ /* 0x000fea0003800200 */
.L_x_343:
        /* <DEDUP_REMOVED lines=27> */
.L_x_346:
[----:B------:R-:W-:Y:S05]  /*2800*/  BSYNC.RECONVERGENT B1 ;  /* 0x0000000000017941 */ /* 0x000fea0003800200 */
.L_x_345:
        /* <DEDUP_REMOVED lines=27> */
.L_x_348:
[----:B------:R-:W-:Y:S05]  /*29c0*/  BSYNC.RECONVERGENT B1 ;  /* 0x0000000000017941 */ /* 0x000fea0003800200 */
.L_x_347:
        /* <DEDUP_REMOVED lines=27> */
.L_x_350:
[----:B------:R-:W-:Y:S05]  /*2b80*/  BSYNC.RECONVERGENT B1 ;  /* 0x0000000000017941 */ /* 0x000fea0003800200 */
.L_x_349:
        /* <DEDUP_REMOVED lines=27> */
.L_x_352:
[----:B------:R-:W-:Y:S05]  /*2d40*/  BSYNC.RECONVERGENT B1 ;  /* 0x0000000000017941 */ /* 0x000fea0003800200 */
.L_x_351:
        /* <DEDUP_REMOVED lines=27> */
.L_x_354:
[----:B------:R-:W-:Y:S05]  /*2f00*/  BSYNC.RECONVERGENT B1 ;  /* 0x0000000000017941 */ /* 0x000fea0003800200 */
.L_x_353:
        /* <DEDUP_REMOVED lines=28> */
.L_x_286:
[----:B------:R-:W1:Y:S01]  /*30d0*/  S2R R0, SR_TID.X ;  /* 0x0000000000007919 */ /* 0x000e620000002100 */
[----:B------:R-:W1:Y:S01]  /*30e0*/  LDC.64 R2, c[0x0][0x380] ;  /* 0x0000e000ff027b82 */ /* 0x000e620000000a00 */
[----:B------:R-:W2:Y:S01]  /*30f0*/  LDCU.64 UR6, c[0x0][0x388] ;  /* 0x00007100ff0677ac */ /* 0x000ea20008000a00 */
[----:B-1----:R-:W-:-:S05]  /*3100*/  IMAD.WIDE.U32 R2, R0, 0x4, R2 ;  /* 0x0000000400027825 */ /* 0x002fca00078e0002 */
[----:B0-----:R-:W3:Y:S04]  /*3110*/  LDG.E R4, desc[UR8][R2.64] ;  /* 0x0000000802047981 */ /* 0x001ee8000c1e1900 */
[----:B------:R-:W3:Y:S04]  /*3120*/  LDG.E R5, desc[UR8][R2.64+0x400] ;  /* 0x0004000802057981 */ /* 0x000ee8000c1e1900 */
[----:B------:R-:W4:Y:S04]  /*3130*/  LDG.E R6, desc[UR8][R2.64+0x800] ;  /* 0x0008000802067981 */ /* 0x000f28000c1e1900 */
[----:B------:R-:W2:Y:S04]  /*3140*/  LDG.E R7, desc[UR8][R2.64+0xc00] ;  /* 0x000c000802077981 */ /* 0x000ea8000c1e1900 */
[----:B------:R0:W5:Y:S01]  /*3150*/  LDG.E R9, desc[UR8][R2.64+0x1000] ;  /* 0x0010000802097981 */ /* 0x000162000c1e1900 */
[----:B------:R-:W-:Y:S01]  /*3160*/  BSSY.RECONVERGENT B1, `(.L_x_355) ;  /* 0x0000011000017945 */ /* 0x000fe20003800200 */
[----:B---3--:R-:W-:-:S04]  /*3170*/  FSETP.GEU.AND P0, PT, R5, R4, PT ;  /* 0x000000040500720b */ /* 0x008fc80003f0e000 */
[----:B------:R-:W-:Y:S01]  /*3180*/  FSEL R5, R5, R4, !P0 ;  /* 0x0000000405057208 */ /* 0x000fe20004000000 */
[----:B------:R-:W-:-:S03]  /*3190*/  VIADD R4, R0, 0x200 ;  /* 0x0000020000047836 */ /* 0x000fc60000000000 */
[----:B----4-:R-:W-:-:S04]  /*31a0*/  FSETP.GEU.AND P1, PT, R6, R5, PT ;  /* 0x000000050600720b */ /* 0x010fc80003f2e000 */
[----:B------:R-:W-:Y:S01]  /*31b0*/  FSEL R6, R6, R5, !P1 ;  /* 0x0000000506067208 */ /* 0x000fe20004800000 */
[----:B------:R-:W-:-:S03]  /*31c0*/  VIADD R5, R0, 0x100 ;  /* 0x0000010000057836 */ /* 0x000fc60000000000 */
[----:B--2---:R-:W-:Y:S01]  /*31d0*/  FSETP.GEU.AND P2, PT, R6, R7, PT ;  /* 0x000000070600720b */ /* 0x004fe20003f4e000 */
        /* <DEDUP_REMOVED lines=9> */
.L_x_356:
[----:B------:R-:W-:Y:S05]  /*3270*/  BSYNC.RECONVERGENT B1 ;  /* 0x0000000000017941 */ /* 0x000fea0003800200 */
.L_x_355:
[----:B-----5:R-:W-:Y:S01]  /*3280*/  FSETP.GEU.AND P0, PT, R10, R9, PT ;  /* 0x000000090a00720b */ /* 0x020fe20003f0e000 */
[----:B------:R-:W-:Y:S01]  /*3290*/  IMAD.MOV.U32 R15, RZ, RZ, RZ ;  /* 0x000000ffff0f7224 */ /* 0x000fe200078e00ff */
[----:B------:R-:W-:Y:S01]  /*32a0*/  LOP3.LUT R4, R0, 0x400, RZ, 0xfc, !PT ;  /* 0x0000040000047812 */ /* 0x000fe200078efcff */
[----:B------:R-:W-:Y:S01]  /*32b0*/  BSSY.RECONVERGENT B1, `(.L_x_357) ;  /* 0x0000012000017945 */ /* 0x000fe20003800200 */
[----:B------:R-:W-:Y:S01]  /*32c0*/  IADD3 R14, P2, PT, R5, UR6, RZ ;  /* 0x00000006050e7c10 */ /* 0x000fe2000ff5e0ff */
[----:B------:R-:W-:Y:S01]  /*32d0*/  IMAD.MOV.U32 R6, RZ, RZ, R10 ;  /* 0x000000ffff067224 */ /* 0x000fe200078e000a */
[----:B------:R-:W-:Y:S02]  /*32e0*/  IADD3 R11, P1, PT, R4, UR6, RZ ;  /* 0x00000006040b7c10 */ /* 0x000fe4000ff3e0ff */
[----:B------:R-:W-:Y:S01]  /*32f0*/  IADD3.X R13, PT, PT, R15, UR7, RZ, P2, !PT ;  /* 0x000000070f0d7c10 */ /* 0x000fe200097fe4ff */
[----:B------:R-:W-:Y:S02]  /*3300*/  IMAD.MOV.U32 R7, RZ, RZ, R14 ;  /* 0x000000ffff077224 */ /* 0x000fe400078e000e */
[----:B------:R-:W-:-:S02]  /*3310*/  IMAD.X R12, RZ, RZ, UR7, P1 ;  /* 0x00000007ff0c7e24 */ /* 0x000fc400088e06ff */
[----:B------:R-:W-:Y:S01]  /*3320*/  IMAD.MOV.U32 R8, RZ, RZ, R13 ;  /* 0x000000ffff087224 */ /* 0x000fe200078e000d */
[----:B------:R-:W-:Y:S06]  /*3330*/  @!P0 BRA `(.L_x_358) ;  /* 0x0000000000248947 */ /* 0x000fec0003800000 */
[----:B------:R-:W-:Y:S01]  /*3340*/  FSETP.GEU.AND P1, PT, R9, R10, PT ;  /* 0x0000000a0900720b */ /* 0x000fe20003f2e000 */
[----:B------:R-:W-:Y:S02]  /*3350*/  IMAD.MOV.U32 R6, RZ, RZ, R9 ;  /* 0x000000ffff067224 */ /* 0x000fe400078e0009 */
[----:B------:R-:W-:Y:S02]  /*3360*/  IMAD.MOV.U32 R7, RZ, RZ, R11 ;  /* 0x000000ffff077224 */ /* 0x000fe400078e000b */
[----:B------:R-:W-:-:S08]  /*3370*/  IMAD.MOV.U32 R8, RZ, RZ, R12 ;  /* 0x000000ffff087224 */ /* 0x000fd000078e000c */
[----:B------:R-:W-:-:S04]  /*3380*/  @P1 ISETP.GE.U32.AND P0, PT, R5, R4, PT ;  /* 0x000000040500120c */ /* 0x000fc80003f06070 */
[----:B------:R-:W-:-:S04]  /*3390*/  @P1 ISETP.GE.AND.EX P0, PT, R15, RZ, PT, P0 ;  /* 0x000000ff0f00120c */ /* 0x000fc80003f06300 */
[----:B------:R-:W-:Y:S02]  /*33a0*/  @P1 FSEL R6, R10, R9, !P0 ;  /* 0x000000090a061208 */ /* 0x000fe40004000000 */
[----:B------:R-:W-:Y:S02]  /*33b0*/  @P1 SEL R7, R14, R11, !P0 ;  /* 0x0000000b0e071207 */ /* 0x000fe40004000000 */
[----:B------:R-:W-:-:S07]  /*33c0*/  @P1 SEL R8, R13, R12, !P0 ;  /* 0x0000000c0d081207 */ /* 0x000fce0004000000 */
.L_x_358:
[----:B------:R-:W-:Y:S05]  /*33d0*/  BSYNC.RECONVERGENT B1 ;  /* 0x0000000000017941 */ /* 0x000fea0003800200 */
.L_x_357:
[----:B------:R-:W-:Y:S01]  /*33e0*/  UISETP.GE.U32.AND UP0, UPT, UR4, 0xa00, UPT ;  /* 0x00000a000400788c */ /* 0x000fe2000bf06070 */
[----:B------:R-:W-:Y:S02]  /*33f0*/  IMAD.MOV.U32 R9, RZ, RZ, 0x500 ;  /* 0x00000500ff097424 */ /* 0x000fe400078e00ff */
[----:B------:R-:W-:Y:S01]  /*3400*/  IMAD.MOV.U32 R10, RZ, RZ, RZ ;  /* 0x000000ffff0a7224 */ /* 0x000fe200078e00ff */
[----:B------:R-:W-:-:S09]  /*3410*/  UISETP.GE.U32.AND.EX UP0, UPT, UR5, URZ, UPT, UP0 ;  /* 0x000000ff0500728c */ /* 0x000fd2000bf06100 */
[----:B------:R-:W-:Y:S05]  /*3420*/  BRA.U !UP0, `(.L_x_359) ;  /* 0x0000000508c87547 */ /* 0x000fea000b800000 */
[----:B------:R-:W-:Y:S01]  /*3430*/  IMAD.MOV.U32 R9, RZ, RZ, 0x500 ;  /* 0x00000500ff097424 */ /* 0x000fe200078e00ff */
[----:B------:R-:W0:Y:S01]  /*3440*/  LDCU.64 UR6, c[0x0][0x388] ;  /* 0x00007100ff0677ac */ /* 0x000e220008000a00 */
[----:B------:R-:W-:Y:S01]  /*3450*/  IMAD.MOV.U32 R10, RZ, RZ, RZ ;  /* 0x000000ffff0a7224 */ /* 0x000fe200078e00ff */
[----:B------:R-:W1:Y:S06]  /*3460*/  LDCU.64 UR4, c[0x0][0x398] ;  /* 0x00007300ff0477ac */ /* 0x000e6c0008000a00 */
.L_x_370:
[----:B------:R-:W-:-:S04]  /*3470*/  LEA R14, P0, R9, R2, 0x2 ;  /* 0x00000002090e7211 */ /* 0x000fc800078010ff */
[----:B------:R-:W-:-:S05]  /*3480*/  LEA.HI.X R15, R9, R3, R10, 0x2, P0 ;  /* 0x00000003090f7211 */ /* 0x000fca00000f140a */
[----:B------:R-:W2:Y:S04]  /*3490*/  LDG.E R21, desc[UR8][R14.64] ;  /* 0x000000080e157981 */ /* 0x000ea8000c1e1900 */
[----:B------:R3:W5:Y:S04]  /*34a0*/  LDG.E R18, desc[UR8][R14.64+0x400] ;  /* 0x000400080e127981 */ /* 0x000768000c1e1900 */
[----:B------:R3:W5:Y:S04]  /*34b0*/  LDG.E R23, desc[UR8][R14.64+0x800] ;  /* 0x000800080e177981 */ /* 0x000768000c1e1900 */
[----:B------:R3:W5:Y:S04]  /*34c0*/  LDG.E R4, desc[UR8][R14.64+0xc00] ;  /* 0x000c00080e047981 */ /* 0x000768000c1e1900 */
[----:B------:R3:W5:Y:S01]  /*34d0*/  LDG.E R11, desc[UR8][R14.64+0x1000] ;  /* 0x001000080e0b7981 */ /* 0x000762000c1e1900 */
[----:B0-----:R-:W-:Y:S01]  /*34e0*/  IADD3 R12, P1, P2, R9, UR6, R0 ;  /* 0x00000006090c7c10 */ /* 0x001fe2000fa3e000 */
[----:B------:R-:W-:Y:S01]  /*34f0*/  BSSY.RECONVERGENT B1, `(.L_x_360) ;  /* 0x0000012000017945 */ /* 0x000fe20003800200 */
[----:B------:R-:W-:-:S02]  /*3500*/  IMAD.MOV.U32 R13, RZ, RZ, R6 ;  /* 0x000000ffff0d7224 */ /* 0x000fc400078e0006 */
[----:B------:R-:W-:Y:S01]  /*3510*/  IMAD.MOV.U32 R17, RZ, RZ, R7 ;  /* 0x000000ffff117224 */ /* 0x000fe200078e0007 */
[----:B------:R-:W-:Y:S01]  /*3520*/  IADD3.X R5, PT, PT, R10, UR7, RZ, P1, P2 ;  /* 0x000000070a057c10 */ /* 0x000fe20008fe44ff */
[----:B------:R-:W-:Y:S01]  /*3530*/  IMAD.MOV.U32 R19, RZ, RZ, R8 ;  /* 0x000000ffff137224 */ /* 0x000fe200078e0008 */
[----:B--2---:R-:W-:-:S13]  /*3540*/  FSETP.GEU.AND P0, PT, R6, R21, PT ;  /* 0x000000150600720b */ /* 0x004fda0003f0e000 */
[----:B---3--:R-:W-:Y:S05]  /*3550*/  @!P0 BRA `(.L_x_361) ;  /* 0x00000000002c8947 */ /* 0x008fea0003800000 */
        /* <DEDUP_REMOVED lines=11> */
.L_x_361:
[----:B-1----:R-:W-:Y:S05]  /*3610*/  BSYNC.RECONVERGENT B1 ;  /* 0x0000000000017941 */ /* 0x002fea0003800200 */
.L_x_360:
[----:B-----5:R-:W-:Y:S01]  /*3620*/  FSETP.GEU.AND P0, PT, R13, R18, PT ;  /* 0x000000120d00720b */ /* 0x020fe20003f0e000 */
[----:B------:R-:W-:Y:S01]  /*3630*/  BSSY.RECONVERGENT B1, `(.L_x_362) ;  /* 0x0000010000017945 */ /* 0x000fe20003800200 */
[----:B------:R-:W-:Y:S02]  /*3640*/  IMAD.MOV.U32 R6, RZ, RZ, R13 ;  /* 0x000000ffff067224 */ /* 0x000fe400078e000d */
[----:B------:R-:W-:Y:S02]  /*3650*/  IMAD.MOV.U32 R14, RZ, RZ, R17 ;  /* 0x000000ffff0e7224 */ /* 0x000fe400078e0011 */
[----:B------:R-:W-:-:S07]  /*3660*/  IMAD.MOV.U32 R16, RZ, RZ, R19 ;  /* 0x000000ffff107224 */ /* 0x000fce00078e0013 */
[----:B------:R-:W-:Y:S05]  /*3670*/  @!P0 BRA `(.L_x_363) ;  /* 0x00000000002c8947 */ /* 0x000fea0003800000 */
[----:B------:R-:W-:Y:S01]  /*3680*/  FSETP.GEU.AND P2, PT, R18, R13, PT ;  /* 0x0000000d1200720b */ /* 0x000fe20003f4e000 */
[----:B------:R-:W-:Y:S01]  /*3690*/  IMAD.MOV.U32 R6, RZ, RZ, R18 ;  /* 0x000000ffff067224 */ /* 0x000fe200078e0012 */
[----:B------:R-:W-:-:S05]  /*36a0*/  IADD3 R14, P1, PT, R12, 0x100, RZ ;  /* 0x000001000c0e7810 */ /* 0x000fca0007f3e0ff */
[----:B------:R-:W-:-:S06]  /*36b0*/  IMAD.X R16, RZ, RZ, R5, P1 ;  /* 0x000000ffff107224 */ /* 0x000fcc00008e0605 */
[CC--:B------:R-:W-:Y:S02]  /*36c0*/  @P2 ISETP.GE.U32.AND P0, PT, R17.reuse, R14.reuse, PT ;  /* 0x0000000e1100220c */ /* 0x0c0fe40003f06070 */
[----:B------:R-:W-:Y:S02]  /*36d0*/  @P2 ISETP.LT.U32.AND P1, PT, R17, R14, PT ;  /* 0x0000000e1100220c */ /* 0x000fe40003f21070 */
[CC--:B------:R-:W-:Y:S02]  /*36e0*/  @P2 ISETP.GE.AND.EX P0, PT, R19.reuse, R16.reuse, PT, P0 ;  /* 0x000000101300220c */ /* 0x0c0fe40003f06300 */
[----:B------:R-:W-:Y:S02]  /*36f0*/  @P2 ISETP.LT.AND.EX P1, PT, R19, R16, PT, P1 ;  /* 0x000000101300220c */ /* 0x000fe40003f21310 */
[----:B------:R-:W-:Y:S02]  /*3700*/  @P2 FSEL R6, R13, R18, !P0 ;  /* 0x000000120d062208 */ /* 0x000fe40004000000 */
[----:B------:R-:W-:-:S02]  /*3710*/  @P2 SEL R14, R17, R14, P1 ;  /* 0x0000000e110e2207 */ /* 0x000fc40000800000 */
[----:B------:R-:W-:-:S07]  /*3720*/  @P2 SEL R16, R19, R16, P1 ;  /* 0x0000001013102207 */ /* 0x000fce0000800000 */
.L_x_363:
[----:B------:R-:W-:Y:S05]  /*3730*/  BSYNC.RECONVERGENT B1 ;  /* 0x0000000000017941 */ /* 0x000fea0003800200 */
.L_x_362:
        /* <DEDUP_REMOVED lines=19> */
.L_x_365:
[----:B------:R-:W-:Y:S05]  /*3870*/  BSYNC.RECONVERGENT B1 ;  /* 0x0000000000017941 */ /* 0x000fea0003800200 */
.L_x_364:
        /* <DEDUP_REMOVED lines=19> */
.L_x_367:
[----:B------:R-:W-:Y:S05]  /*39b0*/  BSYNC.RECONVERGENT B1 ;  /* 0x0000000000017941 */ /* 0x000fea0003800200 */
.L_x_366:
[----:B------:R-:W-:Y:S01]  /*39c0*/  FSETP.GEU.AND P0, PT, R14, R11, PT ;  /* 0x0000000b0e00720b */ /* 0x000fe20003f0e000 */
        /* <DEDUP_REMOVED lines=16> */
.L_x_369:
[----:B------:R-:W-:Y:S05]  /*3ad0*/  BSYNC.RECONVERGENT B1 ;  /* 0x0000000000017941 */ /* 0x000fea0003800200 */
.L_x_368:
[----:B------:R-:W-:-:S04]  /*3ae0*/  IADD3 R4, P1, PT, R9, 0xa00, RZ ;  /* 0x00000a0009047810 */ /* 0x000fc80007f3e0ff */
[----:B------:R-:W-:Y:S01]  /*3af0*/  ISETP.GT.U32.AND P0, PT, R4, UR4, PT ;  /* 0x0000000404007c0c */ /* 0x000fe2000bf04070 */
[----:B------:R-:W-:Y:S01]  /*3b00*/  IMAD.X R4, RZ, RZ, R10, P1 ;  /* 0x000000ffff047224 */ /* 0x000fe200008e060a */
[----:B------:R-:W-:-:S04]  /*3b10*/  IADD3 R9, P1, PT, R9, 0x500, RZ ;  /* 0x0000050009097810 */ /* 0x000fc80007f3e0ff */
[----:B------:R-:W-:Y:S01]  /*3b20*/  ISETP.GT.AND.EX P0, PT, R4, UR5, PT, P0 ;  /* 0x0000000504007c0c */ /* 0x000fe2000bf04300 */
[----:B------:R-:W-:-:S12]  /*3b30*/  IMAD.X R10, RZ, RZ, R10, P1 ;  /* 0x000000ffff0a7224 */ /* 0x000fd800008e060a */
[----:B------:R-:W-:Y:S05]  /*3b40*/  @!P0 BRA `(.L_x_370) ;  /* 0xfffffff800488947 */ /* 0x000fea000383ffff */
.L_x_359:
        /* <DEDUP_REMOVED lines=8> */
[----:B------:R-:W-:Y:S01]  /*3bd0*/  BSSY.RECONVERGENT B2, `(.L_x_373) ;  /* 0x000002e000027945 */ /* 0x000fe20003800200 */
[----:B------:R-:W-:Y:S02]  /*3be0*/  IMAD.MOV.U32 R12, RZ, RZ, R0 ;  /* 0x000000ffff0c7224 */ /* 0x000fe400078e0000 */
[----:B------:R-:W-:-:S04]  /*3bf0*/  IADD3 R15, PT, PT, -R9, UR4, R2 ;  /* 0x00000004090f7c10 */ /* 0x000fc8000fffe102 */
[----:B------:R-:W-:-:S04]  /*3c00*/  LOP3.LUT R2, R15, 0x300, RZ, 0xc0, !PT ;  /* 0x000003000f027812 */ /* 0x000fc800078ec0ff */
[----:B------:R-:W-:-:S13]  /*3c10*/  ISETP.NE.AND P0, PT, R2, 0x300, PT ;  /* 0x000003000200780c */ /* 0x000fda0003f05270 */
[----:B------:R-:W-:Y:S05]  /*3c20*/  @!P0 BRA `(.L_x_374) ;  /* 0x0000000000a08947 */ /* 0x000fea0003800000 */
[----:B------:R-:W0:Y:S01]  /*3c30*/  LDCU.64 UR10, c[0x0][0x380] ;  /* 0x00007000ff0a77ac */ /* 0x000e220008000a00 */
[----:B------:R-:W-:Y:S01]  /*3c40*/  IADD3 R14, P0, PT, R0, R9, RZ ;  /* 0x00000009000e7210 */ /* 0x000fe20007f1e0ff */
[----:B------:R-:W-:Y:S01]  /*3c50*/  IMAD.MOV.U32 R12, RZ, RZ, R0 ;  /* 0x000000ffff0c7224 */ /* 0x000fe200078e0000 */
[----:B------:R-:W-:-:S03]  /*3c60*/  LEA.HI R2, R15, 0x1, RZ, 0x18 ;  /* 0x000000010f027811 */ /* 0x000fc600078fc0ff */
[----:B------:R-:W-:Y:S01]  /*3c70*/  IMAD.X R3, RZ, RZ, R10, P0 ;  /* 0x000000ffff037224 */ /* 0x000fe200000e060a */
[----:B------:R-:W-:Y:S02]  /*3c80*/  LOP3.LUT R2, R2, 0x3, RZ, 0xc0, !PT ;  /* 0x0000000302027812 */ /* 0x000fe400078ec0ff */
[----:B------:R-:W-:-:S03]  /*3c90*/  IADD3 R16, P0, PT, R14, UR6, RZ ;  /* 0x000000060e107c10 */ /* 0x000fc6000ff1e0ff */
[----:B------:R-:W-:Y:S01]  /*3ca0*/  IMAD.MOV R4, RZ, RZ, -R2 ;  /* 0x000000ffff047224 */ /* 0x000fe200078e0a02 */
[----:B------:R-:W-:Y:S02]  /*3cb0*/  IADD3.X R18, PT, PT, R3, UR7, RZ, P0, !PT ;  /* 0x0000000703127c10 */ /* 0x000fe400087fe4ff */
[----:B0-----:R-:W-:-:S04]  /*3cc0*/  LEA R13, P1, R14, UR10, 0x2 ;  /* 0x0000000a0e0d7c11 */ /* 0x001fc8000f8210ff */
[----:B------:R-:W-:-:S09]  /*3cd0*/  LEA.HI.X R14, R14, UR11, R3, 0x2, P1 ;  /* 0x0000000b0e0e7c11 */ /* 0x000fd200088f1403 */
.L_x_377:
        /* <DEDUP_REMOVED lines=23> */
.L_x_376:
[----:B------:R-:W-:Y:S05]  /*3e50*/  BSYNC.RECONVERGENT B3 ;  /* 0x0000000000037941 */ /* 0x000fea0003800200 */
.L_x_375:
[----:B------:R-:W-:Y:S01]  /*3e60*/  IADD3 R16, P0, PT, R16, 0x100, RZ ;  /* 0x0000010010107810 */ /* 0x000fe20007f1e0ff */
[----:B------:R-:W-:Y:S02]  /*3e70*/  VIADD R12, R12, 0x100 ;  /* 0x000001000c0c7836 */ /* 0x000fe40000000000 */
[----:B------:R-:W-:Y:S02]  /*3e80*/  IMAD.X R14, RZ, RZ, R14, P3 ;  /* 0x000000ffff0e7224 */ /* 0x000fe400018e060e */
[----:B------:R-:W-:Y:S01]  /*3e90*/  IMAD.X R18, RZ, RZ, R18, P0 ;  /* 0x000000ffff127224 */ /* 0x000fe200000e0612 */
[----:B------:R-:W-:Y:S07]  /*3ea0*/  @P2 BRA `(.L_x_377) ;  /* 0xfffffffc008c2947 */ /* 0x000fee000383ffff */
.L_x_374:
[----:B------:R-:W-:Y:S05]  /*3eb0*/  BSYNC.RECONVERGENT B2 ;  /* 0x0000000000027941 */ /* 0x000fea0003800200 */
.L_x_373:
[----:B------:R-:W-:-:S13]  /*3ec0*/  ISETP.GE.U32.AND P0, PT, R15, 0x300, PT ;  /* 0x000003000f00780c */ /* 0x000fda0003f06070 */
[----:B------:R-:W-:Y:S05]  /*3ed0*/  @!P0 BRA `(.L_x_372) ;  /* 0x0000000400888947 */ /* 0x000fea0003800000 */
[----:B------:R-:W0:Y:S01]  /*3ee0*/  LDC.64 R4, c[0x0][0x380] ;  /* 0x0000e000ff047b82 */ /* 0x000e220000000a00 */
[----:B------:R-:W-:-:S07]  /*3ef0*/  VIADD R12, R12, 0x200 ;  /* 0x000002000c0c7836 */ /* 0x000fce0000000000 */
[----:B------:R-:W1:Y:S02]  /*3f00*/  LDC.64 R2, c[0x0][0x388] ;  /* 0x0000e200ff027b82 */ /* 0x000e640000000a00 */
.L_x_386:
        /* <DEDUP_REMOVED lines=29> */
.L_x_379:
[----:B------:R-:W-:Y:S05]  /*40e0*/  BSYNC.RECONVERGENT B2 ;  /* 0x0000000000027941 */ /* 0x000fea0003800200 */
.L_x_378:
        /* <DEDUP_REMOVED lines=20> */
.L_x_381:
[----:B------:R-:W-:Y:S05]  /*4230*/  BSYNC.RECONVERGENT B2 ;  /* 0x0000000000027941 */ /* 0x000fea0003800200 */
.L_x_380:
        /* <DEDUP_REMOVED lines=20> */
.L_x_383:
[----:B------:R-:W-:Y:S05]  /*4380*/  BSYNC.RECONVERGENT B2 ;  /* 0x0000000000027941 */ /* 0x000fea0003800200 */
.L_x_382:
        /* <DEDUP_REMOVED lines=18> */
.L_x_385:
[----:B------:R-:W-:Y:S05]  /*44b0*/  BSYNC.RECONVERGENT B2 ;  /* 0x0000000000027941 */ /* 0x000fea0003800200 */
.L_x_384:
[C---:B------:R-:W-:Y:S02]  /*44c0*/  VIADD R14, R12.reuse, 0x200 ;  /* 0x000002000c0e7836 */ /* 0x040fe40000000000 */
[----:B------:R-:W-:-:S03]  /*44d0*/  VIADD R12, R12, 0x400 ;  /* 0x000004000c0c7836 */ /* 0x000fc60000000000 */
[----:B------:R-:W-:-:S13]  /*44e0*/  ISETP.GE.AND P0, PT, R14, R11, PT ;  /* 0x0000000b0e00720c */ /* 0x000fda0003f06270 */
[----:B------:R-:W-:Y:S05]  /*44f0*/  @!P0 BRA `(.L_x_386) ;  /* 0xfffffff800848947 */ /* 0x000fea000383ffff */
.L_x_372:
[----:B------:R-:W-:Y:S05]  /*4500*/  BSYNC.RECONVERGENT B1 ;  /* 0x0000000000017941 */ /* 0x000fea0003800200 */
.L_x_371:
        /* <DEDUP_REMOVED lines=22> */
.L_x_388:
[----:B------:R-:W-:Y:S05]  /*4670*/  BSYNC.RECONVERGENT B1 ;  /* 0x0000000000017941 */ /* 0x000fea0003800200 */
.L_x_387:
        /* <DEDUP_REMOVED lines=21> */
.L_x_390:
[----:B------:R-:W-:Y:S05]  /*47d0*/  BSYNC.RECONVERGENT B1 ;  /* 0x0000000000017941 */ /* 0x000fea0003800200 */
.L_x_389:
        /* <DEDUP_REMOVED lines=21> */
.L_x_392:
[----:B------:R-:W-:Y:S05]  /*4930*/  BSYNC.RECONVERGENT B1 ;  /* 0x0000000000017941 */ /* 0x000fea0003800200 */
.L_x_391:
        /* <DEDUP_REMOVED lines=21> */
.L_x_394:
[----:B------:R-:W-:Y:S05]  /*4a90*/  BSYNC.RECONVERGENT B1 ;  /* 0x0000000000017941 */ /* 0x000fea0003800200 */
.L_x_393:
        /* <DEDUP_REMOVED lines=22> */
.L_x_396:
[----:B------:R-:W-:Y:S05]  /*4c00*/  BSYNC.RECONVERGENT B1 ;  /* 0x0000000000017941 */ /* 0x000fea0003800200 */
.L_x_395:
        /* <DEDUP_REMOVED lines=12> */
.L_x_398:
[----:B------:R-:W-:Y:S05]  /*4cd0*/  BSYNC.RECONVERGENT B1 ;  /* 0x0000000000017941 */ /* 0x000fea0003800200 */
.L_x_397:
        /* <DEDUP_REMOVED lines=31> */
.L_x_400:
[----:B------:R-:W-:Y:S05]  /*4ed0*/  BSYNC.RECONVERGENT B1 ;  /* 0x0000000000017941 */ /* 0x000fea0003800200 */
.L_x_399:
        /* <DEDUP_REMOVED lines=18> */
.L_x_402:
[----:B------:R-:W-:Y:S05]  /*5000*/  BSYNC.RECONVERGENT B1 ;  /* 0x0000000000017941 */ /* 0x000fea0003800200 */
.L_x_401:
        /* <DEDUP_REMOVED lines=18> */
.L_x_404:
[----:B------:R-:W-:Y:S05]  /*5130*/  BSYNC.RECONVERGENT B1 ;  /* 0x0000000000017941 */ /* 0x000fea0003800200 */
.L_x_403:
        /* <DEDUP_REMOVED lines=18> */
.L_x_406:
[----:B------:R-:W-:Y:S05]  /*5260*/  BSYNC.RECONVERGENT B1 ;  /* 0x0000000000017941 */ /* 0x000fea0003800200 */
.L_x_405:
        /* <DEDUP_REMOVED lines=18> */
.L_x_408:
[----:B------:R-:W-:Y:S05]  /*5390*/  BSYNC.RECONVERGENT B1 ;  /* 0x0000000000017941 */ /* 0x000fea0003800200 */
.L_x_407:
        /* <DEDUP_REMOVED lines=18> */
.L_x_410:
[----:B------:R-:W-:Y:S05]  /*54c0*/  BSYNC.RECONVERGENT B1 ;  /* 0x0000000000017941 */ /* 0x000fea0003800200 */
.L_x_409:
        /* <DEDUP_REMOVED lines=17> */
.L_x_318:
[----:B------:R-:W-:Y:S05]  /*55e0*/  BSYNC.RECONVERGENT B0 ;  /* 0x0000000000007941 */ /* 0x000fea0003800200 */
.L_x_285:
[----:B------:R-:W-:Y:S05]  /*55f0*/  @P1 EXIT ;  /* 0x000000000000194d */ /* 0x000fea0003800000 */
[----:B0-----:R-:W0:Y:S01]  /*5600*/  LDC.64 R6, c[0x0][0x390] ;  /* 0x0000e400ff067b82 */ /* 0x001e220000000a00 */
[----:B------:R-:W-:Y:S02]  /*5610*/  IMAD.MOV.U32 R5, RZ, RZ, R4 ;  /* 0x000000ffff057224 */ /* 0x000fe400078e0004 */
[----:B------:R-:W-:-:S05]  /*5620*/  IMAD.MOV.U32 R4, RZ, RZ, R3 ;  /* 0x000000ffff047224 */ /* 0x000fca00078e0003 */
[----:B0-----:R-:W-:Y:S04]  /*5630*/  STG.E.64 desc[UR8][R6.64+0x8], R4 ;  /* 0x0000080406007986 */ /* 0x001fe8000c101b08 */
[----:B------:R-:W-:Y:S01]  /*5640*/  STG.E desc[UR8][R6.64], R2 ;  /* 0x0000000206007986 */ /* 0x000fe2000c101908 */
[----:B------:R-:W-:Y:S05]  /*5650*/  EXIT ;  /* 0x000000000000794d */ /* 0x000fea0003800000 */
.L_x_411:
        /* <DEDUP_REMOVED lines=10> */
.L_x_841:


//--------------------- .text._ZN6thrust24THRUST_300001_SM_1000_NS8cuda_cub4core6detail13_kernel_agentINS1_8__reduce11ReduceAgentIPN4cuda3std3__45tupleIJflEEESC_SB_iNS1_9__extrema9arg_min_fIflNS9_4lessIfEEEEEEJSC_SC_iSH_EEEvDpT0_ --------------------------
	.section	.text._ZN6thrust24THRUST_300001_SM_1000_NS8cuda_cub4core6detail13_kernel_agentINS1_8__reduce11ReduceAgentIPN4cuda3std3__45tupleIJflEEESC_SB_iNS1_9__extrema9arg_min_fIflNS9_4lessIfEEEEEEJSC_SC_iSH_EEEvDpT0_,"ax",@progbits
	.align	128
        .global         _ZN6thrust24THRUST_300001_SM_1000_NS8cuda_cub4core6detail13_kernel_agentINS1_8__reduce11ReduceAgentIPN4cuda3std3__45tupleIJflEEESC_SB_iNS1_9__extrema9arg_min_fIflNS9_4lessIfEEEEEEJSC_SC_iSH_EEEvDpT0_
        .type           _ZN6thrust24THRUST_300001_SM_1000_NS8cuda_cub4core6detail13_kernel_agentINS1_8__reduce11ReduceAgentIPN4cuda3std3__45tupleIJflEEESC_SB_iNS1_9__extrema9arg_min_fIflNS9_4lessIfEEEEEEJSC_SC_iSH_EEEvDpT0_,@function
        .size           _ZN6thrust24THRUST_300001_SM_1000_NS8cuda_cub4core6detail13_kernel_agentINS1_8__reduce11ReduceAgentIPN4cuda3std3__45tupleIJflEEESC_SB_iNS1_9__extrema9arg_min_fIflNS9_4lessIfEEEEEEJSC_SC_iSH_EEEvDpT0_,(.L_x_842 - _ZN6thrust24THRUST_300001_SM_1000_NS8cuda_cub4core6detail13_kernel_agentINS1_8__reduce11ReduceAgentIPN4cuda3std3__45tupleIJflEEESC_SB_iNS1_9__extrema9arg_min_fIflNS9_4lessIfEEEEEEJSC_SC_iSH_EEEvDpT0_)
        .other          _ZN6thrust24THRUST_300001_SM_1000_NS8cuda_cub4core6detail13_kernel_agentINS1_8__reduce11ReduceAgentIPN4cuda3std3__45tupleIJflEEESC_SB_iNS1_9__extrema9arg_min_fIflNS9_4lessIfEEEEEEJSC_SC_iSH_EEEvDpT0_,@"STO_CUDA_ENTRY STV_DEFAULT"
_ZN6thrust24THRUST_300001_SM_1000_NS8cuda_cub4core6detail13_kernel_agentINS1_8__reduce11ReduceAgentIPN4cuda3std3__45tupleIJflEEESC_SB_iNS1_9__extrema9arg_min_fIflNS9_4lessIfEEEEEEJSC_SC_iSH_EEEvDpT0_:
.text._ZN6thrust24THRUST_300001_SM_1000_NS8cuda_cub4core6detail13_kernel_agentINS1_8__reduce11ReduceAgentIPN4cuda3std3__45tupleIJflEEESC_SB_iNS1_9__extrema9arg_min_fIflNS9_4lessIfEEEEEEJSC_SC_iSH_EEEvDpT0_:
        /* <DEDUP_REMOVED lines=21> */
.L_x_415:
[----:B0-----:R-:W-:Y:S05]  /*0150*/  BSYNC.RECONVERGENT B1 ;  /* 0x0000000000017941 */ /* 0x001fea0003800200 */
.L_x_414:
        /* <DEDUP_REMOVED lines=15> */
.L_x_422:
        /* <DEDUP_REMOVED lines=24> */
.L_x_421:
[----:B------:R-:W-:Y:S05]  /*03d0*/  BSYNC.RECONVERGENT B3 ;  /* 0x0000000000037941 */ /* 0x000fea0003800200 */
.L_x_420:
[----:B------:R-:W-:Y:S02]  /*03e0*/  IMAD.X R7, RZ, RZ, R7, P3 ;  /* 0x000000ffff077224 */ /* 0x000fe400018e0607 */
[----:B------:R-:W-:Y:S01]  /*03f0*/  VIADD R4, R4, 0x100 ;  /* 0x0000010004047836 */ /* 0x000fe20000000000 */
[----:B------:R-:W-:Y:S06]  /*0400*/  @P2 BRA `(.L_x_422) ;  /* 0xfffffffc00902947 */ /* 0x000fec000383ffff */
.L_x_419:
[----:B------:R-:W-:Y:S05]  /*0410*/  BSYNC.RECONVERGENT B2 ;  /* 0x0000000000027941 */ /* 0x000fea0003800200 */
.L_x_418:
[----:B------:R-:W0:Y:S01]  /*0420*/  LDC.64 R6, c[0x0][0x380] ;  /* 0x0000e000ff067b82 */ /* 0x000e220000000a00 */
[----:B------:R-:W-:-:S13]  /*0430*/  ISETP.GE.U32.AND P0, PT, R14, 0x300, PT ;  /* 0x000003000e00780c */ /* 0x000fda0003f06070 */
[----:B------:R-:W-:Y:S05]  /*0440*/  @!P0 BRA `(.L_x_417) ;  /* 0x0000000400508947 */ /* 0x000fea0003800000 */
.L_x_431:
        /* <DEDUP_REMOVED lines=23> */
.L_x_424:
[----:B------:R-:W-:Y:S05]  /*05c0*/  BSYNC.RECONVERGENT B2 ;  /* 0x0000000000027941 */ /* 0x000fea0003800200 */
.L_x_423:
        /* <DEDUP_REMOVED lines=18> */
.L_x_426:
[----:B------:R-:W-:Y:S05]  /*06f0*/  BSYNC.RECONVERGENT B2 ;  /* 0x0000000000027941 */ /* 0x000fea0003800200 */
.L_x_425:
        /* <DEDUP_REMOVED lines=18> */
.L_x_428:
[----:B------:R-:W-:Y:S05]  /*0820*/  BSYNC.RECONVERGENT B2 ;  /* 0x0000000000027941 */ /* 0x000fea0003800200 */
.L_x_427:
        /* <DEDUP_REMOVED lines=18> */
.L_x_430:
[----:B------:R-:W-:Y:S05]  /*0950*/  BSYNC.RECONVERGENT B2 ;  /* 0x0000000000027941 */ /* 0x000fea0003800200 */
.L_x_429:
[----:B------:R-:W-:-:S05]  /*0960*/  VIADD R4, R4, 0x400 ;  /* 0x0000040004047836 */ /* 0x000fca0000000000 */
[----:B------:R-:W-:-:S13]  /*0970*/  ISETP.GE.AND P0, PT, R4, UR5, PT ;  /* 0x0000000504007c0c */ /* 0x000fda000bf06270 */
[----:B------:R-:W-:Y:S05]  /*0980*/  @!P0 BRA `(.L_x_431) ;  /* 0xfffffff800b08947 */ /* 0x000fea000383ffff */
.L_x_417:
[----:B------:R-:W-:Y:S05]  /*0990*/  BSYNC.RECONVERGENT B1 ;  /* 0x0000000000017941 */ /* 0x000fea0003800200 */
.L_x_416:
        /* <DEDUP_REMOVED lines=25> */
.L_x_434:
[----:B------:R-:W-:Y:S05]  /*0b30*/  BSYNC.RECONVERGENT B1 ;  /* 0x0000000000017941 */ /* 0x000fea0003800200 */
.L_x_433:
        /* <DEDUP_REMOVED lines=21> */
.L_x_436:
[----:B------:R-:W-:Y:S05]  /*0c90*/  BSYNC.RECONVERGENT B1 ;  /* 0x0000000000017941 */ /* 0x000fea0003800200 */
.L_x_435:
        /* <DEDUP_REMOVED lines=21> */
.L_x_438:
[----:B------:R-:W-:Y:S05]  /*0df0*/  BSYNC.RECONVERGENT B1 ;  /* 0x0000000000017941 */ /* 0x000fea0003800200 */
.L_x_437:
        /* <DEDUP_REMOVED lines=21> */
.L_x_440:
[----:B------:R-:W-:Y:S05]  /*0f50*/  BSYNC.RECONVERGENT B1 ;  /* 0x0000000000017941 */ /* 0x000fea0003800200 */
.L_x_439:
        /* <DEDUP_REMOVED lines=22> */
.L_x_442:
[----:B------:R-:W-:Y:S05]  /*10c0*/  BSYNC.RECONVERGENT B1 ;  /* 0x0000000000017941 */ /* 0x000fea0003800200 */
.L_x_441:
        /* <DEDUP_REMOVED lines=12> */
.L_x_444:
[----:B------:R-:W-:Y:S05]  /*1190*/  BSYNC.RECONVERGENT B1 ;  /* 0x0000000000017941 */ /* 0x000fea0003800200 */
.L_x_443:
        /* <DEDUP_REMOVED lines=31> */
.L_x_447:
[----:B------:R-:W-:Y:S05]  /*1390*/  BSYNC.RECONVERGENT B1 ;  /* 0x0000000000017941 */ /* 0x000fea0003800200 */
.L_x_446:
        /* <DEDUP_REMOVED lines=18> */
.L_x_449:
[----:B------:R-:W-:Y:S05]  /*14c0*/  BSYNC.RECONVERGENT B1 ;  /* 0x0000000000017941 */ /* 0x000fea0003800200 */
.L_x_448:
        /* <DEDUP_REMOVED lines=18> */
.L_x_451:
[----:B------:R-:W-:Y:S05]  /*15f0*/  BSYNC.RECONVERGENT B1 ;  /* 0x0000000000017941 */ /* 0x000fea0003800200 */
.L_x_450:
        /* <DEDUP_REMOVED lines=18> */
.L_x_453:
[----:B------:R-:W-:Y:S05]  /*1720*/  BSYNC.RECONVERGENT B1 ;  /* 0x0000000000017941 */ /* 0x000fea0003800200 */
.L_x_452:
        /* <DEDUP_REMOVED lines=18> */
.L_x_455:
[----:B------:R-:W-:Y:S05]  /*1850*/  BSYNC.RECONVERGENT B1 ;  /* 0x0000000000017941 */ /* 0x000fea0003800200 */
.L_x_454:
        /* <DEDUP_REMOVED lines=18> */
.L_x_457:
[----:B------:R-:W-:Y:S05]  /*1980*/  BSYNC.RECONVERGENT B1 ;  /* 0x0000000000017941 */ /* 0x000fea0003800200 */
.L_x_456:
        /* <DEDUP_REMOVED lines=19> */
.L_x_432:
        /* <DEDUP_REMOVED lines=28> */
.L_x_459:
[----:B------:R-:W-:Y:S05]  /*1c80*/  BSYNC.RECONVERGENT B1 ;  /* 0x0000000000017941 */ /* 0x000fea0003800200 */
.L_x_458:
        /* <DEDUP_REMOVED lines=22> */
.L_x_461:
[----:B------:R-:W-:Y:S05]  /*1df0*/  BSYNC.RECONVERGENT B1 ;  /* 0x0000000000017941 */ /* 0x000fea0003800200 */
.L_x_460:
        /* <DEDUP_REMOVED lines=22> */
.L_x_463:
[----:B------:R-:W-:Y:S05]  /*1f60*/  BSYNC.RECONVERGENT B1 ;  /* 0x0000000000017941 */ /* 0x000fea0003800200 */
.L_x_462:
        /* <DEDUP_REMOVED lines=22> */
.L_x_465:
[----:B------:R-:W-:Y:S05]  /*20d0*/  BSYNC.RECONVERGENT B1 ;  /* 0x0000000000017941 */ /* 0x000fea0003800200 */
.L_x_464:
        /* <DEDUP_REMOVED lines=23> */
.L_x_467:
[----:B------:R-:W-:Y:S05]  /*2250*/  BSYNC.RECONVERGENT B1 ;  /* 0x0000000000017941 */ /* 0x000fea0003800200 */
.L_x_466:
        /* <DEDUP_REMOVED lines=12> */
.L_x_469:
[----:B------:R-:W-:Y:S05]  /*2320*/  BSYNC.RECONVERGENT B1 ;  /* 0x0000000000017941 */ /* 0x000fea0003800200 */
.L_x_468:
        /* <DEDUP_REMOVED lines=30> */
.L_x_471:
[----:B------:R-:W-:Y:S05]  /*2510*/  BSYNC.RECONVERGENT B1 ;  /* 0x0000000000017941 */ /* 0x000fea0003800200 */
.L_x_470:
        /* <DEDUP_REMOVED lines=27> */
.L_x_473:
[----:B------:R-:W-:Y:S05]  /*26d0*/  BSYNC.RECONVERGENT B1 ;  /* 0x0000000000017941 */ /* 0x000fea0003800200 */
.L_x_472:
        /* <DEDUP_REMOVED lines=27> */
.L_x_475:
[----:B------:R-:W-:Y:S05]  /*2890*/  BSYNC.RECONVERGENT B1 ;  /* 0x0000000000017941 */ /* 0x000fea0003800200 */
.L_x_474:
        /* <DEDUP_REMOVED lines=27> */
.L_x_477:
[----:B------:R-:W-:Y:S05]  /*2a50*/  BSYNC.RECONVERGENT B1 ;  /* 0x0000000000017941 */ /* 0x000fea0003800200 */
.L_x_476:
        /* <DEDUP_REMOVED lines=27> */
.L_x_479:
[----:B------:R-:W-:Y:S05]  /*2c10*/  BSYNC.RECONVERGENT B1 ;  /* 0x0000000000017941 */ /* 0x000fea0003800200 */
.L_x_478:
        /* <DEDUP_REMOVED lines=27> */
.L_x_481:
[----:B------:R-:W-:Y:S05]  /*2dd0*/  BSYNC.RECONVERGENT B1 ;  /* 0x0000000000017941 */ /* 0x000fea0003800200 */
.L_x_480:
        /* <DEDUP_REMOVED lines=28> */
.L_x_413:
        /* <DEDUP_REMOVED lines=22> */
[-C--:B------:R-:W-:Y:S02]  /*3100*/  @P2 ISETP.LT.U32.AND P1, PT, R14, R8.reuse, PT ;  /* 0x000000080e00220c */ /* 0x080fe40003f21070 */
[CC--:B------:R-:W-:Y:S02]  /*3110*/  @P2 ISETP.GE.AND.EX P0, PT, R15.reuse, R9.reuse, PT, P0 ;  /* 0x000000090f00220c */ /* 0x0c0fe40003f06300 */
[----:B------:R-:W-:Y:S02]  /*3120*/  @P2 ISETP.LT.AND.EX P1, PT, R15, R9, PT, P1 ;  /* 0x000000090f00220c */ /* 0x000fe40003f21310 */
[----:B------:R-:W-:Y:S02]  /*3130*/  @P2 FSEL R19, R18, R11, !P0 ;  /* 0x0000000b12132208 */ /* 0x000fe40004000000 */
[----:B------:R-:W-:-:S02]  /*3140*/  @P2 SEL R11, R14, R8, P1 ;  /* 0x000000080e0b2207 */ /* 0x000fc40000800000 */
[----:B------:R-:W-:-:S03]  /*3150*/  @P2 SEL R14, R15, R9, P1 ;  /* 0x000000090f0e2207 */ /* 0x000fc60000800000 */
[----:B------:R-:W-:Y:S02]  /*3160*/  @P2 IMAD.MOV.U32 R8, RZ, RZ, R11 ;  /* 0x000000ffff082224 */ /* 0x000fe400078e000b */
[----:B------:R-:W-:-:S07]  /*3170*/  @P2 IMAD.MOV.U32 R9, RZ, RZ, R14 ;  /* 0x000000ffff092224 */ /* 0x000fce00078e000e */
.L_x_483:
[----:B------:R-:W-:Y:S05]  /*3180*/  BSYNC.RECONVERGENT B1 ;  /* 0x0000000000017941 */ /* 0x000fea0003800200 */
.L_x_482:
        /* <DEDUP_REMOVED lines=17> */
.L_x_485:
[----:B------:R-:W-:Y:S05]  /*32a0*/  BSYNC.RECONVERGENT B1 ;  /* 0x0000000000017941 */ /* 0x000fea0003800200 */
.L_x_484:
        /* <DEDUP_REMOVED lines=17> */
.L_x_487:
[----:B------:R-:W-:Y:S05]  /*33c0*/  BSYNC.RECONVERGENT B1 ;  /* 0x0000000000017941 */ /* 0x000fea0003800200 */
.L_x_486:
        /* <DEDUP_REMOVED lines=17> */
.L_x_489:
[----:B------:R-:W-:Y:S05]  /*34e0*/  BSYNC.RECONVERGENT B1 ;  /* 0x0000000000017941 */ /* 0x000fea0003800200 */
.L_x_488:
[----:B------:R-:W-:Y:S01]  /*34f0*/  UISETP.GE.U32.AND UP0, UPT, UR4, 0xa00, UPT ;  /* 0x00000a000400788c */ /* 0x000fe2000bf06070 */
[----:B------:R-:W-:-:S08]  /*3500*/  IMAD.MOV.U32 R5, RZ, RZ, 0x500 ;  /* 0x00000500ff057424 */ /* 0x000fd000078e00ff */
[----:B------:R-:W-:Y:S05]  /*3510*/  BRA.U !UP0, `(.L_x_490) ;  /* 0x0000000508b47547 */ /* 0x000fea000b800000 */
[----:B------:R-:W0:Y:S01]  /*3520*/  LDC.64 R6, c[0x0][0x380] ;  /* 0x0000e000ff067b82 */ /* 0x000e220000000a00 */
[----:B------:R-:W-:Y:S01]  /*3530*/  IMAD.MOV.U32 R5, RZ, RZ, 0x500 ;  /* 0x00000500ff057424 */ /* 0x000fe200078e00ff */
[----:B------:R-:W1:Y:S06]  /*3540*/  LDCU UR4, c[0x0][0x390] ;  /* 0x00007200ff0477ac */ /* 0x000e6c0008000800 */
.L_x_501:
[----:B------:R-:W-:-:S04]  /*3550*/  IMAD.IADD R17, R0, 0x1, R5 ;  /* 0x0000000100117824 */ /* 0x000fc800078e0205 */
[----:B0-----:R-:W-:-:S05]  /*3560*/  IMAD.WIDE.U32 R16, R17, 0x10, R6 ;  /* 0x0000001011107825 */ /* 0x001fca00078e0006 */
        /* <DEDUP_REMOVED lines=27> */
.L_x_492:
[----:B-1----:R-:W-:Y:S05]  /*3720*/  BSYNC.RECONVERGENT B1 ;  /* 0x0000000000017941 */ /* 0x002fea0003800200 */
.L_x_491:
        /* <DEDUP_REMOVED lines=17> */
.L_x_494:
[----:B------:R-:W-:Y:S05]  /*3840*/  BSYNC.RECONVERGENT B1 ;  /* 0x0000000000017941 */ /* 0x000fea0003800200 */
.L_x_493:
        /* <DEDUP_REMOVED lines=17> */
.L_x_496:
[----:B------:R-:W-:Y:S05]  /*3960*/  BSYNC.RECONVERGENT B1 ;  /* 0x0000000000017941 */ /* 0x000fea0003800200 */
.L_x_495:
        /* <DEDUP_REMOVED lines=17> */
.L_x_498:
[----:B------:R-:W-:Y:S05]  /*3a80*/  BSYNC.RECONVERGENT B1 ;  /* 0x0000000000017941 */ /* 0x000fea0003800200 */
.L_x_497:
        /* <DEDUP_REMOVED lines=17> */
.L_x_500:
[----:B------:R-:W-:Y:S05]  /*3ba0*/  BSYNC.RECONVERGENT B1 ;  /* 0x0000000000017941 */ /* 0x000fea0003800200 */
.L_x_499:
[C---:B------:R-:W-:Y:S02]  /*3bb0*/  VIADD R8, R5.reuse, 0xa00 ;  /* 0x00000a0005087836 */ /* 0x040fe40000000000 */
[----:B------:R-:W-:-:S03]  /*3bc0*/  VIADD R5, R5, 0x500 ;  /* 0x0000050005057836 */ /* 0x000fc60000000000 */
[----:B------:R-:W-:-:S13]  /*3bd0*/  ISETP.GT.AND P0, PT, R8, UR4, PT ;  /* 0x0000000408007c0c */ /* 0x000fda000bf04270 */
[----:B------:R-:W-:Y:S05]  /*3be0*/  @!P0 BRA `(.L_x_501) ;  /* 0xfffffff800588947 */ /* 0x000fea000383ffff */
.L_x_490:
[----:B------:R-:W-:-:S13]  /*3bf0*/  ISETP.GE.AND P0, PT, R5, UR4, PT ;  /* 0x0000000405007c0c */ /* 0x000fda000bf06270 */
        /* <DEDUP_REMOVED lines=12> */
[----:B------:R-:W0:Y:S01]  /*3cc0*/  LDC.64 R6, c[0x0][0x380] ;  /* 0x0000e000ff067b82 */ /* 0x000e220000000a00 */
[----:B------:R-:W-:Y:S01]  /*3cd0*/  LEA.HI R8, R16, 0x1, RZ, 0x18 ;  /* 0x0000000110087811 */ /* 0x000fe200078fc0ff */
[----:B------:R-:W-:Y:S02]  /*3ce0*/  IMAD.IADD R13, R0, 0x1, R5 ;  /* 0x00000001000d7824 */ /* 0x000fe400078e0205 */
[----:B------:R-:W-:Y:S01]  /*3cf0*/  IMAD.MOV.U32 R10, RZ, RZ, R0 ;  /* 0x000000ffff0a7224 */ /* 0x000fe200078e0000 */
[----:B------:R-:W-:-:S05]  /*3d00*/  LOP3.LUT R8, R8, 0x3, RZ, 0xc0, !PT ;  /* 0x0000000308087812 */ /* 0x000fca00078ec0ff */
[----:B------:R-:W-:-:S07]  /*3d10*/  IMAD.MOV R12, RZ, RZ, -R8 ;  /* 0x000000ffff0c7224 */ /* 0x000fce00078e0a08 */
.L_x_508:
[----:B0-----:R-:W-:-:S05]  /*3d20*/  IMAD.WIDE.U32 R8, R13, 0x10, R6 ;  /* 0x000000100d087825 */ /* 0x001fca00078e0006 */
[----:B------:R-:W2:Y:S01]  /*3d30*/  LDG.E.CONSTANT R19, desc[UR6][R8.64] ;  /* 0x0000000608137981 */ /* 0x000ea2000c1e9900 */
[----:B------:R-:W-:Y:S01]  /*3d40*/  VIADD R12, R12, 0x1 ;  /* 0x000000010c0c7836 */ /* 0x000fe20000000000 */
[----:B------:R-:W-:Y:S04]  /*3d50*/  BSSY.RECONVERGENT B3, `(.L_x_506) ;  /* 0x0000013000037945 */ /* 0x000fe80003800200 */
        /* <DEDUP_REMOVED lines=18> */
.L_x_507:
[----:B------:R-:W-:Y:S05]  /*3e80*/  BSYNC.RECONVERGENT B3 ;  /* 0x0000000000037941 */ /* 0x000fea0003800200 */
.L_x_506:
[----:B------:R-:W-:Y:S02]  /*3e90*/  VIADD R10, R10, 0x100 ;  /* 0x000001000a0a7836 */ /* 0x000fe40000000000 */
[----:B------:R-:W-:Y:S01]  /*3ea0*/  VIADD R13, R13, 0x100 ;  /* 0x000001000d0d7836 */ /* 0x000fe20000000000 */
[----:B------:R-:W-:Y:S06]  /*3eb0*/  @P2 BRA `(.L_x_508) ;  /* 0xfffffffc00982947 */ /* 0x000fec000383ffff */
.L_x_505:
[----:B------:R-:W-:Y:S05]  /*3ec0*/  BSYNC.RECONVERGENT B2 ;  /* 0x0000000000027941 */ /* 0x000fea0003800200 */
.L_x_504:
[----:B------:R-:W-:-:S13]  /*3ed0*/  ISETP.GE.U32.AND P0, PT, R16, 0x300, PT ;  /* 0x000003001000780c */ /* 0x000fda0003f06070 */
[----:B------:R-:W-:Y:S05]  /*3ee0*/  @!P0 BRA `(.L_x_503) ;  /* 0x0000000400808947 */ /* 0x000fea0003800000 */
[----:B------:R-:W0:Y:S01]  /*3ef0*/  LDCU.64 UR8, c[0x0][0x380] ;  /* 0x00007000ff0877ac */ /* 0x000e220008000a00 */
[----:B------:R-:W1:Y:S01]  /*3f00*/  LDC.64 R6, c[0x0][0x380] ;  /* 0x0000e000ff067b82 */ /* 0x000e620000000a00 */
[C---:B------:R-:W-:Y:S01]  /*3f10*/  IADD3 R9, P0, PT, R10.reuse, R5, RZ ;  /* 0x000000050a097210 */ /* 0x040fe20007f1e0ff */
[----:B------:R-:W-:-:S04]  /*3f20*/  IMAD.IADD R13, R10, 0x1, R5 ;  /* 0x000000010a0d7824 */ /* 0x000fc800078e0205 */
[----:B------:R-:W-:Y:S01]  /*3f30*/  IMAD.X R12, RZ, RZ, RZ, P0 ;  /* 0x000000ffff0c7224 */ /* 0x000fe200000e06ff */
[----:B0-----:R-:W-:-:S04]  /*3f40*/  LEA R8, P1, R9, UR8, 0x4 ;  /* 0x0000000809087c11 */ /* 0x001fc8000f8220ff */
[----:B------:R-:W-:Y:S02]  /*3f50*/  IADD3 R8, P0, PT, R8, 0x3008, RZ ;  /* 0x0000300808087810 */ /* 0x000fe40007f1e0ff */
[----:B------:R-:W-:-:S05]  /*3f60*/  LEA.HI.X R9, R9, UR9, R12, 0x4, P1 ;  /* 0x0000000909097c11 */ /* 0x000fca00088f240c */
[----:B------:R-:W-:-:S07]  /*3f70*/  IMAD.X R9, RZ, RZ, R9, P0 ;  /* 0x000000ffff097224 */ /* 0x000fce00000e0609 */
.L_x_517:
[----:B-1----:R-:W-:Y:S01]  /*3f80*/  IMAD.WIDE.U32 R14, R13, 0x10, R6 ;  /* 0x000000100d0e7825 */ /* 0x002fe200078e0006 */
[----:B------:R0:W5:Y:S04]  /*3f90*/  LDG.E.CONSTANT R25, desc[UR6][R8.64+-0x2008] ;  /* 0xffdff80608197981 */ /* 0x000168000c1e9900 */
[----:B------:R-:W2:Y:S04]  /*3fa0*/  LDG.E.CONSTANT R21, desc[UR6][R14.64] ;  /* 0x000000060e157981 */ /* 0x000ea8000c1e9900 */
        /* <DEDUP_REMOVED lines=20> */
.L_x_510:
[----:B------:R-:W-:Y:S05]  /*40f0*/  BSYNC.RECONVERGENT B2 ;  /* 0x0000000000027941 */ /* 0x000fea0003800200 */
.L_x_509:
        /* <DEDUP_REMOVED lines=18> */
.L_x_512:
[----:B------:R-:W-:Y:S05]  /*4220*/  BSYNC.RECONVERGENT B2 ;  /* 0x0000000000027941 */ /* 0x000fea0003800200 */
.L_x_511:
        /* <DEDUP_REMOVED lines=18> */
.L_x_514:
[----:B------:R-:W-:Y:S05]  /*4350*/  BSYNC.RECONVERGENT B2 ;  /* 0x0000000000027941 */ /* 0x000fea0003800200 */
.L_x_513:
        /* <DEDUP_REMOVED lines=18> */
.L_x_516:
[----:B------:R-:W-:Y:S05]  /*4480*/  BSYNC.RECONVERGENT B2 ;  /* 0x0000000000027941 */ /* 0x000fea0003800200 */
.L_x_515:
[----:B------:R-:W-:Y:S01]  /*4490*/  VIADD R10, R10, 0x400 ;  /* 0x000004000a0a7836 */ /* 0x000fe20000000000 */
[----:B------:R-:W-:Y:S01]  /*44a0*/  IADD3 R8, P1, PT, R8, 0x4000, RZ ;  /* 0x0000400008087810 */ /* 0x000fe20007f3e0ff */
[----:B------:R-:W-:-:S03]  /*44b0*/  VIADD R13, R13, 0x400 ;  /* 0x000004000d0d7836 */ /* 0x000fc60000000000 */
[----:B------:R-:W-:Y:S01]  /*44c0*/  ISETP.GE.AND P0, PT, R10, R11, PT ;  /* 0x0000000b0a00720c */ /* 0x000fe20003f06270 */
[----:B------:R-:W-:-:S12]  /*44d0*/  IMAD.X R9, RZ, RZ, R9, P1 ;  /* 0x000000ffff097224 */ /* 0x000fd800008e0609 */
[----:B------:R-:W-:Y:S05]  /*44e0*/  @!P0 BRA `(.L_x_517) ;  /* 0xfffffff800a48947 */ /* 0x000fea000383ffff */
.L_x_503:
[----:B------:R-:W-:Y:S05]  /*44f0*/  BSYNC.RECONVERGENT B1 ;  /* 0x0000000000017941 */ /* 0x000fea0003800200 */
.L_x_502:
        /* <DEDUP_REMOVED lines=22> */
.L_x_519:
[----:B------:R-:W-:Y:S05]  /*4660*/  BSYNC.RECONVERGENT B1 ;  /* 0x0000000000017941 */ /* 0x000fea0003800200 */
.L_x_518:
        /* <DEDUP_REMOVED lines=21> */
.L_x_521:
[----:B------:R-:W-:Y:S05]  /*47c0*/  BSYNC.RECONVERGENT B1 ;  /* 0x0000000000017941 */ /* 0x000fea0003800200 */
.L_x_520:
        /* <DEDUP_REMOVED lines=21> */
.L_x_523:
[----:B------:R-:W-:Y:S05]  /*4920*/  BSYNC.RECONVERGENT B1 ;  /* 0x0000000000017941 */ /* 0x000fea0003800200 */
.L_x_522:
        /* <DEDUP_REMOVED lines=21> */
.L_x_525:
[----:B------:R-:W-:Y:S05]  /*4a80*/  BSYNC.RECONVERGENT B1 ;  /* 0x0000000000017941 */ /* 0x000fea0003800200 */
.L_x_524:
        /* <DEDUP_REMOVED lines=22> */
.L_x_527:
[----:B------:R-:W-:Y:S05]  /*4bf0*/  BSYNC.RECONVERGENT B1 ;  /* 0x0000000000017941 */ /* 0x000fea0003800200 */
.L_x_526:
        /* <DEDUP_REMOVED lines=12> */
.L_x_529:
[----:B------:R-:W-:Y:S05]  /*4cc0*/  BSYNC.RECONVERGENT B1 ;  /* 0x0000000000017941 */ /* 0x000fea0003800200 */
.L_x_528:
        /* <DEDUP_REMOVED lines=31> */
.L_x_531:
[----:B------:R-:W-:Y:S05]  /*4ec0*/  BSYNC.RECONVERGENT B1 ;  /* 0x0000000000017941 */ /* 0x000fea0003800200 */
.L_x_530:
        /* <DEDUP_REMOVED lines=18> */
.L_x_533:
[----:B------:R-:W-:Y:S05]  /*4ff0*/  BSYNC.RECONVERGENT B1 ;  /* 0x0000000000017941 */ /* 0x000fea0003800200 */
.L_x_532:
        /* <DEDUP_REMOVED lines=18> */
.L_x_535:
[----:B------:R-:W-:Y:S05]  /*5120*/  BSYNC.RECONVERGENT B1 ;  /* 0x0000000000017941 */ /* 0x000fea0003800200 */
.L_x_534:
        /* <DEDUP_REMOVED lines=18> */
.L_x_537:
[----:B------:R-:W-:Y:S05]  /*5250*/  BSYNC.RECONVERGENT B1 ;  /* 0x0000000000017941 */ /* 0x000fea0003800200 */
.L_x_536:
        /* <DEDUP_REMOVED lines=18> */
.L_x_539:
[----:B------:R-:W-:Y:S05]  /*5380*/  BSYNC.RECONVERGENT B1 ;  /* 0x0000000000017941 */ /* 0x000fea0003800200 */
.L_x_538:
        /* <DEDUP_REMOVED lines=18> */
.L_x_541:
[----:B------:R-:W-:Y:S05]  /*54b0*/  BSYNC.RECONVERGENT B1 ;  /* 0x0000000000017941 */ /* 0x000fea0003800200 */
.L_x_540:
        /* <DEDUP_REMOVED lines=17> */
.L_x_445:
[----:B------:R-:W-:Y:S05]  /*55d0*/  BSYNC.RECONVERGENT B0 ;  /* 0x0000000000007941 */ /* 0x000fea0003800200 */
.L_x_412:
[----:B------:R-:W-:Y:S05]  /*55e0*/  @P1 EXIT ;  /* 0x000000000000194d */ /* 0x000fea0003800000 */
[----:B0-----:R-:W0:Y:S01]  /*55f0*/  LDC.64 R6, c[0x0][0x388] ;  /* 0x0000e200ff067b82 */ /* 0x001e220000000a00 */
[----:B------:R-:W-:Y:S02]  /*5600*/  IMAD.MOV.U32 R5, RZ, RZ, R4 ;  /* 0x000000ffff057224 */ /* 0x000fe400078e0004 */
[----:B------:R-:W-:-:S05]  /*5610*/  IMAD.MOV.U32 R4, RZ, RZ, R3 ;  /* 0x000000ffff047224 */ /* 0x000fca00078e0003 */
[----:B0-----:R-:W-:Y:S04]  /*5620*/  STG.E.64 desc[UR6][R6.64+0x8], R4 ;  /* 0x0000080406007986 */ /* 0x001fe8000c101b06 */
[----:B------:R-:W-:Y:S01]  /*5630*/  STG.E desc[UR6][R6.64], R2 ;  /* 0x0000000206007986 */ /* 0x000fe2000c101906 */
[----:B------:R-:W-:Y:S05]  /*5640*/  EXIT ;  /* 0x000000000000794d */ /* 0x000fea0003800000 */
.L_x_542:
        /* <DEDUP_REMOVED lines=11> */
.L_x_842:


//--------------------- .text._ZN6thrust24THRUST_300001_SM_1000_NS8cuda_cub4core6detail13_kernel_agentINS1_8__reduce10DrainAgentIiEEJN3cub18CUB_300001_SM_10009GridQueueIjEEiEEEvDpT0_ --------------------------
	.section	.text._ZN6thrust24THRUST_300001_SM_1000_NS8cuda_cub4core6detail13_kernel_agentINS1_8__reduce10DrainAgentIiEEJN3cub18CUB_300001_SM_10009GridQueueIjEEiEEEvDpT0_,"ax",@progbits
	.align	128
        .global         _ZN6thrust24THRUST_300001_SM_1000_NS8cuda_cub4core6detail13_kernel_agentINS1_8__reduce10DrainAgentIiEEJN3cub18CUB_300001_SM_10009GridQueueIjEEiEEEvDpT0_
        .type           _ZN6thrust24THRUST_300001_SM_1000_NS8cuda_cub4core6detail13_kernel_agentINS1_8__reduce10DrainAgentIiEEJN3cub18CUB_300001_SM_10009GridQueueIjEEiEEEvDpT0_,@function
        .size           _ZN6thrust24THRUST_300001_SM_1000_NS8cuda_cub4core6detail13_kernel_agentINS1_8__reduce10DrainAgentIiEEJN3cub18CUB_300001_SM_10009GridQueueIjEEiEEEvDpT0_,(.L_x_843 - _ZN6thrust24THRUST_300001_SM_1000_NS8cuda_cub4core6detail13_kernel_agentINS1_8__reduce10DrainAgentIiEEJN3cub18CUB_300001_SM_10009GridQueueIjEEiEEEvDpT0_)
        .other          _ZN6thrust24THRUST_300001_SM_1000_NS8cuda_cub4core6detail13_kernel_agentINS1_8__reduce10DrainAgentIiEEJN3cub18CUB_300001_SM_10009GridQueueIjEEiEEEvDpT0_,@"STO_CUDA_ENTRY STV_DEFAULT"
_ZN6thrust24THRUST_300001_SM_1000_NS8cuda_cub4core6detail13_kernel_agentINS1_8__reduce10DrainAgentIiEEJN3cub18CUB_300001_SM_10009GridQueueIjEEiEEEvDpT0_:
.text._ZN6thrust24THRUST_300001_SM_1000_NS8cuda_cub4core6detail13_kernel_agentINS1_8__reduce10DrainAgentIiEEJN3cub18CUB_300001_SM_10009GridQueueIjEEiEEEvDpT0_:
[----:B------:R-:W-:Y:S08]  /*0000*/  LDC R1, c[0x0][0x37c] ;  /* 0x0000df00ff017b82 */ /* 0x000ff00000000800 */
[----:B------:R-:W0:Y:S01]  /*0010*/  LDC.64 R2, c[0x0][0x380] ;  /* 0x0000e000ff027b82 */ /* 0x000e220000000a00 */
[----:B------:R-:W0:Y:S07]  /*0020*/  LDCU.64 UR4, c[0x0][0x358] ;  /* 0x00006b00ff0477ac */ /* 0x000e2e0008000a00 */
[----:B------:R-:W1:Y:S01]  /*0030*/  LDC R5, c[0x0][0x388] ;  /* 0x0000e200ff057b82 */ /* 0x000e620000000800 */
[----:B0-----:R-:W-:Y:S04]  /*0040*/  STG.E desc[UR4][R2.64+0x4], RZ ;  /* 0x000004ff02007986 */ /* 0x001fe8000c101904 */
[----:B-1----:R-:W-:Y:S01]  /*0050*/  STG.E desc[UR4][R2.64], R5 ;  /* 0x0000000502007986 */ /* 0x002fe2000c101904 */
[----:B------:R-:W-:Y:S05]  /*0060*/  EXIT ;  /* 0x000000000000794d */ /* 0x000fea0003800000 */
.L_x_543:
        /* <DEDUP_REMOVED lines=9> */
.L_x_843:


//--------------------- .text._ZN6thrust24THRUST_300001_SM_1000_NS8cuda_cub4core6detail13_kernel_agentINS1_8__reduce11ReduceAgentINS0_12zip_iteratorIN4cuda3std3__45tupleIJPfNS0_17counting_iteratorIlNS0_11use_defaultESE_SE_EEEEEEEPNSB_IJflEEESI_iNS1_9__extrema9arg_min_fIflNSA_4lessIfEEEEEEJSH_SJ_iN3cub18CUB_300001_SM_100013GridEvenShareIiEENSR_9GridQueueIjEESO_EEEvDpT0_ --------------------------
	.section	.text._ZN6thrust24THRUST_300001_SM_1000_NS8cuda_cub4core6detail13_kernel_agentINS1_8__reduce11ReduceAgentINS0_12zip_iteratorIN4cuda3std3__45tupleIJPfNS0_17counting_iteratorIlNS0_11use_defaultESE_SE_EEEEEEEPNSB_IJflEEESI_iNS1_9__extrema9arg_min_fIflNSA_4lessIfEEEEEEJSH_SJ_iN3cub18CUB_300001_SM_100013GridEvenShareIiEENSR_9GridQueueIjEESO_EEEvDpT0_,"ax",@progbits
	.align	128
        .global         _ZN6thrust24THRUST_300001_SM_1000_NS8cuda_cub4core6detail13_kernel_agentINS1_8__reduce11ReduceAgentINS0_12zip_iteratorIN4cuda3std3__45tupleIJPfNS0_17counting_iteratorIlNS0_11use_defaultESE_SE_EEEEEEEPNSB_IJflEEESI_iNS1_9__extrema9arg_min_fIflNSA_4lessIfEEEEEEJSH_SJ_iN3cub18CUB_300001_SM_100013GridEvenShareIiEENSR_9GridQueueIjEESO_EEEvDpT0_
        .type           _ZN6thrust24THRUST_300001_SM_1000_NS8cuda_cub4core6detail13_kernel_agentINS1_8__reduce11ReduceAgentINS0_12zip_iteratorIN4cuda3std3__45tupleIJPfNS0_17counting_iteratorIlNS0_11use_defaultESE_SE_EEEEEEEPNSB_IJflEEESI_iNS1_9__extrema9arg_min_fIflNSA_4lessIfEEEEEEJSH_SJ_iN3cub18CUB_300001_SM_100013GridEvenShareIiEENSR_9GridQueueIjEESO_EEEvDpT0_,@function
        .size           _ZN6thrust24THRUST_300001_SM_1000_NS8cuda_cub4core6detail13_kernel_agentINS1_8__reduce11ReduceAgentINS0_12zip_iteratorIN4cuda3std3__45tupleIJPfNS0_17counting_iteratorIlNS0_11use_defaultESE_SE_EEEEEEEPNSB_IJflEEESI_iNS1_9__extrema9arg_min_fIflNSA_4lessIfEEEEEEJSH_SJ_iN3cub18CUB_300001_SM_100013GridEvenShareIiEENSR_9GridQueueIjEESO_EEEvDpT0_,(.L_x_844 - _ZN6thrust24THRUST_300001_SM_1000_NS8cuda_cub4core6detail13_kernel_agentINS1_8__reduce11ReduceAgentINS0_12zip_iteratorIN4cuda3std3__45tupleIJPfNS0_17counting_iteratorIlNS0_11use_defaultESE_SE_EEEEEEEPNSB_IJflEEESI_iNS1_9__extrema9arg_min_fIflNSA_4lessIfEEEEEEJSH_SJ_iN3cub18CUB_300001_SM_100013GridEvenShareIiEENSR_9GridQueueIjEESO_EEEvDpT0_)
        .other          _ZN6thrust24THRUST_300001_SM_1000_NS8cuda_cub4core6detail13_kernel_agentINS1_8__reduce11ReduceAgentINS0_12zip_iteratorIN4cuda3std3__45tupleIJPfNS0_17counting_iteratorIlNS0_11use_defaultESE_SE_EEEEEEEPNSB_IJflEEESI_iNS1_9__extrema9arg_min_fIflNSA_4lessIfEEEEEEJSH_SJ_iN3cub18CUB_300001_SM_100013GridEvenShareIiEENSR_9GridQueueIjEESO_EEEvDpT0_,@"STO_CUDA_ENTRY STV_DEFAULT"
_ZN6thrust24THRUST_300001_SM_1000_NS8cuda_cub4core6detail13_kernel_agentINS1_8__reduce11ReduceAgentINS0_12zip_iteratorIN4cuda3std3__45tupleIJPfNS0_17counting_iteratorIlNS0_11use_defaultESE_SE_EEEEEEEPNSB_IJflEEESI_iNS1_9__extrema9arg_min_fIflNSA_4lessIfEEEEEEJSH_SJ_iN3cub18CUB_300001_SM_100013GridEvenShareIiEENSR_9GridQueueIjEESO_EEEvDpT0_:
.text._ZN6thrust24THRUST_300001_SM_1000_NS8cuda_cub4core6detail13_kernel_agentINS1_8__reduce11ReduceAgentINS0_12zip_iteratorIN4cuda3std3__45tupleIJPfNS0_17counting_iteratorIlNS0_11use_defaultESE_SE_EEEEEEEPNSB_IJflEEESI_iNS1_9__extrema9arg_min_fIflNSA_4lessIfEEEEEEJSH_SJ_iN3cub18CUB_300001_SM_100013GridEvenShareIiEENSR_9GridQueueIjEESO_EEEvDpT0_:
[----:B------:R-:W-:Y:S01]  /*0000*/  LDC R1, c[0x0][0x37c] ;  /* 0x0000df00ff017b82 */ /* 0x000fe20000000800 */
[----:B------:R-:W0:Y:S01]  /*0010*/  S2R R0, SR_CTAID.X ;  /* 0x0000000000007919 */ /* 0x000e220000002500 */
[----:B------:R-:W1:Y:S01]  /*0020*/  LDCU UR4, c[0x0][0x398] ;  /* 0x00007300ff0477ac */ /* 0x000e620008000800 */
[----:B------:R-:W-:Y:S01]  /*0030*/  BSSY.RECONVERGENT B0, `(.L_x_544) ;  /* 0x0000586000007945 */ /* 0x000fe20003800200 */
[----:B------:R-:W2:Y:S01]  /*0040*/  LDCU UR6, c[0x0][0x370] ;  /* 0x00006e00ff0677ac */ /* 0x000ea20008000800 */
[----:B------:R-:W3:Y:S01]  /*0050*/  LDCU.64 UR10, c[0x0][0x358] ;  /* 0x00006b00ff0a77ac */ /* 0x000ee20008000a00 */
[----:B-1----:R-:W-:Y:S01]  /*0060*/  IMAD.U32 R10, RZ, RZ, UR4 ;  /* 0x00000004ff0a7e24 */ /* 0x002fe2000f8e00ff */
[----:B--2---:R-:W-:Y:S01]  /*0070*/  UIMAD UR6, UR6, 0x500, URZ ;  /* 0x00000500060678a4 */ /* 0x004fe2000f8e02ff */
[----:B0-----:R-:W-:-:S04]  /*0080*/  IMAD R11, R0, 0x500, RZ ;  /* 0x00000500000b7824 */ /* 0x001fc800078e02ff */
[----:B------:R-:W-:-:S05]  /*0090*/  VIADD R3, R11, 0x500 ;  /* 0x000005000b037836 */ /* 0x000fca0000000000 */
[----:B------:R-:W-:-:S13]  /*00a0*/  ISETP.GT.AND P0, PT, R3, R10, PT ;  /* 0x0000000a0300720c */ /* 0x000fda0003f04270 */
[----:B---3--:R-:W-:Y:S05]  /*00b0*/  @!P0 BRA `(.L_x_545) ;  /* 0x0000003000088947 */ /* 0x008fea0003800000 */
[----:B------:R-:W0:Y:S01]  /*00c0*/  S2R R2, SR_TID.X ;  /* 0x0000000000027919 */ /* 0x000e220000002100 */
[----:B------:R-:W-:Y:S01]  /*00d0*/  IMAD.IADD R3, R10, 0x1, -R11 ;  /* 0x000000010a037824 */ /* 0x000fe200078e0a0b */
[----:B------:R-:W1:Y:S01]  /*00e0*/  LDCU.64 UR6, c[0x0][0x388] ;  /* 0x00007100ff0677ac */ /* 0x000e620008000a00 */
[----:B------:R-:W-:Y:S01]  /*00f0*/  BSSY.RECONVERGENT B1, `(.L_x_546) ;  /* 0x000000f000017945 */ /* 0x000fe20003800200 */
[----:B------:R-:W-:Y:S01]  /*0100*/  CS2R R6, SRZ ;  /* 0x0000000000067805 */ /* 0x000fe2000001ff00 */
[----:B------:R-:W-:Y:S01]  /*0110*/  IMAD.MOV.U32 R9, RZ, RZ, RZ ;  /* 0x000000ffff097224 */ /* 0x000fe200078e00ff */
[----:B------:R-:W2:Y:S01]  /*0120*/  LDCU.64 UR8, c[0x0][0x388] ;  /* 0x00007100ff0877ac */ /* 0x000ea20008000a00 */
[----:B0-----:R-:W-:Y:S01]  /*0130*/  ISETP.GE.AND P0, PT, R2, R3, PT ;  /* 0x000000030200720c */ /* 0x001fe20003f06270 */
[----:B------:R-:W-:-:S12]  /*0140*/  IMAD.MOV.U32 R8, RZ, RZ, R2 ;  /* 0x000000ffff087224 */ /* 0x000fd800078e0002 */
[----:B-12---:R-:W-:Y:S05]  /*0150*/  @P0 BRA `(.L_x_547) ;  /* 0x0000000000200947 */ /* 0x006fea0003800000 */
[----:B------:R-:W0:Y:S01]  /*0160*/  LDC.64 R4, c[0x0][0x380] ;  /* 0x0000e000ff047b82 */ /* 0x000e220000000a00 */
[----:B------:R-:W-:Y:S01]  /*0170*/  IMAD.IADD R9, R11, 0x1, R2 ;  /* 0x000000010b097824 */ /* 0x000fe200078e0202 */
[----:B------:R-:W1:Y:S03]  /*0180*/  LDCU.64 UR4, c[0x0][0x388] ;  /* 0x00007100ff0477ac */ /* 0x000e660008000a00 */
[----:B0-----:R-:W-:-:S05]  /*0190*/  IMAD.WIDE R4, R9, 0x4, R4 ;  /* 0x0000000409047825 */ /* 0x001fca00078e0204 */
[----:B------:R0:W5:Y:S01]  /*01a0*/  LDG.E R7, desc[UR10][R4.64] ;  /* 0x0000000a04077981 */ /* 0x000162000c1e1900 */
[----:B-1----:R-:W-:Y:S01]  /*01b0*/  IADD3 R6, P0, PT, R9, UR4, RZ ;  /* 0x0000000409067c10 */ /* 0x002fe2000ff1e0ff */
[----:B------:R-:W-:-:S03]  /*01c0*/  VIADD R8, R2, 0x100 ;  /* 0x0000010002087836 */ /* 0x000fc60000000000 */
[----:B------:R-:W-:-:S09]  /*01d0*/  LEA.HI.X.SX32 R9, R9, UR5, 0x1, P0 ;  /* 0x0000000509097c11 */ /* 0x000fd200080f0eff */
.L_x_547:
[----:B------:R-:W-:Y:S05]  /*01e0*/  BSYNC.RECONVERGENT B1 ;  /* 0x0000000000017941 */ /* 0x000fea0003800200 */
.L_x_546:
        /* <DEDUP_REMOVED lines=9> */
[----:B------:R-:W0:Y:S01]  /*0280*/  LDC.64 R4, c[0x0][0x380] ;  /* 0x0000e000ff047b82 */ /* 0x000e220000000a00 */
[----:B------:R-:W-:Y:S01]  /*0290*/  LEA.HI R10, R16, 0x1, RZ, 0x18 ;  /* 0x00000001100a7811 */ /* 0x000fe200078fc0ff */
[----:B------:R-:W-:-:S03]  /*02a0*/  IMAD.IADD R15, R11, 0x1, R8 ;  /* 0x000000010b0f7824 */ /* 0x000fc600078e0208 */
[----:B------:R-:W-:-:S05]  /*02b0*/  LOP3.LUT R10, R10, 0x3, RZ, 0xc0, !PT ;  /* 0x000000030a0a7812 */ /* 0x000fca00078ec0ff */
[----:B------:R-:W-:-:S07]  /*02c0*/  IMAD.MOV R10, RZ, RZ, -R10 ;  /* 0x000000ffff0a7224 */ /* 0x000fce00078e0a0a */
.L_x_554:
[----:B0-----:R-:W-:-:S05]  /*02d0*/  IMAD.WIDE R12, R15, 0x4, R4 ;  /* 0x000000040f0c7825 */ /* 0x001fca00078e0204 */
[----:B------:R-:W2:Y:S01]  /*02e0*/  LDG.E R20, desc[UR10][R12.64] ;  /* 0x0000000a0c147981 */ /* 0x000ea2000c1e1900 */
[----:B------:R-:W-:Y:S01]  /*02f0*/  VIADD R10, R10, 0x1 ;  /* 0x000000010a0a7836 */ /* 0x000fe20000000000 */
[C---:B------:R-:W-:Y:S01]  /*0300*/  IADD3 R18, P1, PT, R15.reuse, UR6, RZ ;  /* 0x000000060f127c10 */ /* 0x040fe2000ff3e0ff */
[----:B------:R-:W-:Y:S03]  /*0310*/  BSSY.RECONVERGENT B3, `(.L_x_552) ;  /* 0x0000013000037945 */ /* 0x000fe60003800200 */
[----:B------:R-:W-:Y:S02]  /*0320*/  ISETP.NE.AND P2, PT, R10, RZ, PT ;  /* 0x000000ff0a00720c */ /* 0x000fe40003f45270 */
[----:B------:R-:W-:Y:S02]  /*0330*/  LEA.HI.X.SX32 R17, R15, UR7, 0x1, P1 ;  /* 0x000000070f117c11 */ /* 0x000fe400088f0eff */
        /* <DEDUP_REMOVED lines=10> */
[C---:B------:R-:W-:Y:S02]  /*03e0*/  @P3 ISETP.LT.U32.AND P1, PT, R13.reuse, R18, PT ;  /* 0x000000120d00320c */ /* 0x040fe40003f21070 */
[CC--:B------:R-:W-:Y:S02]  /*03f0*/  @P3 ISETP.GE.AND.EX P0, PT, R14.reuse, R17.reuse, PT, P0 ;  /* 0x000000110e00320c */ /* 0x0c0fe40003f06300 */
[----:B------:R-:W-:Y:S02]  /*0400*/  @P3 ISETP.LT.AND.EX P1, PT, R14, R17, PT, P1 ;  /* 0x000000110e00320c */ /* 0x000fe40003f21310 */
[----:B------:R-:W-:Y:S02]  /*0410*/  @P3 FSEL R7, R12, R20, !P0 ;  /* 0x000000140c073208 */ /* 0x000fe40004000000 */
[----:B------:R-:W-:-:S02]  /*0420*/  @P3 SEL R6, R13, R18, P1 ;  /* 0x000000120d063207 */ /* 0x000fc40000800000 */
[----:B------:R-:W-:-:S07]  /*0430*/  @P3 SEL R9, R14, R17, P1 ;  /* 0x000000110e093207 */ /* 0x000fce0000800000 */
.L_x_553:
[----:B------:R-:W-:Y:S05]  /*0440*/  BSYNC.RECONVERGENT B3 ;  /* 0x0000000000037941 */ /* 0x000fea0003800200 */
.L_x_552:
[----:B------:R-:W-:Y:S02]  /*0450*/  VIADD R8, R8, 0x100 ;  /* 0x0000010008087836 */ /* 0x000fe40000000000 */
[----:B------:R-:W-:Y:S01]  /*0460*/  VIADD R15, R15, 0x100 ;  /* 0x000001000f0f7836 */ /* 0x000fe20000000000 */
[----:B------:R-:W-:Y:S06]  /*0470*/  @P2 BRA `(.L_x_554) ;  /* 0xfffffffc00942947 */ /* 0x000fec000383ffff */
.L_x_551:
[----:B------:R-:W-:Y:S05]  /*0480*/  BSYNC.RECONVERGENT B2 ;  /* 0x0000000000027941 */ /* 0x000fea0003800200 */
.L_x_550:
[----:B------:R-:W-:-:S13]  /*0490*/  ISETP.GE.U32.AND P0, PT, R16, 0x300, PT ;  /* 0x000003001000780c */ /* 0x000fda0003f06070 */
[----:B------:R-:W-:Y:S05]  /*04a0*/  @!P0 BRA `(.L_x_549) ;  /* 0x00000004008c8947 */ /* 0x000fea0003800000 */
[----:B------:R-:W0:Y:S01]  /*04b0*/  LDC.64 R4, c[0x0][0x380] ;  /* 0x0000e000ff047b82 */ /* 0x000e220000000a00 */
[----:B------:R-:W-:-:S04]  /*04c0*/  IMAD.IADD R11, R11, 0x1, R8 ;  /* 0x000000010b0b7824 */ /* 0x000fc800078e0208 */
[C---:B------:R-:W-:Y:S02]  /*04d0*/  VIADD R19, R11.reuse, 0x100 ;  /* 0x000001000b137836 */ /* 0x040fe40000000000 */
[C---:B------:R-:W-:Y:S02]  /*04e0*/  VIADD R18, R11.reuse, 0x200 ;  /* 0x000002000b127836 */ /* 0x040fe40000000000 */
[----:B------:R-:W-:Y:S01]  /*04f0*/  VIADD R20, R11, 0x300 ;  /* 0x000003000b147836 */ /* 0x000fe20000000000 */
[----:B0-----:R-:W-:-:S05]  /*0500*/  IADD3 R4, P0, PT, R4, 0x800, RZ ;  /* 0x0000080004047810 */ /* 0x001fca0007f1e0ff */
[----:B------:R-:W-:-:S08]  /*0510*/  IMAD.X R5, RZ, RZ, R5, P0 ;  /* 0x000000ffff057224 */ /* 0x000fd000000e0605 */
.L_x_563:
[----:B------:R-:W-:-:S05]  /*0520*/  IMAD.WIDE R14, R11, 0x4, R4 ;  /* 0x000000040b0e7825 */ /* 0x000fca00078e0204 */
[----:B------:R-:W2:Y:S04]  /*0530*/  LDG.E R24, desc[UR10][R14.64+-0x800] ;  /* 0xfff8000a0e187981 */ /* 0x000ea8000c1e1900 */
[----:B-----5:R0:W5:Y:S04]  /*0540*/  LDG.E R26, desc[UR10][R14.64+-0x400] ;  /* 0xfffc000a0e1a7981 */ /* 0x020168000c1e1900 */
[----:B------:R0:W5:Y:S04]  /*0550*/  LDG.E R10, desc[UR10][R14.64] ;  /* 0x0000000a0e0a7981 */ /* 0x000168000c1e1900 */
[----:B------:R0:W5:Y:S01]  /*0560*/  LDG.E R12, desc[UR10][R14.64+0x400] ;  /* 0x0004000a0e0c7981 */ /* 0x000162000c1e1900 */
[----:B------:R-:W-:Y:S01]  /*0570*/  IADD3 R21, P1, PT, R11, UR8, RZ ;  /* 0x000000080b157c10 */ /* 0x000fe2000ff3e0ff */
[----:B------:R-:W-:Y:S01]  /*0580*/  BSSY.RECONVERGENT B2, `(.L_x_555) ;  /* 0x0000012000027945 */ /* 0x000fe20003800200 */
[----:B------:R-:W-:-:S02]  /*0590*/  IMAD.MOV.U32 R16, RZ, RZ, R6 ;  /* 0x000000ffff107224 */ /* 0x000fc400078e0006 */
[----:B------:R-:W-:Y:S01]  /*05a0*/  IMAD.MOV.U32 R17, RZ, RZ, R9 ;  /* 0x000000ffff117224 */ /* 0x000fe200078e0009 */
[----:B------:R-:W-:Y:S01]  /*05b0*/  LEA.HI.X.SX32 R22, R11, UR9, 0x1, P1 ;  /* 0x000000090b167c11 */ /* 0x000fe200088f0eff */
[----:B------:R-:W-:Y:S01]  /*05c0*/  IMAD.MOV.U32 R13, RZ, RZ, R7 ;  /* 0x000000ffff0d7224 */ /* 0x000fe200078e0007 */
        /* <DEDUP_REMOVED lines=13> */
.L_x_556:
[----:B------:R-:W-:Y:S05]  /*06a0*/  BSYNC.RECONVERGENT B2 ;  /* 0x0000000000027941 */ /* 0x000fea0003800200 */
.L_x_555:
[----:B-----5:R-:W-:Y:S01]  /*06b0*/  FSETP.GEU.AND P0, PT, R13, R26, PT ;  /* 0x0000001a0d00720b */ /* 0x020fe20003f0e000 */
[----:B------:R-:W-:Y:S01]  /*06c0*/  BSSY.RECONVERGENT B2, `(.L_x_557) ;  /* 0x0000012000027945 */ /* 0x000fe20003800200 */
[C---:B------:R-:W-:Y:S01]  /*06d0*/  IADD3 R15, P1, PT, R19.reuse, UR8, RZ ;  /* 0x00000008130f7c10 */ /* 0x040fe2000ff3e0ff */
[----:B------:R-:W-:Y:S02]  /*06e0*/  IMAD.MOV.U32 R6, RZ, RZ, R16 ;  /* 0x000000ffff067224 */ /* 0x000fe400078e0010 */
[----:B------:R-:W-:Y:S01]  /*06f0*/  IMAD.MOV.U32 R9, RZ, RZ, R17 ;  /* 0x000000ffff097224 */ /* 0x000fe200078e0011 */
[----:B------:R-:W-:Y:S01]  /*0700*/  LEA.HI.X.SX32 R14, R19, UR9, 0x1, P1 ;  /* 0x00000009130e7c11 */ /* 0x000fe200088f0eff */
        /* <DEDUP_REMOVED lines=13> */
.L_x_558:
[----:B------:R-:W-:Y:S05]  /*07e0*/  BSYNC.RECONVERGENT B2 ;  /* 0x0000000000027941 */ /* 0x000fea0003800200 */
.L_x_557:
[----:B------:R-:W-:Y:S01]  /*07f0*/  FSETP.GEU.AND P0, PT, R7, R10, PT ;  /* 0x0000000a0700720b */ /* 0x000fe20003f0e000 */
[----:B------:R-:W-:Y:S01]  /*0800*/  BSSY.RECONVERGENT B2, `(.L_x_559) ;  /* 0x0000013000027945 */ /* 0x000fe20003800200 */
[----:B------:R-:W-:Y:S01]  /*0810*/  IADD3 R17, P1, PT, R18, UR8, RZ ;  /* 0x0000000812117c10 */ /* 0x000fe2000ff3e0ff */
[----:B------:R-:W-:Y:S01]  /*0820*/  IMAD.MOV.U32 R14, RZ, RZ, R6 ;  /* 0x000000ffff0e7224 */ /* 0x000fe200078e0006 */
[----:B------:R-:W-:Y:S01]  /*0830*/  IADD3 R21, P2, PT, R20, UR8, RZ ;  /* 0x0000000814157c10 */ /* 0x000fe2000ff5e0ff */
        /* <DEDUP_REMOVED lines=15> */
.L_x_560:
[----:B------:R-:W-:Y:S05]  /*0930*/  BSYNC.RECONVERGENT B2 ;  /* 0x0000000000027941 */ /* 0x000fea0003800200 */
.L_x_559:
[----:B------:R-:W-:Y:S01]  /*0940*/  FSETP.GEU.AND P0, PT, R13, R12, PT ;  /* 0x0000000c0d00720b */ /* 0x000fe20003f0e000 */
[----:B------:R-:W-:Y:S01]  /*0950*/  BSSY.RECONVERGENT B2, `(.L_x_561) ;  /* 0x0000011000027945 */ /* 0x000fe20003800200 */
[----:B------:R-:W-:Y:S01]  /*0960*/  LEA.HI.X.SX32 R10, R20, UR9, 0x1, P2 ;  /* 0x00000009140a7c11 */ /* 0x000fe200090f0eff */
        /* <DEDUP_REMOVED lines=15> */
.L_x_562:
[----:B------:R-:W-:Y:S05]  /*0a60*/  BSYNC.RECONVERGENT B2 ;  /* 0x0000000000027941 */ /* 0x000fea0003800200 */
.L_x_561:
[----:B------:R-:W-:Y:S02]  /*0a70*/  VIADD R8, R8, 0x400 ;  /* 0x0000040008087836 */ /* 0x000fe40000000000 */
[----:B------:R-:W-:Y:S02]  /*0a80*/  VIADD R19, R19, 0x400 ;  /* 0x0000040013137836 */ /* 0x000fe40000000000 */
[----:B------:R-:W-:Y:S01]  /*0a90*/  VIADD R18, R18, 0x400 ;  /* 0x0000040012127836 */ /* 0x000fe20000000000 */
[----:B------:R-:W-:Y:S01]  /*0aa0*/  ISETP.GE.AND P0, PT, R8, R3, PT ;  /* 0x000000030800720c */ /* 0x000fe20003f06270 */
[----:B------:R-:W-:Y:S02]  /*0ab0*/  VIADD R20, R20, 0x400 ;  /* 0x0000040014147836 */ /* 0x000fe40000000000 */
[----:B------:R-:W-:-:S10]  /*0ac0*/  VIADD R11, R11, 0x400 ;  /* 0x000004000b0b7836 */ /* 0x000fd40000000000 */
[----:B------:R-:W-:Y:S05]  /*0ad0*/  @!P0 BRA `(.L_x_563) ;  /* 0xfffffff800908947 */ /* 0x000fea000383ffff */
.L_x_549:
[----:B------:R-:W-:Y:S05]  /*0ae0*/  BSYNC.RECONVERGENT B1 ;  /* 0x0000000000017941 */ /* 0x000fea0003800200 */
.L_x_548:
[----:B------:R-:W-:-:S13]  /*0af0*/  ISETP.GE.AND P0, PT, R3, 0x100, PT ;  /* 0x000001000300780c */ /* 0x000fda0003f06270 */
[----:B------:R-:W-:Y:S05]  /*0b00*/  @!P0 BRA `(.L_x_564) ;  /* 0x00000010003c8947 */ /* 0x000fea0003800000 */
[----:B------:R-:W1:Y:S01]  /*0b10*/  S2R R13, SR_LANEID ;  /* 0x00000000000d7919 */ /* 0x000e620000000000 */
[----:B------:R-:W-:Y:S01]  /*0b20*/  BSSY.RECONVERGENT B1, `(.L_x_565) ;  /* 0x0000015000017945 */ /* 0x000fe20003800200 */
[----:B0-----:R-:W-:Y:S01]  /*0b30*/  IMAD.MOV.U32 R5, RZ, RZ, R6 ;  /* 0x000000ffff057224 */ /* 0x001fe200078e0006 */
[----:B-----5:R-:W0:Y:S01]  /*0b40*/  SHFL.DOWN PT, R4, R7, 0x1, 0x1f ;  /* 0x08201f0007047f89 */ /* 0x020e2200000e0000 */
        /* <DEDUP_REMOVED lines=18> */
.L_x_566:
[----:B------:R-:W-:Y:S05]  /*0c70*/  BSYNC.RECONVERGENT B1 ;  /* 0x0000000000017941 */ /* 0x000fea0003800200 */
.L_x_565:
        /* <DEDUP_REMOVED lines=21> */
.L_x_568:
[----:B------:R-:W-:Y:S05]  /*0dd0*/  BSYNC.RECONVERGENT B1 ;  /* 0x0000000000017941 */ /* 0x000fea0003800200 */
.L_x_567:
        /* <DEDUP_REMOVED lines=21> */
.L_x_570:
[----:B------:R-:W-:Y:S05]  /*0f30*/  BSYNC.RECONVERGENT B1 ;  /* 0x0000000000017941 */ /* 0x000fea0003800200 */
.L_x_569:
        /* <DEDUP_REMOVED lines=21> */
.L_x_572:
[----:B------:R-:W-:Y:S05]  /*1090*/  BSYNC.RECONVERGENT B1 ;  /* 0x0000000000017941 */ /* 0x000fea0003800200 */
.L_x_571:
        /* <DEDUP_REMOVED lines=22> */
.L_x_574:
[----:B------:R-:W-:Y:S05]  /*1200*/  BSYNC.RECONVERGENT B1 ;  /* 0x0000000000017941 */ /* 0x000fea0003800200 */
.L_x_573:
        /* <DEDUP_REMOVED lines=12> */
.L_x_576:
[----:B------:R-:W-:Y:S05]  /*12d0*/  BSYNC.RECONVERGENT B1 ;  /* 0x0000000000017941 */ /* 0x000fea0003800200 */
.L_x_575:
        /* <DEDUP_REMOVED lines=31> */
.L_x_579:
[----:B------:R-:W-:Y:S05]  /*14d0*/  BSYNC.RECONVERGENT B1 ;  /* 0x0000000000017941 */ /* 0x000fea0003800200 */
.L_x_578:
        /* <DEDUP_REMOVED lines=18> */
.L_x_581:
[----:B------:R-:W-:Y:S05]  /*1600*/  BSYNC.RECONVERGENT B1 ;  /* 0x0000000000017941 */ /* 0x000fea0003800200 */
.L_x_580:
        /* <DEDUP_REMOVED lines=18> */
.L_x_583:
[----:B------:R-:W-:Y:S05]  /*1730*/  BSYNC.RECONVERGENT B1 ;  /* 0x0000000000017941 */ /* 0x000fea0003800200 */
.L_x_582:
        /* <DEDUP_REMOVED lines=18> */
.L_x_585:
[----:B------:R-:W-:Y:S05]  /*1860*/  BSYNC.RECONVERGENT B1 ;  /* 0x0000000000017941 */ /* 0x000fea0003800200 */
.L_x_584:
        /* <DEDUP_REMOVED lines=18> */
.L_x_587:
[----:B------:R-:W-:Y:S05]  /*1990*/  BSYNC.RECONVERGENT B1 ;  /* 0x0000000000017941 */ /* 0x000fea0003800200 */
.L_x_586:
        /* <DEDUP_REMOVED lines=18> */
.L_x_589:
[----:B------:R-:W-:Y:S05]  /*1ac0*/  BSYNC.RECONVERGENT B1 ;  /* 0x0000000000017941 */ /* 0x000fea0003800200 */
.L_x_588:
        /* <DEDUP_REMOVED lines=19> */
.L_x_564:
[----:B0-----:R-:W-:Y:S01]  /*1c00*/  LOP3.LUT R4, R2, 0x3e0, RZ, 0xc0, !PT ;  /* 0x000003e002047812 */ /* 0x001fe200078ec0ff */
[----:B------:R-:W-:Y:S01]  /*1c10*/  BSSY.RECONVERGENT B1, `(.L_x_590) ;  /* 0x000001b000017945 */ /* 0x000fe20003800200 */
[----:B-----5:R-:W-:Y:S02]  /*1c20*/  IMAD.MOV.U32 R5, RZ, RZ, R7 ;  /* 0x000000ffff057224 */ /* 0x020fe400078e0007 */
[----:B------:R-:W-:Y:S02]  /*1c30*/  IMAD.MOV.U32 R13, RZ, RZ, R6 ;  /* 0x000000ffff0d7224 */ /* 0x000fe400078e0006 */
[----:B------:R-:W-:Y:S01]  /*1c40*/  VIADD R8, R4, 0x20 ;  /* 0x0000002004087836 */ /* 0x000fe20000000000 */
[----:B------:R-:W-:Y:S01]  /*1c50*/  LOP3.LUT R4, RZ, R4, RZ, 0x33, !PT ;  /* 0x00000004ff047212 */ /* 0x000fe200078e33ff */
[----:B------:R-:W-:-:S03]  /*1c60*/  IMAD.MOV.U32 R15, RZ, RZ, R9 ;  /* 0x000000ffff0f7224 */ /* 0x000fc600078e0009 */
[----:B------:R-:W-:Y:S01]  /*1c70*/  ISETP.GT.AND P0, PT, R8, R3, PT ;  /* 0x000000030800720c */ /* 0x000fe20003f04270 */
[----:B------:R-:W-:-:S05]  /*1c80*/  IMAD.IADD R4, R3, 0x1, R4 ;  /* 0x0000000103047824 */ /* 0x000fca00078e0204 */
        /* <DEDUP_REMOVED lines=19> */
.L_x_591:
[----:B------:R-:W-:Y:S05]  /*1dc0*/  BSYNC.RECONVERGENT B1 ;  /* 0x0000000000017941 */ /* 0x000fea0003800200 */
.L_x_590:
        /* <DEDUP_REMOVED lines=22> */
.L_x_593:
[----:B------:R-:W-:Y:S05]  /*1f30*/  BSYNC.RECONVERGENT B1 ;  /* 0x0000000000017941 */ /* 0x000fea0003800200 */
.L_x_592:
        /* <DEDUP_REMOVED lines=22> */
.L_x_595:
[----:B------:R-:W-:Y:S05]  /*20a0*/  BSYNC.RECONVERGENT B1 ;  /* 0x0000000000017941 */ /* 0x000fea0003800200 */
.L_x_594:
        /* <DEDUP_REMOVED lines=22> */
.L_x_597:
[----:B------:R-:W-:Y:S05]  /*2210*/  BSYNC.RECONVERGENT B1 ;  /* 0x0000000000017941 */ /* 0x000fea0003800200 */
.L_x_596:
        /* <DEDUP_REMOVED lines=23> */
.L_x_599:
[----:B------:R-:W-:Y:S05]  /*2390*/  BSYNC.RECONVERGENT B1 ;  /* 0x0000000000017941 */ /* 0x000fea0003800200 */
.L_x_598:
        /* <DEDUP_REMOVED lines=12> */
.L_x_601:
[----:B------:R-:W-:Y:S05]  /*2460*/  BSYNC.RECONVERGENT B1 ;  /* 0x0000000000017941 */ /* 0x000fea0003800200 */
.L_x_600:
[----:B------:R-:W-:Y:S01]  /*2470*/  BAR.SYNC.DEFER_BLOCKING 0x0 ;  /* 0x0000000000007b1d */ /* 0x000fe20000010000 */
[----:B------:R-:W-:-:S13]  /*2480*/  ISETP.NE.AND P2, PT, R2, RZ, PT ;  /* 0x000000ff0200720c */ /* 0x000fda0003f45270 */
[----:B------:R-:W-:Y:S05]  /*2490*/  @P2 BRA `(.L_x_577) ;  /* 0x0000003000fc2947 */ /* 0x000fea0003800000 */
[C---:B------:R-:W-:Y:S01]  /*24a0*/  ISETP.GE.AND P0, PT, R3.reuse, 0x21, PT ;  /* 0x000000210300780c */ /* 0x040fe20003f06270 */
[----:B------:R-:W-:Y:S01]  /*24b0*/  IMAD.MOV.U32 R2, RZ, RZ, R6 ;  /* 0x000000ffff027224 */ /* 0x000fe200078e0006 */
[C---:B------:R-:W-:Y:S01]  /*24c0*/  ISETP.GE.AND P5, PT, R3.reuse, 0x41, PT ;  /* 0x000000410300780c */ /* 0x040fe20003fa6270 */
[----:B0-----:R-:W-:Y:S01]  /*24d0*/  IMAD.MOV.U32 R9, RZ, RZ, R5 ;  /* 0x000000ffff097224 */ /* 0x001fe200078e0005 */
        /* <DEDUP_REMOVED lines=26> */
.L_x_603:
[----:B------:R-:W-:Y:S05]  /*2680*/  BSYNC.RECONVERGENT B1 ;  /* 0x0000000000017941 */ /* 0x000fea0003800200 */
.L_x_602:
        /* <DEDUP_REMOVED lines=26> */
.L_x_605:
[----:B------:R-:W-:Y:S05]  /*2830*/  BSYNC.RECONVERGENT B1 ;  /* 0x0000000000017941 */ /* 0x000fea0003800200 */
.L_x_604:
        /* <DEDUP_REMOVED lines=29> */
.L_x_607:
[----:B------:R-:W-:Y:S05]  /*2a10*/  BSYNC.RECONVERGENT B1 ;  /* 0x0000000000017941 */ /* 0x000fea0003800200 */
.L_x_606:
        /* <DEDUP_REMOVED lines=26> */
.L_x_609:
[----:B------:R-:W-:Y:S05]  /*2bc0*/  BSYNC.RECONVERGENT B1 ;  /* 0x0000000000017941 */ /* 0x000fea0003800200 */
.L_x_608:
        /* <DEDUP_REMOVED lines=26> */
.L_x_611:
[----:B------:R-:W-:Y:S05]  /*2d70*/  BSYNC.RECONVERGENT B1 ;  /* 0x0000000000017941 */ /* 0x000fea0003800200 */
.L_x_610:
        /* <DEDUP_REMOVED lines=26> */
.L_x_613:
[----:B------:R-:W-:Y:S05]  /*2f20*/  BSYNC.RECONVERGENT B1 ;  /* 0x0000000000017941 */ /* 0x000fea0003800200 */
.L_x_612:
[----:B------:R-:W-:Y:S02]  /*2f30*/  IMAD.MOV.U32 R6, RZ, RZ, R3 ;  /* 0x000000ffff067224 */ /* 0x000fe400078e0003 */
[----:B------:R-:W-:Y:S02]  /*2f40*/  IMAD.MOV.U32 R5, RZ, RZ, R7 ;  /* 0x000000ffff057224 */ /* 0x000fe400078e0007 */
[----:B------:R-:W-:Y:S01]  /*2f50*/  IMAD.MOV.U32 R4, RZ, RZ, R8 ;  /* 0x000000ffff047224 */ /* 0x000fe200078e0008 */
[----:B------:R-:W-:Y:S06]  /*2f60*/  @!P6 BRA `(.L_x_577) ;  /* 0x000000280048e947 */ /* 0x000fec0003800000 */
        /* <DEDUP_REMOVED lines=23> */
.L_x_545:
[----:B------:R-:W0:Y:S01]  /*30e0*/  S2R R2, SR_TID.X ;  /* 0x0000000000027919 */ /* 0x000e220000002100 */
[----:B------:R-:W1:Y:S01]  /*30f0*/  LDCU.128 UR12, c[0x0][0x380] ;  /* 0x00007000ff0c77ac */ /* 0x000e620008000c00 */
[----:B------:R-:W-:Y:S02]  /*3100*/  SHF.R.S32.HI R12, RZ, 0x1f, R11 ;  /* 0x0000001fff0c7819 */ /* 0x000fe4000001140b */
[----:B0-----:R-:W-:-:S04]  /*3110*/  IADD3 R3, P0, PT, R11, R2, RZ ;  /* 0x000000020b037210 */ /* 0x001fc80007f1e0ff */
[----:B-1----:R-:W-:Y:S01]  /*3120*/  LEA R4, P1, R3, UR12, 0x2 ;  /* 0x0000000c03047c11 */ /* 0x002fe2000f8210ff */
[----:B------:R-:W-:-:S05]  /*3130*/  IMAD.X R6, RZ, RZ, R12, P0 ;  /* 0x000000ffff067224 */ /* 0x000fca00000e060c */
[----:B------:R-:W-:-:S05]  /*3140*/  LEA.HI.X R5, R3, UR13, R6, 0x2, P1 ;  /* 0x0000000d03057c11 */ /* 0x000fca00088f1406 */
[----:B------:R-:W2:Y:S04]  /*3150*/  LDG.E R3, desc[UR10][R4.64] ;  /* 0x0000000a04037981 */ /* 0x000ea8000c1e1900 */
[----:B------:R-:W2:Y:S04]  /*3160*/  LDG.E R6, desc[UR10][R4.64+0x400] ;  /* 0x0004000a04067981 */ /* 0x000ea8000c1e1900 */
[----:B------:R-:W3:Y:S04]  /*3170*/  LDG.E R7, desc[UR10][R4.64+0x800] ;  /* 0x0008000a04077981 */ /* 0x000ee8000c1e1900 */
[----:B------:R-:W4:Y:S01]  /*3180*/  LDG.E R8, desc[UR10][R4.64+0xc00] ;  /* 0x000c000a04087981 */ /* 0x000f22000c1e1900 */
[C---:B------:R-:W-:Y:S01]  /*3190*/  VIADD R13, R2.reuse, 0x100 ;  /* 0x00000100020d7836 */ /* 0x040fe20000000000 */
[----:B------:R-:W-:Y:S01]  /*31a0*/  IADD3 R11, P3, PT, R11, UR14, RZ ;  /* 0x0000000e0b0b7c10 */ /* 0x000fe2000ff7e0ff */
[----:B------:R-:W-:Y:S01]  /*31b0*/  UMOV UR4, URZ ;  /* 0x000000ff00047c82 */ /* 0x000fe20008000000 */
[----:B------:R-:W-:Y:S01]  /*31c0*/  BSSY.RECONVERGENT B1, `(.L_x_614) ;  /* 0x0000013000017945 */ /* 0x000fe20003800200 */
[----:B------:R0:W5:Y:S02]  /*31d0*/  LDG.E R9, desc[UR10][R4.64+0x1000] ;  /* 0x0010000a04097981 */ /* 0x000164000c1e1900 */
[----:B0-----:R-:W-:-:S02]  /*31e0*/  LOP3.LUT R4, R2, 0x400, RZ, 0xfc, !PT ;  /* 0x0000040002047812 */ /* 0x001fc400078efcff */
[----:B--2---:R-:W-:-:S04]  /*31f0*/  FSETP.GEU.AND P0, PT, R6, R3, PT ;  /* 0x000000030600720b */ /* 0x004fc80003f0e000 */
[----:B------:R-:W-:Y:S01]  /*3200*/  FSEL R6, R6, R3, !P0 ;  /* 0x0000000306067208 */ /* 0x000fe20004000000 */
[----:B------:R-:W-:-:S03]  /*3210*/  VIADD R3, R2, 0x200 ;  /* 0x0000020002037836 */ /* 0x000fc60000000000 */
[----:B---3--:R-:W-:-:S04]  /*3220*/  FSETP.GEU.AND P1, PT, R7, R6, PT ;  /* 0x000000060700720b */ /* 0x008fc80003f2e000 */
[----:B------:R-:W-:Y:S02]  /*3230*/  FSEL R7, R7, R6, !P1 ;  /* 0x0000000607077208 */ /* 0x000fe40004800000 */
[----:B------:R-:W-:Y:S02]  /*3240*/  IADD3.X R6, PT, PT, R12, UR15, RZ, P3, !PT ;  /* 0x0000000f0c067c10 */ /* 0x000fe40009ffe4ff */
[----:B----4-:R-:W-:Y:S01]  /*3250*/  FSETP.GEU.AND P2, PT, R7, R8, PT ;  /* 0x000000080700720b */ /* 0x010fe20003f4e000 */
[----:B------:R-:W-:-:S04]  /*3260*/  IMAD.MOV.U32 R12, RZ, RZ, R7 ;  /* 0x000000ffff0c7224 */ /* 0x000fc800078e0007 */
[----:B------:R-:W-:-:S05]  /*3270*/  @P1 SEL R3, R13, R2, !P0 ;  /* 0x000000020d031207 */ /* 0x000fca0004000000 */
[----:B------:R-:W-:-:S03]  /*3280*/  IMAD.MOV.U32 R5, RZ, RZ, R3 ;  /* 0x000000ffff057224 */ /* 0x000fc600078e0003 */
[----:B------:R-:W-:Y:S05]  /*3290*/  @!P2 BRA `(.L_x_615) ;  /* 0x000000000014a947 */ /* 0x000fea0003800000 */
[----:B------:R-:W-:Y:S01]  /*32a0*/  FSETP.GEU.AND P0, PT, R8, R7, PT ;  /* 0x000000070800720b */ /* 0x000fe20003f0e000 */
[----:B------:R-:W-:Y:S02]  /*32b0*/  IMAD.MOV.U32 R12, RZ, RZ, R8 ;  /* 0x000000ffff0c7224 */ /* 0x000fe400078e0008 */
[----:B------:R-:W-:-:S10]  /*32c0*/  VIADD R5, R2, 0x300 ;  /* 0x0000030002057836 */ /* 0x000fd40000000000 */
[----:B------:R-:W-:Y:S02]  /*32d0*/  @P0 IMAD.MOV.U32 R12, RZ, RZ, R7 ;  /* 0x000000ffff0c0224 */ /* 0x000fe400078e0007 */
[----:B------:R-:W-:-:S07]  /*32e0*/  @P0 IMAD.MOV.U32 R5, RZ, RZ, R3 ;  /* 0x000000ffff050224 */ /* 0x000fce00078e0003 */
.L_x_615:
[----:B------:R-:W-:Y:S05]  /*32f0*/  BSYNC.RECONVERGENT B1 ;  /* 0x0000000000017941 */ /* 0x000fea0003800200 */
.L_x_614:
[----:B-----5:R-:W-:Y:S01]  /*3300*/  FSETP.GEU.AND P0, PT, R12, R9, PT ;  /* 0x000000090c00720b */ /* 0x020fe20003f0e000 */
[----:B------:R-:W-:Y:S01]  /*3310*/  BSSY.RECONVERGENT B1, `(.L_x_616) ;  /* 0x0000014000017945 */ /* 0x000fe20003800200 */
[-C--:B------:R-:W-:Y:S01]  /*3320*/  IADD3 R13, P3, PT, R5, R11.reuse, RZ ;  /* 0x0000000b050d7210 */ /* 0x080fe20007f7e0ff */
[----:B------:R-:W-:Y:S01]  /*3330*/  IMAD.MOV.U32 R3, RZ, RZ, R12 ;  /* 0x000000ffff037224 */ /* 0x000fe200078e000c */
[----:B------:R-:W-:Y:S02]  /*3340*/  IADD3 R8, P1, PT, R4, R11, RZ ;  /* 0x0000000b04087210 */ /* 0x000fe40007f3e0ff */
[----:B------:R-:W-:Y:S02]  /*3350*/  IADD3.X R14, PT, PT, R6, UR4, RZ, P3, !PT ;  /* 0x00000004060e7c10 */ /* 0x000fe40009ffe4ff */
[----:B------:R-:W-:Y:S01]  /*3360*/  ISETP.LE.AND P2, PT, R10, UR6, PT ;  /* 0x000000060a007c0c */ /* 0x000fe2000bf43270 */
[----:B------:R-:W-:Y:S02]  /*3370*/  IMAD.X R11, RZ, RZ, R6, P1 ;  /* 0x000000ffff0b7224 */ /* 0x000fe400008e0606 */
[----:B------:R-:W-:-:S02]  /*3380*/  IMAD.MOV.U32 R6, RZ, RZ, R13 ;  /* 0x000000ffff067224 */ /* 0x000fc400078e000d */
[----:B------:R-:W-:Y:S01]  /*3390*/  IMAD.MOV.U32 R7, RZ, RZ, R14 ;  /* 0x000000ffff077224 */ /* 0x000fe200078e000e */
[----:B------:R-:W-:Y:S07]  /*33a0*/  @!P0 BRA `(.L_x_617) ;  /* 0x0000000000288947 */ /* 0x000fee0003800000 */
        /* <DEDUP_REMOVED lines=10> */
.L_x_617:
[----:B------:R-:W-:Y:S05]  /*3450*/  BSYNC.RECONVERGENT B1 ;  /* 0x0000000000017941 */ /* 0x000fea0003800200 */
.L_x_616:
        /* <DEDUP_REMOVED lines=12> */
[----:B------:R-:W-:-:S05]  /*3520*/  IMAD.MOV.U32 R9, RZ, RZ, 0x500 ;  /* 0x00000500ff097424 */ /* 0x000fca00078e00ff */
[----:B------:R-:W2:Y:S01]  /*3530*/  ATOMG.E.ADD.STRONG.GPU PT, R8, desc[UR10][R4.64], R9 ;  /* 0x80000009040879a8 */ /* 0x000ea200081ef10a */
[----:B------:R-:W0:Y:S01]  /*3540*/  S2UR UR5, SR_CgaCtaId ;  /* 0x00000000000579c3 */ /* 0x000e220000008800 */
[----:B------:R-:W-:Y:S02]  /*3550*/  UMOV UR4, 0x400 ;  /* 0x0000040000047882 */ /* 0x000fe40000000000 */
[----:B0-----:R-:W-:Y:S01]  /*3560*/  ULEA UR4, UR5, UR4, 0x18 ;  /* 0x0000000405047291 */ /* 0x001fe2000f8ec0ff */
[----:B--2---:R-:W-:-:S08]  /*3570*/  VIADD R8, R8, UR6 ;  /* 0x0000000608087c36 */ /* 0x004fd00008000000 */
[----:B------:R0:W-:Y:S03]  /*3580*/  STS [UR4+0x98], R8 ;  /* 0x00009808ff007988 */ /* 0x0001e60008000804 */
.L_x_620:
[----:B------:R-:W-:Y:S05]  /*3590*/  BSYNC.RECONVERGENT B1 ;  /* 0x0000000000017941 */ /* 0x000fea0003800200 */
.L_x_619:
[----:B------:R-:W1:Y:S08]  /*35a0*/  S2UR UR5, SR_CgaCtaId ;  /* 0x00000000000579c3 */ /* 0x000e700000008800 */
[----:B------:R-:W-:Y:S06]  /*35b0*/  BAR.SYNC.DEFER_BLOCKING 0x0 ;  /* 0x0000000000007b1d */ /* 0x000fec0000010000 */
[----:B------:R-:W-:Y:S01]  /*35c0*/  UMOV UR4, 0x400 ;  /* 0x0000040000047882 */ /* 0x000fe20000000000 */
[----:B------:R-:W2:Y:S01]  /*35d0*/  LDCU UR7, c[0x0][0x398] ;  /* 0x00007300ff0777ac */ /* 0x000ea20008000800 */
[----:B------:R-:W3:Y:S01]  /*35e0*/  LDCU.128 UR12, c[0x0][0x380] ;  /* 0x00007000ff0c77ac */ /* 0x000ee20008000c00 */
[----:B-1----:R-:W-:-:S06]  /*35f0*/  ULEA UR4, UR5, UR4, 0x18 ;  /* 0x0000000405047291 */ /* 0x002fcc000f8ec0ff */
[----:B0-----:R-:W-:-:S05]  /*3600*/  IMAD.U32 R8, RZ, RZ, UR4 ;  /* 0x00000004ff087e24 */ /* 0x001fca000f8e00ff */
[----:B------:R-:W0:Y:S02]  /*3610*/  LDS R11, [R8+0x98] ;  /* 0x00009800080b7984 */ /* 0x000e240000000800 */
[----:B0-----:R-:W-:-:S05]  /*3620*/  VIADD R9, R11, 0x500 ;  /* 0x000005000b097836 */ /* 0x001fca0000000000 */
[----:B------:R-:W-:-:S13]  /*3630*/  ISETP.GT.AND P0, PT, R9, R10, PT ;  /* 0x0000000a0900720c */ /* 0x000fda0003f04270 */
[----:B--23--:R-:W-:Y:S05]  /*3640*/  @P0 BRA `(.L_x_621) ;  /* 0x0000000800080947 */ /* 0x00cfea0003800000 */
[----:B------:R-:W-:Y:S01]  /*3650*/  BSSY.RECONVERGENT B1, `(.L_x_621) ;  /* 0x0000081000017945 */ /* 0x000fe20003800200 */
.L_x_634:
[----:B------:R-:W-:-:S04]  /*3660*/  IADD3 R13, P0, PT, R2, R11, RZ ;  /* 0x0000000b020d7210 */ /* 0x000fc80007f1e0ff */
[----:B------:R-:W-:Y:S02]  /*3670*/  LEA.HI.X.SX32 R12, R11, RZ, 0x1, P0 ;  /* 0x000000ff0b0c7211 */ /* 0x000fe400000f0eff */
[----:B------:R-:W-:-:S04]  /*3680*/  LEA R14, P0, R13, UR12, 0x2 ;  /* 0x0000000c0d0e7c11 */ /* 0x000fc8000f8010ff */
[----:B------:R-:W-:-:S05]  /*3690*/  LEA.HI.X R15, R13, UR13, R12, 0x2, P0 ;  /* 0x0000000d0d0f7c11 */ /* 0x000fca00080f140c */
[----:B------:R-:W2:Y:S04]  /*36a0*/  LDG.E R20, desc[UR10][R14.64] ;  /* 0x0000000a0e147981 */ /* 0x000ea8000c1e1900 */
[----:B------:R0:W5:Y:S04]  /*36b0*/  LDG.E R21, desc[UR10][R14.64+0x400] ;  /* 0x0004000a0e157981 */ /* 0x000168000c1e1900 */
[----:B------:R0:W5:Y:S04]  /*36c0*/  LDG.E R11, desc[UR10][R14.64+0x800] ;  /* 0x0008000a0e0b7981 */ /* 0x000168000c1e1900 */
[----:B------:R0:W5:Y:S04]  /*36d0*/  LDG.E R9, desc[UR10][R14.64+0xc00] ;  /* 0x000c000a0e097981 */ /* 0x000168000c1e1900 */
[----:B------:R0:W5:Y:S01]  /*36e0*/  LDG.E R10, desc[UR10][R14.64+0x1000] ;  /* 0x0010000a0e0a7981 */ /* 0x000162000c1e1900 */
[----:B------:R-:W-:Y:S01]  /*36f0*/  IADD3 R13, P1, PT, R13, UR14, RZ ;  /* 0x0000000e0d0d7c10 */ /* 0x000fe2000ff3e0ff */
[----:B------:R-:W-:Y:S01]  /*3700*/  BSSY.RECONVERGENT B2, `(.L_x_622) ;  /* 0x0000012000027945 */ /* 0x000fe20003800200 */
[----:B------:R-:W-:-:S02]  /*3710*/  IMAD.MOV.U32 R16, RZ, RZ, R3 ;  /* 0x000000ffff107224 */ /* 0x000fc400078e0003 */
[----:B------:R-:W-:Y:S01]  /*3720*/  IMAD.MOV.U32 R18, RZ, RZ, R6 ;  /* 0x000000ffff127224 */ /* 0x000fe200078e0006 */
[----:B------:R-:W-:Y:S01]  /*3730*/  IADD3.X R12, PT, PT, R12, UR15, RZ, P1, !PT ;  /* 0x0000000f0c0c7c10 */ /* 0x000fe20008ffe4ff */
        /* <DEDUP_REMOVED lines=14> */
.L_x_623:
[----:B------:R-:W-:Y:S05]  /*3820*/  BSYNC.RECONVERGENT B2 ;  /* 0x0000000000027941 */ /* 0x000fea0003800200 */
.L_x_622:
        /* <DEDUP_REMOVED lines=19> */
.L_x_625:
[----:B------:R-:W-:Y:S05]  /*3960*/  BSYNC.RECONVERGENT B2 ;  /* 0x0000000000027941 */ /* 0x000fea0003800200 */
.L_x_624:
        /* <DEDUP_REMOVED lines=19> */
.L_x_627:
[----:B------:R-:W-:Y:S05]  /*3aa0*/  BSYNC.RECONVERGENT B2 ;  /* 0x0000000000027941 */ /* 0x000fea0003800200 */
.L_x_626:
        /* <DEDUP_REMOVED lines=19> */
.L_x_629:
[----:B------:R-:W-:Y:S05]  /*3be0*/  BSYNC.RECONVERGENT B2 ;  /* 0x0000000000027941 */ /* 0x000fea0003800200 */
.L_x_628:
        /* <DEDUP_REMOVED lines=19> */
.L_x_631:
[----:B------:R-:W-:Y:S05]  /*3d20*/  BSYNC.RECONVERGENT B2 ;  /* 0x0000000000027941 */ /* 0x000fea0003800200 */
.L_x_630:
[----:B------:R-:W-:Y:S01]  /*3d30*/  BAR.SYNC.DEFER_BLOCKING 0x0 ;  /* 0x0000000000007b1d */ /* 0x000fe20000010000 */
[----:B------:R-:W-:-:S05]  /*3d40*/  ISETP.NE.AND P0, PT, R2, RZ, PT ;  /* 0x000000ff0200720c */ /* 0x000fca0003f05270 */
[----:B------:R-:W-:Y:S08]  /*3d50*/  BSSY.RECONVERGENT B2, `(.L_x_632) ;  /* 0x000000a000027945 */ /* 0x000ff00003800200 */
[----:B------:R-:W-:Y:S05]  /*3d60*/  @P0 BRA `(.L_x_633) ;  /* 0x0000000000200947 */ /* 0x000fea0003800000 */
[----:B------:R-:W-:-:S05]  /*3d70*/  IMAD.MOV.U32 R11, RZ, RZ, 0x500 ;  /* 0x00000500ff0b7424 */ /* 0x000fca00078e00ff */
[----:B------:R-:W2:Y:S01]  /*3d80*/  ATOMG.E.ADD.STRONG.GPU PT, R8, desc[UR10][R4.64], R11 ;  /* 0x8000000b040879a8 */ /* 0x000ea200081ef10a */
[----:B------:R-:W0:Y:S01]  /*3d90*/  S2UR UR5, SR_CgaCtaId ;  /* 0x00000000000579c3 */ /* 0x000e220000008800 */
[----:B------:R-:W-:Y:S02]  /*3da0*/  UMOV UR4, 0x400 ;  /* 0x0000040000047882 */ /* 0x000fe40000000000 */
[----:B0-----:R-:W-:Y:S01]  /*3db0*/  ULEA UR4, UR5, UR4, 0x18 ;  /* 0x0000000405047291 */ /* 0x001fe2000f8ec0ff */
[----:B--2---:R-:W-:-:S05]  /*3dc0*/  VIADD R9, R8, UR6 ;  /* 0x0000000608097c36 */ /* 0x004fca0008000000 */
[----:B------:R-:W-:-:S05]  /*3dd0*/  IMAD.U32 R8, RZ, RZ, UR4 ;  /* 0x00000004ff087e24 */ /* 0x000fca000f8e00ff */
[----:B------:R0:W-:Y:S02]  /*3de0*/  STS [R8+0x98], R9 ;  /* 0x0000980908007388 */ /* 0x0001e40000000800 */
.L_x_633:
[----:B------:R-:W-:Y:S05]  /*3df0*/  BSYNC.RECONVERGENT B2 ;  /* 0x0000000000027941 */ /* 0x000fea0003800200 */
.L_x_632:
[----:B------:R-:W-:Y:S01]  /*3e00*/  BAR.SYNC.DEFER_BLOCKING 0x0 ;  /* 0x0000000000007b1d */ /* 0x000fe20000010000 */
[----:B------:R-:W-:-:S05]  /*3e10*/  IMAD.U32 R10, RZ, RZ, UR7 ;  /* 0x00000007ff0a7e24 */ /* 0x000fca000f8e00ff */
[----:B------:R-:W0:Y:S02]  /*3e20*/  LDS R11, [R8+0x98] ;  /* 0x00009800080b7984 */ /* 0x000e240000000800 */
[----:B0-----:R-:W-:-:S05]  /*3e30*/  VIADD R9, R11, 0x500 ;  /* 0x000005000b097836 */ /* 0x001fca0000000000 */
[----:B------:R-:W-:-:S13]  /*3e40*/  ISETP.GT.AND P0, PT, R9, R10, PT ;  /* 0x0000000a0900720c */ /* 0x000fda0003f04270 */
[----:B------:R-:W-:Y:S05]  /*3e50*/  @!P0 BRA `(.L_x_634) ;  /* 0xfffffff800008947 */ /* 0x000fea000383ffff */
[----:B------:R-:W-:Y:S05]  /*3e60*/  BSYNC.RECONVERGENT B1 ;  /* 0x0000000000017941 */ /* 0x000fea0003800200 */
.L_x_621:
[----:B------:R-:W-:Y:S01]  /*3e70*/  ISETP.GE.AND P0, PT, R11, R10, PT ;  /* 0x0000000a0b00720c */ /* 0x000fe20003f06270 */
[----:B------:R-:W0:Y:S01]  /*3e80*/  LDCU.64 UR6, c[0x0][0x388] ;  /* 0x00007100ff0677ac */ /* 0x000e220008000a00 */
[----:B------:R-:W-:Y:S01]  /*3e90*/  BSSY.RECONVERGENT B1, `(.L_x_618) ;  /* 0x0000094000017945 */ /* 0x000fe20003800200 */
[----:B------:R-:W1:Y:S10]  /*3ea0*/  LDCU.64 UR4, c[0x0][0x388] ;  /* 0x00007100ff0477ac */ /* 0x000e740008000a00 */
[----:B------:R-:W-:Y:S05]  /*3eb0*/  @P0 BRA `(.L_x_635) ;  /* 0x0000000800440947 */ /* 0x000fea0003800000 */
[----:B------:R-:W-:-:S05]  /*3ec0*/  IMAD.IADD R9, R10, 0x1, -R11 ;  /* 0x000000010a097824 */ /* 0x000fca00078e0a0b */
[----:B------:R-:W-:-:S13]  /*3ed0*/  ISETP.GE.AND P0, PT, R2, R9, PT ;  /* 0x000000090200720c */ /* 0x000fda0003f06270 */
[----:B------:R-:W-:Y:S05]  /*3ee0*/  @P0 BRA `(.L_x_635) ;  /* 0x0000000800380947 */ /* 0x000fea0003800000 */
[----:B------:R-:W-:Y:S01]  /*3ef0*/  LOP3.LUT R4, RZ, R2, RZ, 0x33, !PT ;  /* 0x00000002ff047212 */ /* 0x000fe200078e33ff */
[----:B------:R-:W-:Y:S01]  /*3f00*/  BSSY.RECONVERGENT B2, `(.L_x_636) ;  /* 0x0000027000027945 */ /* 0x000fe20003800200 */
[----:B------:R-:W-:Y:S02]  /*3f10*/  IMAD.MOV.U32 R8, RZ, RZ, R2 ;  /* 0x000000ffff087224 */ /* 0x000fe400078e0002 */
[----:B------:R-:W-:-:S04]  /*3f20*/  IADD3 R16, PT, PT, -R11, R10, R4 ;  /* 0x0000000a0b107210 */ /* 0x000fc80007ffe104 */
[----:B------:R-:W-:-:S04]  /*3f30*/  LOP3.LUT R4, R16, 0x300, RZ, 0xc0, !PT ;  /* 0x0000030010047812 */ /* 0x000fc800078ec0ff */
[----:B------:R-:W-:-:S13]  /*3f40*/  ISETP.NE.AND P0, PT, R4, 0x300, PT ;  /* 0x000003000400780c */ /* 0x000fda0003f05270 */
[----:B------:R-:W-:Y:S05]  /*3f50*/  @!P0 BRA `(.L_x_637) ;  /* 0x0000000000848947 */ /* 0x000fea0003800000 */
[----:B------:R-:W2:Y:S01]  /*3f60*/  LDC.64 R4, c[0x0][0x380] ;  /* 0x0000e000ff047b82 */ /* 0x000ea20000000a00 */
[----:B------:R-:W-:Y:S01]  /*3f70*/  LEA.HI R8, R16, 0x1, RZ, 0x18 ;  /* 0x0000000110087811 */ /* 0x000fe200078fc0ff */
[----:B------:R-:W-:-:S03]  /*3f80*/  IMAD.IADD R15, R2, 0x1, R11 ;  /* 0x00000001020f7824 */ /* 0x000fc600078e020b */
[----:B------:R-:W-:Y:S01]  /*3f90*/  LOP3.LUT R10, R8, 0x3, RZ, 0xc0, !PT ;  /* 0x00000003080a7812 */ /* 0x000fe200078ec0ff */
[----:B------:R-:W-:-:S04]  /*3fa0*/  IMAD.MOV.U32 R8, RZ, RZ, R2 ;  /* 0x000000ffff087224 */ /* 0x000fc800078e0002 */
[----:B------:R-:W-:-:S07]  /*3fb0*/  IMAD.MOV R10, RZ, RZ, -R10 ;  /* 0x000000ffff0a7224 */ /* 0x000fce00078e0a0a */
.L_x_640:
[----:B--2---:R-:W-:-:S05]  /*3fc0*/  IMAD.WIDE R12, R15, 0x4, R4 ;  /* 0x000000040f0c7825 */ /* 0x004fca00078e0204 */
[----:B------:R-:W2:Y:S01]  /*3fd0*/  LDG.E R20, desc[UR10][R12.64] ;  /* 0x0000000a0c147981 */ /* 0x000ea2000c1e1900 */
[----:B------:R-:W-:Y:S01]  /*3fe0*/  VIADD R10, R10, 0x1 ;  /* 0x000000010a0a7836 */ /* 0x000fe20000000000 */
[C---:B-1----:R-:W-:Y:S01]  /*3ff0*/  IADD3 R18, P1, PT, R15.reuse, UR4, RZ ;  /* 0x000000040f127c10 */ /* 0x042fe2000ff3e0ff */
[----:B------:R-:W-:Y:S03]  /*4000*/  BSSY.RECONVERGENT B3, `(.L_x_638) ;  /* 0x0000013000037945 */ /* 0x000fe60003800200 */
[----:B------:R-:W-:Y:S02]  /*4010*/  ISETP.NE.AND P2, PT, R10, RZ, PT ;  /* 0x000000ff0a00720c */ /* 0x000fe40003f45270 */
[----:B------:R-:W-:Y:S02]  /*4020*/  LEA.HI.X.SX32 R17, R15, UR5, 0x1, P1 ;  /* 0x000000050f117c11 */ /* 0x000fe400088f0eff */
        /* <DEDUP_REMOVED lines=16> */
.L_x_639:
[----:B0-----:R-:W-:Y:S05]  /*4130*/  BSYNC.RECONVERGENT B3 ;  /* 0x0000000000037941 */ /* 0x001fea0003800200 */
.L_x_638:
[----:B------:R-:W-:Y:S02]  /*4140*/  VIADD R8, R8, 0x100 ;  /* 0x0000010008087836 */ /* 0x000fe40000000000 */
[----:B------:R-:W-:Y:S01]  /*4150*/  VIADD R15, R15, 0x100 ;  /* 0x000001000f0f7836 */ /* 0x000fe20000000000 */
[----:B------:R-:W-:Y:S06]  /*4160*/  @P2 BRA `(.L_x_640) ;  /* 0xfffffffc00942947 */ /* 0x000fec000383ffff */
.L_x_637:
[----:B01----:R-:W-:Y:S05]  /*4170*/  BSYNC.RECONVERGENT B2 ;  /* 0x0000000000027941 */ /* 0x003fea0003800200 */
.L_x_636:
        /* <DEDUP_REMOVED lines=9> */
.L_x_649:
[----:B------:R-:W-:-:S05]  /*4210*/  IMAD.WIDE R14, R11, 0x4, R4 ;  /* 0x000000040b0e7825 */ /* 0x000fca00078e0204 */
[----:B------:R-:W2:Y:S04]  /*4220*/  LDG.E R24, desc[UR10][R14.64+-0x800] ;  /* 0xfff8000a0e187981 */ /* 0x000ea8000c1e1900 */
[----:B------:R0:W5:Y:S04]  /*4230*/  LDG.E R26, desc[UR10][R14.64+-0x400] ;  /* 0xfffc000a0e1a7981 */ /* 0x000168000c1e1900 */
        /* <DEDUP_REMOVED lines=21> */
.L_x_642:
[----:B------:R-:W-:Y:S05]  /*4390*/  BSYNC.RECONVERGENT B2 ;  /* 0x0000000000027941 */ /* 0x000fea0003800200 */
.L_x_641:
        /* <DEDUP_REMOVED lines=19> */
.L_x_644:
[----:B------:R-:W-:Y:S05]  /*44d0*/  BSYNC.RECONVERGENT B2 ;  /* 0x0000000000027941 */ /* 0x000fea0003800200 */
.L_x_643:
[----:B------:R-:W-:Y:S01]  /*44e0*/  FSETP.GEU.AND P0, PT, R3, R10, PT ;  /* 0x0000000a0300720b */ /* 0x000fe20003f0e000 */
[----:B------:R-:W-:Y:S01]  /*44f0*/  BSSY.RECONVERGENT B2, `(.L_x_645) ;  /* 0x0000013000027945 */ /* 0x000fe20003800200 */
[C---:B------:R-:W-:Y:S01]  /*4500*/  IADD3 R17, P1, PT, R19.reuse, UR6, RZ ;  /* 0x0000000613117c10 */ /* 0x040fe2000ff3e0ff */
        /* <DEDUP_REMOVED lines=17> */
.L_x_646:
[----:B------:R-:W-:Y:S05]  /*4620*/  BSYNC.RECONVERGENT B2 ;  /* 0x0000000000027941 */ /* 0x000fea0003800200 */
.L_x_645:
        /* <DEDUP_REMOVED lines=18> */
.L_x_648:
[----:B------:R-:W-:Y:S05]  /*4750*/  BSYNC.RECONVERGENT B2 ;  /* 0x0000000000027941 */ /* 0x000fea0003800200 */
.L_x_647:
[----:B------:R-:W-:Y:S02]  /*4760*/  VIADD R8, R8, 0x400 ;  /* 0x0000040008087836 */ /* 0x000fe40000000000 */
[----:B------:R-:W-:Y:S02]  /*4770*/  VIADD R20, R20, 0x400 ;  /* 0x0000040014147836 */ /* 0x000fe40000000000 */
[----:B------:R-:W-:Y:S01]  /*4780*/  VIADD R19, R19, 0x400 ;  /* 0x0000040013137836 */ /* 0x000fe20000000000 */
[----:B------:R-:W-:Y:S01]  /*4790*/  ISETP.GE.AND P0, PT, R8, R9, PT ;  /* 0x000000090800720c */ /* 0x000fe20003f06270 */
[----:B------:R-:W-:Y:S02]  /*47a0*/  VIADD R18, R18, 0x400 ;  /* 0x0000040012127836 */ /* 0x000fe40000000000 */
[----:B------:R-:W-:-:S10]  /*47b0*/  VIADD R11, R11, 0x400 ;  /* 0x000004000b0b7836 */ /* 0x000fd40000000000 */
[----:B------:R-:W-:Y:S05]  /*47c0*/  @!P0 BRA `(.L_x_649) ;  /* 0xfffffff800908947 */ /* 0x000fea000383ffff */
.L_x_635:
[----:B01----:R-:W-:Y:S05]  /*47d0*/  BSYNC.RECONVERGENT B1 ;  /* 0x0000000000017941 */ /* 0x003fea0003800200 */
.L_x_618:
        /* <DEDUP_REMOVED lines=22> */
.L_x_651:
[----:B------:R-:W-:Y:S05]  /*4940*/  BSYNC.RECONVERGENT B1 ;  /* 0x0000000000017941 */ /* 0x000fea0003800200 */
.L_x_650:
        /* <DEDUP_REMOVED lines=21> */
.L_x_653:
[----:B------:R-:W-:Y:S05]  /*4aa0*/  BSYNC.RECONVERGENT B1 ;  /* 0x0000000000017941 */ /* 0x000fea0003800200 */
.L_x_652:
        /* <DEDUP_REMOVED lines=21> */
.L_x_655:
[----:B------:R-:W-:Y:S05]  /*4c00*/  BSYNC.RECONVERGENT B1 ;  /* 0x0000000000017941 */ /* 0x000fea0003800200 */
.L_x_654:
        /* <DEDUP_REMOVED lines=21> */
.L_x_657:
[----:B------:R-:W-:Y:S05]  /*4d60*/  BSYNC.RECONVERGENT B1 ;  /* 0x0000000000017941 */ /* 0x000fea0003800200 */
.L_x_656:
        /* <DEDUP_REMOVED lines=22> */
.L_x_659:
[----:B------:R-:W-:Y:S05]  /*4ed0*/  BSYNC.RECONVERGENT B1 ;  /* 0x0000000000017941 */ /* 0x000fea0003800200 */
.L_x_658:
        /* <DEDUP_REMOVED lines=12> */
.L_x_661:
[----:B------:R-:W-:Y:S05]  /*4fa0*/  BSYNC.RECONVERGENT B1 ;  /* 0x0000000000017941 */ /* 0x000fea0003800200 */
.L_x_660:
[----:B------:R-:W-:Y:S01]  /*4fb0*/  BAR.SYNC.DEFER_BLOCKING 0x0 ;  /* 0x0000000000007b1d */ /* 0x000fe20000010000 */
[----:B------:R-:W-:-:S13]  /*4fc0*/  ISETP.NE.AND P2, PT, R2, RZ, PT ;  /* 0x000000ff0200720c */ /* 0x000fda0003f45270 */
[----:B------:R-:W-:Y:S05]  /*4fd0*/  @P2 BRA `(.L_x_577) ;  /* 0x00000008002c2947 */ /* 0x000fea0003800000 */
[----:B------:R-:W1:Y:S01]  /*4fe0*/  S2R R2, SR_CgaCtaId ;  /* 0x0000000000027919 */ /* 0x000e620000008800 */
[----:B------:R-:W-:Y:S01]  /*4ff0*/  MOV R7, 0x400 ;  /* 0x0000040000077802 */ /* 0x000fe20000000f00 */
[----:B------:R-:W-:Y:S01]  /*5000*/  BSSY.RECONVERGENT B1, `(.L_x_662) ;  /* 0x0000019000017945 */ /* 0x000fe20003800200 */
[----:B------:R-:W-:Y:S02]  /*5010*/  IMAD.MOV.U32 R12, RZ, RZ, R6 ;  /* 0x000000ffff0c7224 */ /* 0x000fe400078e0006 */
[----:B------:R-:W-:Y:S02]  /*5020*/  IMAD.MOV.U32 R10, RZ, RZ, R5 ;  /* 0x000000ffff0a7224 */ /* 0x000fe400078e0005 */
[----:B------:R-:W-:Y:S01]  /*5030*/  IMAD.MOV.U32 R14, RZ, RZ, R4 ;  /* 0x000000ffff0e7224 */ /* 0x000fe200078e0004 */
[----:B-1----:R-:W-:-:S05]  /*5040*/  LEA R7, R2, R7, 0x18 ;  /* 0x0000000702077211 */ /* 0x002fca00078ec0ff */
[----:B------:R-:W1:Y:S04]  /*5050*/  LDS R13, [R7+0x18] ;  /* 0x00001800070d7984 */ /* 0x000e680000000800 */
[----:B------:R2:W3:Y:S04]  /*5060*/  LDS R15, [R7+0x28] ;  /* 0x00002800070f7984 */ /* 0x0004e80000000800 */
[----:B------:R2:W4:Y:S04]  /*5070*/  LDS R17, [R7+0x38] ;  /* 0x0000380007117984 */ /* 0x0005280000000800 */
[----:B0-----:R2:W0:Y:S04]  /*5080*/  LDS R9, [R7+0x48] ;  /* 0x0000480007097984 */ /* 0x0014280000000800 */
[----:B------:R2:W0:Y:S04]  /*5090*/  LDS R8, [R7+0x58] ;  /* 0x0000580007087984 */ /* 0x0004280000000800 */
[----:B------:R2:W0:Y:S04]  /*50a0*/  LDS R3, [R7+0x68] ;  /* 0x0000680007037984 */ /* 0x0004280000000800 */
[----:B------:R2:W0:Y:S01]  /*50b0*/  LDS R2, [R7+0x78] ;  /* 0x0000780007027984 */ /* 0x0004220000000800 */
[----:B-1----:R-:W-:-:S13]  /*50c0*/  FSETP.GEU.AND P0, PT, R6, R13, PT ;  /* 0x0000000d0600720b */ /* 0x002fda0003f0e000 */
[----:B--234-:R-:W-:Y:S05]  /*50d0*/  @!P0 BRA `(.L_x_663) ;  /* 0x00000000002c8947 */ /* 0x01cfea0003800000 */
[----:B------:R-:W1:Y:S01]  /*50e0*/  LDS.64 R10, [R7+0x20] ;  /* 0x00002000070a7984 */ /* 0x000e620000000a00 */
[----:B------:R-:W-:Y:S01]  /*50f0*/  FSETP.GEU.AND P3, PT, R13, R6, PT ;  /* 0x000000060d00720b */ /* 0x000fe20003f6e000 */
[----:B------:R-:W-:-:S12]  /*5100*/  IMAD.MOV.U32 R12, RZ, RZ, R13 ;  /* 0x000000ffff0c7224 */ /* 0x000fd800078e000d */
[CC--:B-1----:R-:W-:Y:S01]  /*5110*/  @P3 ISETP.GE.U32.AND P0, PT, R5.reuse, R10.reuse, PT ;  /* 0x0000000a0500320c */ /* 0x0c2fe20003f06070 */
[----:B------:R-:W-:Y:S01]  /*5120*/  IMAD.MOV.U32 R14, RZ, RZ, R11 ;  /* 0x000000ffff0e7224 */ /* 0x000fe200078e000b */
[CC--:B------:R-:W-:Y:S02]  /*5130*/  @P3 ISETP.LT.U32.AND P1, PT, R5.reuse, R10.reuse, PT ;  /* 0x0000000a0500320c */ /* 0x0c0fe40003f21070 */
[CC--:B------:R-:W-:Y:S02]  /*5140*/  @P3 ISETP.GE.AND.EX P0, PT, R4.reuse, R11.reuse, PT, P0 ;  /* 0x0000000b0400320c */ /* 0x0c0fe40003f06300 */
[----:B------:R-:W-:Y:S02]  /*5150*/  @P3 ISETP.LT.AND.EX P1, PT, R4, R11, PT, P1 ;  /* 0x0000000b0400320c */ /* 0x000fe40003f21310 */
[----:B------:R-:W-:Y:S02]  /*5160*/  @P3 FSEL R12, R6, R13, !P0 ;  /* 0x0000000d060c3208 */ /* 0x000fe40004000000 */
[----:B------:R-:W-:-:S02]  /*5170*/  @P3 SEL R10, R5, R10, P1 ;  /* 0x0000000a050a3207 */ /* 0x000fc40000800000 */
[----:B------:R-:W-:-:S07]  /*5180*/  @P3 SEL R14, R4, R11, P1 ;  /* 0x0000000b040e3207 */ /* 0x000fce0000800000 */
.L_x_663:
[----:B------:R-:W-:Y:S05]  /*5190*/  BSYNC.RECONVERGENT B1 ;  /* 0x0000000000017941 */ /* 0x000fea0003800200 */
.L_x_662:
[----:B------:R-:W-:Y:S01]  /*51a0*/  FSETP.GEU.AND P0, PT, R12, R15, PT ;  /* 0x0000000f0c00720b */ /* 0x000fe20003f0e000 */
[----:B------:R-:W-:Y:S01]  /*51b0*/  BSSY.RECONVERGENT B1, `(.L_x_664) ;  /* 0x0000010000017945 */ /* 0x000fe20003800200 */
[----:B------:R-:W-:Y:S02]  /*51c0*/  IMAD.MOV.U32 R6, RZ, RZ, R12 ;  /* 0x000000ffff067224 */ /* 0x000fe400078e000c */
[----:B------:R-:W-:Y:S02]  /*51d0*/  IMAD.MOV.U32 R11, RZ, RZ, R10 ;  /* 0x000000ffff0b7224 */ /* 0x000fe400078e000a */
[----:B------:R-:W-:-:S07]  /*51e0*/  IMAD.MOV.U32 R5, RZ, RZ, R14 ;  /* 0x000000ffff057224 */ /* 0x000fce00078e000e */
[----:B------:R-:W-:Y:S05]  /*51f0*/  @!P0 BRA `(.L_x_665) ;  /* 0x00000000002c8947 */ /* 0x000fea0003800000 */
[----:B------:R-:W1:Y:S01]  /*5200*/  LDS.64 R4, [R7+0x30] ;  /* 0x0000300007047984 */ /* 0x000e620000000a00 */
[----:B------:R-:W-:Y:S01]  /*5210*/  FSETP.GEU.AND P3, PT, R15, R12, PT ;  /* 0x0000000c0f00720b */ /* 0x000fe20003f6e000 */
[----:B------:R-:W-:-:S12]  /*5220*/  IMAD.MOV.U32 R6, RZ, RZ, R15 ;  /* 0x000000ffff067224 */ /* 0x000fd800078e000f */
[CC--:B-1----:R-:W-:Y:S01]  /*5230*/  @P3 ISETP.GE.U32.AND P0, PT, R10.reuse, R4.reuse, PT ;  /* 0x000000040a00320c */ /* 0x0c2fe20003f06070 */
[----:B------:R-:W-:Y:S01]  /*5240*/  IMAD.MOV.U32 R11, RZ, RZ, R4 ;  /* 0x000000ffff0b7224 */ /* 0x000fe200078e0004 */
[-C--:B------:R-:W-:Y:S02]  /*5250*/  @P3 ISETP.LT.U32.AND P1, PT, R10, R4.reuse, PT ;  /* 0x000000040a00320c */ /* 0x080fe40003f21070 */
[CC--:B------:R-:W-:Y:S02]  /*5260*/  @P3 ISETP.GE.AND.EX P0, PT, R14.reuse, R5.reuse, PT, P0 ;  /* 0x000000050e00320c */ /* 0x0c0fe40003f06300 */
[----:B------:R-:W-:Y:S02]  /*5270*/  @P3 ISETP.LT.AND.EX P1, PT, R14, R5, PT, P1 ;  /* 0x000000050e00320c */ /* 0x000fe40003f21310 */
[----:B------:R-:W-:Y:S02]  /*5280*/  @P3 FSEL R6, R12, R15, !P0 ;  /* 0x0000000f0c063208 */ /* 0x000fe40004000000 */
[----:B------:R-:W-:-:S02]  /*5290*/  @P3 SEL R11, R10, R4, P1 ;  /* 0x000000040a0b3207 */ /* 0x000fc40000800000 */
[----:B------:R-:W-:-:S07]  /*52a0*/  @P3 SEL R5, R14, R5, P1 ;  /* 0x000000050e053207 */ /* 0x000fce0000800000 */
.L_x_665:
[----:B------:R-:W-:Y:S05]  /*52b0*/  BSYNC.RECONVERGENT B1 ;  /* 0x0000000000017941 */ /* 0x000fea0003800200 */
.L_x_664:
        /* <DEDUP_REMOVED lines=18> */
.L_x_667:
[----:B------:R-:W-:Y:S05]  /*53e0*/  BSYNC.RECONVERGENT B1 ;  /* 0x0000000000017941 */ /* 0x000fea0003800200 */
.L_x_666:
[----:B0-----:R-:W-:Y:S01]  /*53f0*/  FSETP.GEU.AND P0, PT, R4, R9, PT ;  /* 0x000000090400720b */ /* 0x001fe20003f0e000 */
        /* <DEDUP_REMOVED lines=17> */
.L_x_669:
[----:B------:R-:W-:Y:S05]  /*5510*/  BSYNC.RECONVERGENT B1 ;  /* 0x0000000000017941 */ /* 0x000fea0003800200 */
.L_x_668:
        /* <DEDUP_REMOVED lines=18> */
.L_x_671:
[----:B------:R-:W-:Y:S05]  /*5640*/  BSYNC.RECONVERGENT B1 ;  /* 0x0000000000017941 */ /* 0x000fea0003800200 */
.L_x_670:
        /* <DEDUP_REMOVED lines=18> */
.L_x_673:
[----:B------:R-:W-:Y:S05]  /*5770*/  BSYNC.RECONVERGENT B1 ;  /* 0x0000000000017941 */ /* 0x000fea0003800200 */
.L_x_672:
        /* <DEDUP_REMOVED lines=17> */
.L_x_577:
[----:B------:R-:W-:Y:S05]  /*5890*/  BSYNC.RECONVERGENT B0 ;  /* 0x0000000000007941 */ /* 0x000fea0003800200 */
.L_x_544:
        /* <DEDUP_REMOVED lines=9> */
.L_x_674:
        /* <DEDUP_REMOVED lines=13> */
.L_x_844:


//--------------------- .text._ZN6thrust24THRUST_300001_SM_1000_NS8cuda_cub4core6detail13_kernel_agentINS1_8__reduce11ReduceAgentINS0_12zip_iteratorIN4cuda3std3__45tupleIJPfNS0_17counting_iteratorIlNS0_11use_defaultESE_SE_EEEEEEEPNSB_IJflEEESI_iNS1_9__extrema9arg_min_fIflNSA_4lessIfEEEEEEJSH_SJ_iSO_EEEvDpT0_ --------------------------
	.section	.text._ZN6thrust24THRUST_300001_SM_1000_NS8cuda_cub4core6detail13_kernel_agentINS1_8__reduce11ReduceAgentINS0_12zip_iteratorIN4cuda3std3__45tupleIJPfNS0_17counting_iteratorIlNS0_11use_defaultESE_SE_EEEEEEEPNSB_IJflEEESI_iNS1_9__extrema9arg_min_fIflNSA_4lessIfEEEEEEJSH_SJ_iSO_EEEvDpT0_,"ax",@progbits
	.align	128
        .global         _ZN6thrust24THRUST_300001_SM_1000_NS8cuda_cub4core6detail13_kernel_agentINS1_8__reduce11ReduceAgentINS0_12zip_iteratorIN4cuda3std3__45tupleIJPfNS0_17counting_iteratorIlNS0_11use_defaultESE_SE_EEEEEEEPNSB_IJflEEESI_iNS1_9__extrema9arg_min_fIflNSA_4lessIfEEEEEEJSH_SJ_iSO_EEEvDpT0_
        .type           _ZN6thrust24THRUST_300001_SM_1000_NS8cuda_cub4core6detail13_kernel_agentINS1_8__reduce11ReduceAgentINS0_12zip_iteratorIN4cuda3std3__45tupleIJPfNS0_17counting_iteratorIlNS0_11use_defaultESE_SE_EEEEEEEPNSB_IJflEEESI_iNS1_9__extrema9arg_min_fIflNSA_4lessIfEEEEEEJSH_SJ_iSO_EEEvDpT0_,@function
        .size           _ZN6thrust24THRUST_300001_SM_1000_NS8cuda_cub4core6detail13_kernel_agentINS1_8__reduce11ReduceAgentINS0_12zip_iteratorIN4cuda3std3__45tupleIJPfNS0_17counting_iteratorIlNS0_11use_defaultESE_SE_EEEEEEEPNSB_IJflEEESI_iNS1_9__extrema9arg_min_fIflNSA_4lessIfEEEEEEJSH_SJ_iSO_EEEvDpT0_,(.L_x_845 - _ZN6thrust24THRUST_300001_SM_1000_NS8cuda_cub4core6detail13_kernel_agentINS1_8__reduce11ReduceAgentINS0_12zip_iteratorIN4cuda3std3__45tupleIJPfNS0_17counting_iteratorIlNS0_11use_defaultESE_SE_EEEEEEEPNSB_IJflEEESI_iNS1_9__extrema9arg_min_fIflNSA_4lessIfEEEEEEJSH_SJ_iSO_EEEvDpT0_)
        .other          _ZN6thrust24THRUST_300001_SM_1000_NS8cuda_cub4core6detail13_kernel_agentINS1_8__reduce11ReduceAgentINS0_12zip_iteratorIN4cuda3std3__45tupleIJPfNS0_17counting_iteratorIlNS0_11use_defaultESE_SE_EEEEEEEPNSB_IJflEEESI_iNS1_9__extrema9arg_min_fIflNSA_4lessIfEEEEEEJSH_SJ_iSO_EEEvDpT0_,@"STO_CUDA_ENTRY STV_DEFAULT"
_ZN6thrust24THRUST_300001_SM_1000_NS8cuda_cub4core6detail13_kernel_agentINS1_8__reduce11ReduceAgentINS0_12zip_iteratorIN4cuda3std3__45tupleIJPfNS0_17counting_iteratorIlNS0_11use_defaultESE_SE_EEEEEEEPNSB_IJflEEESI_iNS1_9__extrema9arg_min_fIflNSA_4lessIfEEEEEEJSH_SJ_iSO_EEEvDpT0_:
.text._ZN6thrust24THRUST_300001_SM_1000_NS8cuda_cub4core6detail13_kernel_agentINS1_8__reduce11ReduceAgentINS0_12zip_iteratorIN4cuda3std3__45tupleIJPfNS0_17counting_iteratorIlNS0_11use_defaultESE_SE_EEEEEEEPNSB_IJflEEESI_iNS1_9__extrema9arg_min_fIflNSA_4lessIfEEEEEEJSH_SJ_iSO_EEEvDpT0_:
        /* <DEDUP_REMOVED lines=23> */
.L_x_678:
[----:B0-----:R-:W-:Y:S05]  /*0170*/  BSYNC.RECONVERGENT B1 ;  /* 0x0000000000017941 */ /* 0x001fea0003800200 */
.L_x_677:
        /* <DEDUP_REMOVED lines=19> */
.L_x_685:
        /* <DEDUP_REMOVED lines=23> */
.L_x_684:
[----:B------:R-:W-:Y:S05]  /*0420*/  BSYNC.RECONVERGENT B3 ;  /* 0x0000000000037941 */ /* 0x000fea0003800200 */
.L_x_683:
[----:B------:R-:W-:Y:S01]  /*0430*/  IADD3 R12, P0, PT, R12, 0x100, RZ ;  /* 0x000001000c0c7810 */ /* 0x000fe20007f1e0ff */
[----:B------:R-:W-:Y:S02]  /*0440*/  VIADD R11, R11, 0x100 ;  /* 0x000001000b0b7836 */ /* 0x000fe40000000000 */
[----:B------:R-:W-:Y:S02]  /*0450*/  IMAD.X R10, RZ, RZ, R10, P3 ;  /* 0x000000ffff0a7224 */ /* 0x000fe400018e060a */
[----:B------:R-:W-:Y:S01]  /*0460*/  IMAD.X R13, RZ, RZ, R13, P0 ;  /* 0x000000ffff0d7224 */ /* 0x000fe200000e060d */
[----:B------:R-:W-:Y:S07]  /*0470*/  @P2 BRA `(.L_x_685) ;  /* 0xfffffffc008c2947 */ /* 0x000fee000383ffff */
.L_x_682:
[----:B------:R-:W-:Y:S05]  /*0480*/  BSYNC.RECONVERGENT B2 ;  /* 0x0000000000027941 */ /* 0x000fea0003800200 */
.L_x_681:
[----:B------:R-:W-:-:S13]  /*0490*/  ISETP.GE.U32.AND P0, PT, R14, 0x300, PT ;  /* 0x000003000e00780c */ /* 0x000fda0003f06070 */
[----:B------:R-:W-:Y:S05]  /*04a0*/  @!P0 BRA `(.L_x_680) ;  /* 0x00000004007c8947 */ /* 0x000fea0003800000 */
[----:B------:R-:W0:Y:S01]  /*04b0*/  LDC.64 R8, c[0x0][0x380] ;  /* 0x0000e000ff087b82 */ /* 0x000e220000000a00 */
[----:B------:R-:W-:-:S07]  /*04c0*/  VIADD R10, R11, 0x200 ;  /* 0x000002000b0a7836 */ /* 0x000fce0000000000 */
[----:B------:R-:W1:Y:S02]  /*04d0*/  LDC.64 R6, c[0x0][0x388] ;  /* 0x0000e200ff067b82 */ /* 0x000e640000000a00 */
.L_x_694:
        /* <DEDUP_REMOVED lines=26> */
.L_x_687:
[----:B------:R-:W-:Y:S05]  /*0680*/  BSYNC.RECONVERGENT B2 ;  /* 0x0000000000027941 */ /* 0x000fea0003800200 */
.L_x_686:
        /* <DEDUP_REMOVED lines=20> */
.L_x_689:
[----:B------:R-:W-:Y:S05]  /*07d0*/  BSYNC.RECONVERGENT B2 ;  /* 0x0000000000027941 */ /* 0x000fea0003800200 */
.L_x_688:
        /* <DEDUP_REMOVED lines=20> */
.L_x_691:
[----:B------:R-:W-:Y:S05]  /*0920*/  BSYNC.RECONVERGENT B2 ;  /* 0x0000000000027941 */ /* 0x000fea0003800200 */
.L_x_690:
        /* <DEDUP_REMOVED lines=18> */
.L_x_693:
[----:B------:R-:W-:Y:S05]  /*0a50*/  BSYNC.RECONVERGENT B2 ;  /* 0x0000000000027941 */ /* 0x000fea0003800200 */
.L_x_692:
[C---:B------:R-:W-:Y:S02]  /*0a60*/  VIADD R5, R10.reuse, 0x200 ;  /* 0x000002000a057836 */ /* 0x040fe40000000000 */
[----:B------:R-:W-:-:S03]  /*0a70*/  VIADD R10, R10, 0x400 ;  /* 0x000004000a0a7836 */ /* 0x000fc60000000000 */
[----:B------:R-:W-:-:S13]  /*0a80*/  ISETP.GE.AND P0, PT, R5, UR5, PT ;  /* 0x0000000505007c0c */ /* 0x000fda000bf06270 */
[----:B------:R-:W-:Y:S05]  /*0a90*/  @!P0 BRA `(.L_x_694) ;  /* 0xfffffff800908947 */ /* 0x000fea000383ffff */
.L_x_680:
[----:B------:R-:W-:Y:S05]  /*0aa0*/  BSYNC.RECONVERGENT B1 ;  /* 0x0000000000017941 */ /* 0x000fea0003800200 */
.L_x_679:
        /* <DEDUP_REMOVED lines=25> */
.L_x_697:
[----:B------:R-:W-:Y:S05]  /*0c40*/  BSYNC.RECONVERGENT B1 ;  /* 0x0000000000017941 */ /* 0x000fea0003800200 */
.L_x_696:
        /* <DEDUP_REMOVED lines=21> */
.L_x_699:
[----:B------:R-:W-:Y:S05]  /*0da0*/  BSYNC.RECONVERGENT B1 ;  /* 0x0000000000017941 */ /* 0x000fea0003800200 */
.L_x_698:
        /* <DEDUP_REMOVED lines=21> */
.L_x_701:
[----:B------:R-:W-:Y:S05]  /*0f00*/  BSYNC.RECONVERGENT B1 ;  /* 0x0000000000017941 */ /* 0x000fea0003800200 */
.L_x_700:
        /* <DEDUP_REMOVED lines=21> */
.L_x_703:
[----:B------:R-:W-:Y:S05]  /*1060*/  BSYNC.RECONVERGENT B1 ;  /* 0x0000000000017941 */ /* 0x000fea0003800200 */
.L_x_702:
        /* <DEDUP_REMOVED lines=22> */
.L_x_705:
[----:B------:R-:W-:Y:S05]  /*11d0*/  BSYNC.RECONVERGENT B1 ;  /* 0x0000000000017941 */ /* 0x000fea0003800200 */
.L_x_704:
        /* <DEDUP_REMOVED lines=12> */
.L_x_707:
[----:B------:R-:W-:Y:S05]  /*12a0*/  BSYNC.RECONVERGENT B1 ;  /* 0x0000000000017941 */ /* 0x000fea0003800200 */
.L_x_706:
        /* <DEDUP_REMOVED lines=31> */
.L_x_710:
[----:B------:R-:W-:Y:S05]  /*14a0*/  BSYNC.RECONVERGENT B1 ;  /* 0x0000000000017941 */ /* 0x000fea0003800200 */
.L_x_709:
        /* <DEDUP_REMOVED lines=18> */
.L_x_712:
[----:B------:R-:W-:Y:S05]  /*15d0*/  BSYNC.RECONVERGENT B1 ;  /* 0x0000000000017941 */ /* 0x000fea0003800200 */
.L_x_711:
        /* <DEDUP_REMOVED lines=18> */
.L_x_714:
[----:B------:R-:W-:Y:S05]  /*1700*/  BSYNC.RECONVERGENT B1 ;  /* 0x0000000000017941 */ /* 0x000fea0003800200 */
.L_x_713:
        /* <DEDUP_REMOVED lines=18> */
.L_x_716:
[----:B------:R-:W-:Y:S05]  /*1830*/  BSYNC.RECONVERGENT B1 ;  /* 0x0000000000017941 */ /* 0x000fea0003800200 */
.L_x_715:
        /* <DEDUP_REMOVED lines=18> */
.L_x_718:
[----:B------:R-:W-:Y:S05]  /*1960*/  BSYNC.RECONVERGENT B1 ;  /* 0x0000000000017941 */ /* 0x000fea0003800200 */
.L_x_717:
        /* <DEDUP_REMOVED lines=18> */
.L_x_720:
[----:B------:R-:W-:Y:S05]  /*1a90*/  BSYNC.RECONVERGENT B1 ;  /* 0x0000000000017941 */ /* 0x000fea0003800200 */
.L_x_719:
        /* <DEDUP_REMOVED lines=19> */
.L_x_695:
        /* <DEDUP_REMOVED lines=28> */
.L_x_722:
[----:B------:R-:W-:Y:S05]  /*1d90*/  BSYNC.RECONVERGENT B1 ;  /* 0x0000000000017941 */ /* 0x000fea0003800200 */
.L_x_721:
        /* <DEDUP_REMOVED lines=22> */
.L_x_724:
[----:B------:R-:W-:Y:S05]  /*1f00*/  BSYNC.RECONVERGENT B1 ;  /* 0x0000000000017941 */ /* 0x000fea0003800200 */
.L_x_723:
        /* <DEDUP_REMOVED lines=22> */
.L_x_726:
[----:B------:R-:W-:Y:S05]  /*2070*/  BSYNC.RECONVERGENT B1 ;  /* 0x0000000000017941 */ /* 0x000fea0003800200 */
.L_x_725:
        /* <DEDUP_REMOVED lines=22> */
.L_x_728:
[----:B------:R-:W-:Y:S05]  /*21e0*/  BSYNC.RECONVERGENT B1 ;  /* 0x0000000000017941 */ /* 0x000fea0003800200 */
.L_x_727:
        /* <DEDUP_REMOVED lines=23> */
.L_x_730:
[----:B------:R-:W-:Y:S05]  /*2360*/  BSYNC.RECONVERGENT B1 ;  /* 0x0000000000017941 */ /* 0x000fea0003800200 */
.L_x_729:
        /* <DEDUP_REMOVED lines=12> */
.L_x_732:
[----:B------:R-:W-:Y:S05]  /*2430*/  BSYNC.RECONVERGENT B1 ;  /* 0x0000000000017941 */ /* 0x000fea0003800200 */
.L_x_731:
        /* <DEDUP_REMOVED lines=30> */
.L_x_734:
[----:B------:R-:W-:Y:S05]  /*2620*/  BSYNC.RECONVERGENT B1 ;  /* 0x0000000000017941 */ /* 0x000fea0003800200 */
.L_x_733:
        /* <DEDUP_REMOVED lines=27> */
.L_x_736:
[----:B------:R-:W-:Y:S05]  /*27e0*/  BSYNC.RECONVERGENT B1 ;  /* 0x0000000000017941 */ /* 0x000fea0003800200 */
.L_x_735:
        /* <DEDUP_REMOVED lines=27> */
.L_x_738:
[----:B------:R-:W-:Y:S05]  /*29a0*/  BSYNC.RECONVERGENT B1 ;  /* 0x0000000000017941 */ /* 0x000fea0003800200 */
.L_x_737:
        /* <DEDUP_REMOVED lines=27> */
.L_x_740:
[----:B------:R-:W-:Y:S05]  /*2b60*/  BSYNC.RECONVERGENT B1 ;  /* 0x0000000000017941 */ /* 0x000fea0003800200 */
.L_x_739:
        /* <DEDUP_REMOVED lines=27> */
.L_x_742:
[----:B------:R-:W-:Y:S05]  /*2d20*/  BSYNC.RECONVERGENT B1 ;  /* 0x0000000000017941 */ /* 0x000fea0003800200 */
.L_x_741:
        /* <DEDUP_REMOVED lines=27> */
.L_x_744:
[----:B------:R-:W-:Y:S05]  /*2ee0*/  BSYNC.RECONVERGENT B1 ;  /* 0x0000000000017941 */ /* 0x000fea0003800200 */
.L_x_743:
        /* <DEDUP_REMOVED lines=28> */
.L_x_676:
        /* <DEDUP_REMOVED lines=26> */
.L_x_746:
[----:B------:R-:W-:Y:S05]  /*3250*/  BSYNC.RECONVERGENT B1 ;  /* 0x0000000000017941 */ /* 0x000fea0003800200 */
.L_x_745:
        /* <DEDUP_REMOVED lines=21> */
.L_x_748:
[----:B------:R-:W-:Y:S05]  /*33b0*/  BSYNC.RECONVERGENT B1 ;  /* 0x0000000000017941 */ /* 0x000fea0003800200 */
.L_x_747:
[----:B------:R-:W-:Y:S01]  /*33c0*/  UISETP.GE.U32.AND UP0, UPT, UR4, 0xa00, UPT ;  /* 0x00000a000400788c */ /* 0x000fe2000bf06070 */
[----:B------:R-:W-:-:S08]  /*33d0*/  IMAD.MOV.U32 R5, RZ, RZ, 0x500 ;  /* 0x00000500ff057424 */ /* 0x000fd000078e00ff */
[----:B------:R-:W-:Y:S05]  /*33e0*/  BRA.U !UP0, `(.L_x_749) ;  /* 0x0000000508c47547 */ /* 0x000fea000b800000 */
[----:B------:R-:W-:Y:S01]  /*33f0*/  IMAD.MOV.U32 R5, RZ, RZ, 0x500 ;  /* 0x00000500ff057424 */ /* 0x000fe200078e00ff */
[----:B------:R-:W0:Y:S01]  /*3400*/  LDCU UR4, c[0x0][0x398] ;  /* 0x00007300ff0477ac */ /* 0x000e220008000800 */
[----:B------:R-:W1:Y:S05]  /*3410*/  LDCU.64 UR6, c[0x0][0x388] ;  /* 0x00007100ff0677ac */ /* 0x000e6a0008000a00 */
.L_x_760:
[----:B------:R-:W-:-:S05]  /*3420*/  IMAD.WIDE.U32 R12, R5, 0x4, R2 ;  /* 0x00000004050c7825 */ /* 0x000fca00078e0002 */
[----:B------:R-:W2:Y:S04]  /*3430*/  LDG.E R17, desc[UR8][R12.64] ;  /* 0x000000080c117981 */ /* 0x000ea8000c1e1900 */
[----:B------:R3:W5:Y:S04]  /*3440*/  LDG.E R18, desc[UR8][R12.64+0x400] ;  /* 0x000400080c127981 */ /* 0x000768000c1e1900 */
[----:B------:R3:W5:Y:S04]  /*3450*/  LDG.E R19, desc[UR8][R12.64+0x800] ;  /* 0x000800080c137981 */ /* 0x000768000c1e1900 */
[----:B------:R3:W5:Y:S04]  /*3460*/  LDG.E R4, desc[UR8][R12.64+0xc00] ;  /* 0x000c00080c047981 */ /* 0x000768000c1e1900 */
[----:B------:R3:W5:Y:S01]  /*3470*/  LDG.E R10, desc[UR8][R12.64+0x1000] ;  /* 0x001000080c0a7981 */ /* 0x000762000c1e1900 */
[----:B-1----:R-:W-:Y:S01]  /*3480*/  IADD3 R16, P1, P2, R0, UR6, R5 ;  /* 0x0000000600107c10 */ /* 0x002fe2000fa3e005 */
[----:B------:R-:W-:Y:S01]  /*3490*/  BSSY.RECONVERGENT B1, `(.L_x_750) ;  /* 0x0000012000017945 */ /* 0x000fe20003800200 */
[----:B------:R-:W-:-:S02]  /*34a0*/  IMAD.MOV.U32 R11, RZ, RZ, R6 ;  /* 0x000000ffff0b7224 */ /* 0x000fc400078e0006 */
[----:B------:R-:W-:Y:S01]  /*34b0*/  IMAD.MOV.U32 R14, RZ, RZ, R7 ;  /* 0x000000ffff0e7224 */ /* 0x000fe200078e0007 */
[----:B------:R-:W-:Y:S01]  /*34c0*/  IADD3.X R9, PT, PT, RZ, UR7, RZ, P1, P2 ;  /* 0x00000007ff097c10 */ /* 0x000fe20008fe44ff */
        /* <DEDUP_REMOVED lines=14> */
.L_x_751:
[----:B0-----:R-:W-:Y:S05]  /*35b0*/  BSYNC.RECONVERGENT B1 ;  /* 0x0000000000017941 */ /* 0x001fea0003800200 */
.L_x_750:
[----:B-----5:R-:W-:Y:S01]  /*35c0*/  FSETP.GEU.AND P0, PT, R11, R18, PT ;  /* 0x000000120b00720b */ /* 0x020fe20003f0e000 */
[----:B------:R-:W-:Y:S01]  /*35d0*/  BSSY.RECONVERGENT B1, `(.L_x_752) ;  /* 0x0000012000017945 */ /* 0x000fe20003800200 */
[----:B------:R-:W-:Y:S01]  /*35e0*/  IADD3 RZ, P1, PT, R16, 0x100, RZ ;  /* 0x0000010010ff7810 */ /* 0x000fe20007f3e0ff */
[----:B------:R-:W-:Y:S02]  /*35f0*/  IMAD.MOV.U32 R6, RZ, RZ, R11 ;  /* 0x000000ffff067224 */ /* 0x000fe400078e000b */
[----:B------:R-:W-:Y:S02]  /*3600*/  IMAD.MOV.U32 R12, RZ, RZ, R14 ;  /* 0x000000ffff0c7224 */ /* 0x000fe400078e000e */
[----:B------:R-:W-:Y:S02]  /*3610*/  IMAD.X R8, RZ, RZ, R9, P1 ;  /* 0x000000ffff087224 */ /* 0x000fe400008e0609 */
[----:B------:R-:W-:-:S04]  /*3620*/  IMAD.MOV.U32 R13, RZ, RZ, R15 ;  /* 0x000000ffff0d7224 */ /* 0x000fc800078e000f */
[----:B------:R-:W-:Y:S05]  /*3630*/  @!P0 BRA `(.L_x_753) ;  /* 0x00000000002c8947 */ /* 0x000fea0003800000 */
[----:B------:R-:W-:Y:S01]  /*3640*/  FSETP.GEU.AND P2, PT, R18, R11, PT ;  /* 0x0000000b1200720b */ /* 0x000fe20003f4e000 */
[----:B------:R-:W-:Y:S02]  /*3650*/  VIADD R12, R16, 0x100 ;  /* 0x00000100100c7836 */ /* 0x000fe40000000000 */
        /* <DEDUP_REMOVED lines=9> */
.L_x_753:
[----:B------:R-:W-:Y:S05]  /*36f0*/  BSYNC.RECONVERGENT B1 ;  /* 0x0000000000017941 */ /* 0x000fea0003800200 */
.L_x_752:
[----:B------:R-:W-:Y:S01]  /*3700*/  FSETP.GEU.AND P0, PT, R6, R19, PT ;  /* 0x000000130600720b */ /* 0x000fe20003f0e000 */
        /* <DEDUP_REMOVED lines=18> */
.L_x_755:
[----:B------:R-:W-:Y:S05]  /*3830*/  BSYNC.RECONVERGENT B1 ;  /* 0x0000000000017941 */ /* 0x000fea0003800200 */
.L_x_754:
[----:B------:R-:W-:Y:S01]  /*3840*/  FSETP.GEU.AND P0, PT, R7, R4, PT ;  /* 0x000000040700720b */ /* 0x000fe20003f0e000 */
[----:B------:R-:W-:Y:S01]  /*3850*/  BSSY.RECONVERGENT B1, `(.L_x_756) ;  /* 0x0000013000017945 */ /* 0x000fe20003800200 */
[C---:B------:R-:W-:Y:S01]  /*3860*/  IADD3 R15, P1, PT, R16.reuse, 0x300, RZ ;  /* 0x00000300100f7810 */ /* 0x040fe20007f3e0ff */
[----:B------:R-:W-:Y:S01]  /*3870*/  IMAD.MOV.U32 R11, RZ, RZ, R7 ;  /* 0x000000ffff0b7224 */ /* 0x000fe200078e0007 */
[----:B------:R-:W-:Y:S01]  /*3880*/  IADD3 R19, P2, PT, R16, 0x400, RZ ;  /* 0x0000040010137810 */ /* 0x000fe20007f5e0ff */
        /* <DEDUP_REMOVED lines=15> */
.L_x_757:
[----:B------:R-:W-:Y:S05]  /*3980*/  BSYNC.RECONVERGENT B1 ;  /* 0x0000000000017941 */ /* 0x000fea0003800200 */
.L_x_756:
[----:B------:R-:W-:Y:S01]  /*3990*/  FSETP.GEU.AND P0, PT, R11, R10, PT ;  /* 0x0000000a0b00720b */ /* 0x000fe20003f0e000 */
[----:B------:R-:W-:Y:S01]  /*39a0*/  BSSY.RECONVERGENT B1, `(.L_x_758) ;  /* 0x0000011000017945 */ /* 0x000fe20003800200 */
[----:B------:R-:W-:Y:S02]  /*39b0*/  IMAD.X R4, RZ, RZ, R9, P2 ;  /* 0x000000ffff047224 */ /* 0x000fe400010e0609 */
[----:B------:R-:W-:Y:S02]  /*39c0*/  IMAD.MOV.U32 R6, RZ, RZ, R11 ;  /* 0x000000ffff067224 */ /* 0x000fe400078e000b */
[----:B------:R-:W-:Y:S02]  /*39d0*/  IMAD.MOV.U32 R7, RZ, RZ, R12 ;  /* 0x000000ffff077224 */ /* 0x000fe400078e000c */
[----:B------:R-:W-:-:S05]  /*39e0*/  IMAD.MOV.U32 R8, RZ, RZ, R13 ;  /* 0x000000ffff087224 */ /* 0x000fca00078e000d */
        /* <DEDUP_REMOVED lines=12> */
.L_x_759:
[----:B------:R-:W-:Y:S05]  /*3ab0*/  BSYNC.RECONVERGENT B1 ;  /* 0x0000000000017941 */ /* 0x000fea0003800200 */
.L_x_758:
[C---:B------:R-:W-:Y:S02]  /*3ac0*/  VIADD R4, R5.reuse, 0xa00 ;  /* 0x00000a0005047836 */ /* 0x040fe40000000000 */
[----:B------:R-:W-:-:S03]  /*3ad0*/  VIADD R5, R5, 0x500 ;  /* 0x0000050005057836 */ /* 0x000fc60000000000 */
[----:B------:R-:W-:-:S13]  /*3ae0*/  ISETP.GT.AND P0, PT, R4, UR4, PT ;  /* 0x0000000404007c0c */ /* 0x000fda000bf04270 */
[----:B------:R-:W-:Y:S05]  /*3af0*/  @!P0 BRA `(.L_x_760) ;  /* 0xfffffff800488947 */ /* 0x000fea000383ffff */
.L_x_749:
        /* <DEDUP_REMOVED lines=14> */
[----:B------:R-:W-:Y:S01]  /*3be0*/  IMAD.IADD R11, R0, 0x1, R5 ;  /* 0x00000001000b7824 */ /* 0x000fe200078e0205 */
[----:B------:R-:W-:-:S04]  /*3bf0*/  LEA.HI R4, R15, 0x1, RZ, 0x18 ;  /* 0x000000010f047811 */ /* 0x000fc800078fc0ff */
[C---:B------:R-:W-:Y:S02]  /*3c00*/  IADD3 R14, P0, PT, R11.reuse, UR6, RZ ;  /* 0x000000060b0e7c10 */ /* 0x040fe4000ff1e0ff */
[----:B------:R-:W-:Y:S01]  /*3c10*/  LOP3.LUT R10, R4, 0x3, RZ, 0xc0, !PT ;  /* 0x00000003040a7812 */ /* 0x000fe200078ec0ff */
[----:B------:R-:W-:Y:S02]  /*3c20*/  IMAD.MOV.U32 R4, RZ, RZ, R0 ;  /* 0x000000ffff047224 */ /* 0x000fe400078e0000 */
[----:B------:R-:W-:Y:S02]  /*3c30*/  IMAD.X R16, RZ, RZ, UR7, P0 ;  /* 0x00000007ff107e24 */ /* 0x000fe400080e06ff */
[----:B------:R-:W-:Y:S02]  /*3c40*/  IMAD.MOV R10, RZ, RZ, -R10 ;  /* 0x000000ffff0a7224 */ /* 0x000fe400078e0a0a */
[----:B0-----:R-:W-:-:S04]  /*3c50*/  IMAD.WIDE.U32 R2, R11, 0x4, R2 ;  /* 0x000000040b027825 */ /* 0x001fc800078e0002 */
[----:B------:R-:W-:Y:S02]  /*3c60*/  IMAD.MOV.U32 R12, RZ, RZ, R2 ;  /* 0x000000ffff0c7224 */ /* 0x000fe400078e0002 */
[----:B------:R-:W-:-:S07]  /*3c70*/  IMAD.MOV.U32 R13, RZ, RZ, R3 ;  /* 0x000000ffff0d7224 */ /* 0x000fce00078e0003 */
.L_x_767:
        /* <DEDUP_REMOVED lines=23> */
.L_x_766:
[----:B------:R-:W-:Y:S05]  /*3df0*/  BSYNC.RECONVERGENT B3 ;  /* 0x0000000000037941 */ /* 0x000fea0003800200 */
.L_x_765:
[----:B------:R-:W-:Y:S01]  /*3e00*/  IADD3 R14, P0, PT, R14, 0x100, RZ ;  /* 0x000001000e0e7810 */ /* 0x000fe20007f1e0ff */
[----:B------:R-:W-:Y:S02]  /*3e10*/  VIADD R4, R4, 0x100 ;  /* 0x0000010004047836 */ /* 0x000fe40000000000 */
[----:B------:R-:W-:Y:S02]  /*3e20*/  IMAD.X R13, RZ, RZ, R13, P3 ;  /* 0x000000ffff0d7224 */ /* 0x000fe400018e060d */
[----:B------:R-:W-:Y:S01]  /*3e30*/  IMAD.X R16, RZ, RZ, R16, P0 ;  /* 0x000000ffff107224 */ /* 0x000fe200000e0610 */
[----:B------:R-:W-:Y:S07]  /*3e40*/  @P2 BRA `(.L_x_767) ;  /* 0xfffffffc008c2947 */ /* 0x000fee000383ffff */
.L_x_764:
[----:B------:R-:W-:Y:S05]  /*3e50*/  BSYNC.RECONVERGENT B2 ;  /* 0x0000000000027941 */ /* 0x000fea0003800200 */
.L_x_763:
[----:B------:R-:W-:-:S13]  /*3e60*/  ISETP.GE.U32.AND P0, PT, R15, 0x300, PT ;  /* 0x000003000f00780c */ /* 0x000fda0003f06070 */
[----:B------:R-:W-:Y:S05]  /*3e70*/  @!P0 BRA `(.L_x_762) ;  /* 0x0000000400cc8947 */ /* 0x000fea0003800000 */
[----:B------:R-:W0:Y:S01]  /*3e80*/  LDC.64 R14, c[0x0][0x380] ;  /* 0x0000e000ff0e7b82 */ /* 0x000e220000000a00 */
[----:B------:R-:W1:Y:S01]  /*3e90*/  LDCU.128 UR12, c[0x0][0x380] ;  /* 0x00007000ff0c77ac */ /* 0x000e620008000c00 */
[C---:B------:R-:W-:Y:S01]  /*3ea0*/  IADD3 R16, P1, PT, R4.reuse, R5, RZ ;  /* 0x0000000504107210 */ /* 0x040fe20007f3e0ff */
[----:B------:R-:W-:-:S04]  /*3eb0*/  IMAD.IADD R11, R4, 0x1, R5 ;  /* 0x00000001040b7824 */ /* 0x000fc800078e0205 */
[----:B------:R-:W-:Y:S01]  /*3ec0*/  IMAD.X R5, RZ, RZ, RZ, P1 ;  /* 0x000000ffff057224 */ /* 0x000fe200008e06ff */
[----:B------:R-:W2:Y:S01]  /*3ed0*/  LDC.64 R2, c[0x0][0x388] ;  /* 0x0000e200ff027b82 */ /* 0x000ea20000000a00 */
[C---:B-1----:R-:W-:Y:S02]  /*3ee0*/  LEA R17, P2, R16.reuse, UR12, 0x2 ;  /* 0x0000000c10117c11 */ /* 0x042fe4000f8410ff */
[----:B------:R-:W-:Y:S02]  /*3ef0*/  IADD3 R10, P0, PT, R11, UR14, RZ ;  /* 0x0000000e0b0a7c10 */ /* 0x000fe4000ff1e0ff */
[----:B------:R-:W-:Y:S01]  /*3f00*/  IADD3 R17, P1, PT, R17, 0xc00, RZ ;  /* 0x00000c0011117810 */ /* 0x000fe20007f3e0ff */
[----:B0-----:R-:W-:Y:S01]  /*3f10*/  IMAD.WIDE.U32 R14, R11, 0x4, R14 ;  /* 0x000000040b0e7825 */ /* 0x001fe200078e000e */
[----:B------:R-:W-:-:S03]  /*3f20*/  LEA.HI.X R16, R16, UR13, R5, 0x2, P2 ;  /* 0x0000000d10107c11 */ /* 0x000fc600090f1405 */
[----:B------:R-:W-:Y:S02]  /*3f30*/  IMAD.MOV.U32 R12, RZ, RZ, R14 ;  /* 0x000000ffff0c7224 */ /* 0x000fe400078e000e */
[----:B------:R-:W-:Y:S02]  /*3f40*/  IMAD.X R13, RZ, RZ, UR15, P0 ;  /* 0x0000000fff0d7e24 */ /* 0x000fe400080e06ff */
[----:B------:R-:W-:Y:S02]  /*3f50*/  VIADD R14, R4, 0x200 ;  /* 0x00000200040e7836 */ /* 0x000fe40000000000 */
[----:B--2---:R-:W-:-:S07]  /*3f60*/  IMAD.X R16, RZ, RZ, R16, P1 ;  /* 0x000000ffff107224 */ /* 0x004fce00008e0610 */
.L_x_776:
[----:B------:R-:W-:Y:S02]  /*3f70*/  IMAD.MOV.U32 R4, RZ, RZ, R12 ;  /* 0x000000ffff047224 */ /* 0x000fe400078e000c */
[----:B------:R-:W-:-:S05]  /*3f80*/  IMAD.MOV.U32 R5, RZ, RZ, R15 ;  /* 0x000000ffff057224 */ /* 0x000fca00078e000f */
[----:B------:R0:W2:Y:S02]  /*3f90*/  LDG.E R21, desc[UR8][R4.64] ;  /* 0x0000000804157981 */ /* 0x0000a4000c1e1900 */
[----:B0-----:R-:W-:Y:S02]  /*3fa0*/  IMAD.MOV.U32 R4, RZ, RZ, R17 ;  /* 0x000000ffff047224 */ /* 0x001fe400078e0011 */
[----:B------:R-:W-:-:S05]  /*3fb0*/  IMAD.MOV.U32 R5, RZ, RZ, R16 ;  /* 0x000000ffff057224 */ /* 0x000fca00078e0010 */
[----:B------:R0:W5:Y:S04]  /*3fc0*/  LDG.E R27, desc[UR8][R4.64+-0x800] ;  /* 0xfff80008041b7981 */ /* 0x000168000c1e1900 */
[----:B------:R0:W5:Y:S04]  /*3fd0*/  LDG.E R16, desc[UR8][R4.64+-0x400] ;  /* 0xfffc000804107981 */ /* 0x000168000c1e1900 */
[----:B------:R0:W5:Y:S01]  /*3fe0*/  LDG.E R17, desc[UR8][R4.64] ;  /* 0x0000000804117981 */ /* 0x000162000c1e1900 */
[----:B------:R-:W-:Y:S01]  /*3ff0*/  BSSY.RECONVERGENT B2, `(.L_x_768) ;  /* 0x0000012000027945 */ /* 0x000fe20003800200 */
[----:B------:R-:W-:-:S02]  /*4000*/  IMAD.MOV.U32 R18, RZ, RZ, R6 ;  /* 0x000000ffff127224 */ /* 0x000fc400078e0006 */
[----:B------:R-:W-:Y:S02]  /*4010*/  IMAD.MOV.U32 R20, RZ, RZ, R7 ;  /* 0x000000ffff147224 */ /* 0x000fe400078e0007 */
[----:B------:R-:W-:Y:S02]  /*4020*/  VIADD R19, R11, 0x100 ;  /* 0x000001000b137836 */ /* 0x000fe40000000000 */
        /* <DEDUP_REMOVED lines=14> */
.L_x_769:
[----:B------:R-:W-:Y:S05]  /*4110*/  BSYNC.RECONVERGENT B2 ;  /* 0x0000000000027941 */ /* 0x000fea0003800200 */
.L_x_768:
[----:B-----5:R-:W-:Y:S01]  /*4120*/  FSETP.GEU.AND P0, PT, R18, R27, PT ;  /* 0x0000001b1200720b */ /* 0x020fe20003f0e000 */
[----:B------:R-:W-:Y:S01]  /*4130*/  BSSY.RECONVERGENT B2, `(.L_x_770) ;  /* 0x0000013000027945 */ /* 0x000fe20003800200 */
[----:B------:R-:W-:Y:S01]  /*4140*/  IADD3 R23, P1, PT, R19, R2, RZ ;  /* 0x0000000213177210 */ /* 0x000fe20007f3e0ff */
[----:B------:R-:W-:Y:S02]  /*4150*/  VIADD R21, R11, 0x200 ;  /* 0x000002000b157836 */ /* 0x000fe40000000000 */
[----:B------:R-:W-:Y:S02]  /*4160*/  IMAD.MOV.U32 R19, RZ, RZ, R18 ;  /* 0x000000ffff137224 */ /* 0x000fe400078e0012 */
[----:B------:R-:W-:Y:S02]  /*4170*/  IMAD.X R25, RZ, RZ, R3, P1 ;  /* 0x000000ffff197224 */ /* 0x000fe400008e0603 */
[----:B------:R-:W-:Y:S02]  /*4180*/  IMAD.MOV.U32 R7, RZ, RZ, R20 ;  /* 0x000000ffff077224 */ /* 0x000fe400078e0014 */
[----:B------:R-:W-:-:S02]  /*4190*/  IMAD.MOV.U32 R6, RZ, RZ, R22 ;  /* 0x000000ffff067224 */ /* 0x000fc400078e0016 */
        /* <DEDUP_REMOVED lines=12> */
.L_x_771:
[----:B------:R-:W-:Y:S05]  /*4260*/  BSYNC.RECONVERGENT B2 ;  /* 0x0000000000027941 */ /* 0x000fea0003800200 */
.L_x_770:
[----:B------:R-:W-:Y:S01]  /*4270*/  FSETP.GEU.AND P0, PT, R19, R16, PT ;  /* 0x000000101300720b */ /* 0x000fe20003f0e000 */
[----:B------:R-:W-:Y:S01]  /*4280*/  VIADD R23, R11, 0x300 ;  /* 0x000003000b177836 */ /* 0x000fe20000000000 */
[-C--:B------:R-:W-:Y:S01]  /*4290*/  IADD3 R8, P1, PT, R21, R2.reuse, RZ ;  /* 0x0000000215087210 */ /* 0x080fe20007f3e0ff */
[----:B------:R-:W-:Y:S01]  /*42a0*/  BSSY.RECONVERGENT B2, `(.L_x_772) ;  /* 0x0000012000027945 */ /* 0x000fe20003800200 */
[----:B------:R-:W-:Y:S02]  /*42b0*/  IMAD.MOV.U32 R18, RZ, RZ, R19 ;  /* 0x000000ffff127224 */ /* 0x000fe400078e0013 */
[----:B------:R-:W-:Y:S01]  /*42c0*/  IADD3 R25, P2, PT, R23, R2, RZ ;  /* 0x0000000217197210 */ /* 0x000fe20007f5e0ff */
[----:B------:R-:W-:Y:S02]  /*42d0*/  IMAD.X R23, RZ, RZ, R3, P1 ;  /* 0x000000ffff177224 */ /* 0x000fe400008e0603 */
[----:B------:R-:W-:Y:S02]  /*42e0*/  IMAD.MOV.U32 R20, RZ, RZ, R7 ;  /* 0x000000ffff147224 */ /* 0x000fe400078e0007 */
[----:B------:R-:W-:-:S02]  /*42f0*/  IMAD.MOV.U32 R21, RZ, RZ, R6 ;  /* 0x000000ffff157224 */ /* 0x000fc400078e0006 */
[----:B------:R-:W-:Y:S06]  /*4300*/  @!P0 BRA `(.L_x_773) ;  /* 0x00000000002c8947 */ /* 0x000fec0003800000 */
        /* <DEDUP_REMOVED lines=11> */
.L_x_773:
[----:B------:R-:W-:Y:S05]  /*43c0*/  BSYNC.RECONVERGENT B2 ;  /* 0x0000000000027941 */ /* 0x000fea0003800200 */
.L_x_772:
        /* <DEDUP_REMOVED lines=18> */
.L_x_775:
[----:B------:R-:W-:Y:S05]  /*44f0*/  BSYNC.RECONVERGENT B2 ;  /* 0x0000000000027941 */ /* 0x000fea0003800200 */
.L_x_774:
[----:B------:R-:W-:Y:S01]  /*4500*/  VIADD R16, R14, 0x200 ;  /* 0x000002000e107836 */ /* 0x000fe20000000000 */
[----:B------:R-:W-:Y:S01]  /*4510*/  IADD3 R17, P2, PT, R4, 0x1000, RZ ;  /* 0x0000100004117810 */ /* 0x000fe20007f5e0ff */
[----:B------:R-:W-:Y:S01]  /*4520*/  VIADD R14, R14, 0x400 ;  /* 0x000004000e0e7836 */ /* 0x000fe20000000000 */
[----:B------:R-:W-:Y:S01]  /*4530*/  IADD3 R10, P1, PT, R10, 0x400, RZ ;  /* 0x000004000a0a7810 */ /* 0x000fe20007f3e0ff */
[----:B------:R-:W-:Y:S01]  /*4540*/  VIADD R11, R11, 0x400 ;  /* 0x000004000b0b7836 */ /* 0x000fe20000000000 */
[----:B------:R-:W-:Y:S01]  /*4550*/  ISETP.GE.AND P0, PT, R16, R9, PT ;  /* 0x000000091000720c */ /* 0x000fe20003f06270 */
[----:B------:R-:W-:Y:S01]  /*4560*/  IMAD.X R16, RZ, RZ, R5, P2 ;  /* 0x000000ffff107224 */ /* 0x000fe200010e0605 */
[----:B------:R-:W-:Y:S01]  /*4570*/  IADD3 R12, P2, PT, R12, 0x1000, RZ ;  /* 0x000010000c0c7810 */ /* 0x000fe20007f5e0ff */
[----:B------:R-:W-:-:S04]  /*4580*/  IMAD.X R13, RZ, RZ, R13, P1 ;  /* 0x000000ffff0d7224 */ /* 0x000fc800008e060d */
[----:B------:R-:W-:-:S06]  /*4590*/  IMAD.X R15, RZ, RZ, R15, P2 ;  /* 0x000000ffff0f7224 */ /* 0x000fcc00010e060f */
[----:B------:R-:W-:Y:S05]  /*45a0*/  @!P0 BRA `(.L_x_776) ;  /* 0xfffffff800708947 */ /* 0x000fea000383ffff */
.L_x_762:
[----:B------:R-:W-:Y:S05]  /*45b0*/  BSYNC.RECONVERGENT B1 ;  /* 0x0000000000017941 */ /* 0x000fea0003800200 */
.L_x_761:
        /* <DEDUP_REMOVED lines=22> */
.L_x_778:
[----:B------:R-:W-:Y:S05]  /*4720*/  BSYNC.RECONVERGENT B1 ;  /* 0x0000000000017941 */ /* 0x000fea0003800200 */
.L_x_777:
        /* <DEDUP_REMOVED lines=21> */
.L_x_780:
[----:B------:R-:W-:Y:S05]  /*4880*/  BSYNC.RECONVERGENT B1 ;  /* 0x0000000000017941 */ /* 0x000fea0003800200 */
.L_x_779:
        /* <DEDUP_REMOVED lines=21> */
.L_x_782:
[----:B------:R-:W-:Y:S05]  /*49e0*/  BSYNC.RECONVERGENT B1 ;  /* 0x0000000000017941 */ /* 0x000fea0003800200 */
.L_x_781:
        /* <DEDUP_REMOVED lines=21> */
.L_x_784:
[----:B------:R-:W-:Y:S05]  /*4b40*/  BSYNC.RECONVERGENT B1 ;  /* 0x0000000000017941 */ /* 0x000fea0003800200 */
.L_x_783:
        /* <DEDUP_REMOVED lines=22> */
.L_x_786:
[----:B------:R-:W-:Y:S05]  /*4cb0*/  BSYNC.RECONVERGENT B1 ;  /* 0x0000000000017941 */ /* 0x000fea0003800200 */
.L_x_785:
        /* <DEDUP_REMOVED lines=12> */
.L_x_788:
[----:B------:R-:W-:Y:S05]  /*4d80*/  BSYNC.RECONVERGENT B1 ;  /* 0x0000000000017941 */ /* 0x000fea0003800200 */
.L_x_787:
        /* <DEDUP_REMOVED lines=31> */
.L_x_790:
[----:B------:R-:W-:Y:S05]  /*4f80*/  BSYNC.RECONVERGENT B1 ;  /* 0x0000000000017941 */ /* 0x000fea0003800200 */
.L_x_789:
        /* <DEDUP_REMOVED lines=18> */
.L_x_792:
[----:B------:R-:W-:Y:S05]  /*50b0*/  BSYNC.RECONVERGENT B1 ;  /* 0x0000000000017941 */ /* 0x000fea0003800200 */
.L_x_791:
        /* <DEDUP_REMOVED lines=18> */
.L_x_794:
[----:B------:R-:W-:Y:S05]  /*51e0*/  BSYNC.RECONVERGENT B1 ;  /* 0x0000000000017941 */ /* 0x000fea0003800200 */
.L_x_793:
        /* <DEDUP_REMOVED lines=18> */
.L_x_796:
[----:B------:R-:W-:Y:S05]  /*5310*/  BSYNC.RECONVERGENT B1 ;  /* 0x0000000000017941 */ /* 0x000fea0003800200 */
.L_x_795:
        /* <DEDUP_REMOVED lines=18> */
.L_x_798:
[----:B------:R-:W-:Y:S05]  /*5440*/  BSYNC.RECONVERGENT B1 ;  /* 0x0000000000017941 */ /* 0x000fea0003800200 */
.L_x_797:
        /* <DEDUP_REMOVED lines=18> */
.L_x_800:
[----:B------:R-:W-:Y:S05]  /*5570*/  BSYNC.RECONVERGENT B1 ;  /* 0x0000000000017941 */ /* 0x000fea0003800200 */
.L_x_799:
        /* <DEDUP_REMOVED lines=17> */
.L_x_708:
[----:B------:R-:W-:Y:S05]  /*5690*/  BSYNC.RECONVERGENT B0 ;  /* 0x0000000000007941 */ /* 0x000fea0003800200 */
.L_x_675:
[----:B------:R-:W-:Y:S05]  /*56a0*/  @P1 EXIT ;  /* 0x000000000000194d */ /* 0x000fea0003800000 */
[----:B0-----:R-:W0:Y:S01]  /*56b0*/  LDC.64 R6, c[0x0][0x390] ;  /* 0x0000e400ff067b82 */ /* 0x001e220000000a00 */
[----:B------:R-:W-:Y:S02]  /*56c0*/  IMAD.MOV.U32 R5, RZ, RZ, R4 ;  /* 0x000000ffff057224 */ /* 0x000fe400078e0004 */
[----:B------:R-:W-:-:S05]  /*56d0*/  IMAD.MOV.U32 R4, RZ, RZ, R3 ;  /* 0x000000ffff047224 */ /* 0x000fca00078e0003 */
[----:B0-----:R-:W-:Y:S04]  /*56e0*/  STG.E.64 desc[UR8][R6.64+0x8], R4 ;  /* 0x0000080406007986 */ /* 0x001fe8000c101b08 */
[----:B------:R-:W-:Y:S01]  /*56f0*/  STG.E desc[UR8][R6.64], R2 ;  /* 0x0000000206007986 */ /* 0x000fe2000c101908 */
[----:B------:R-:W-:Y:S05]  /*5700*/  EXIT ;  /* 0x000000000000794d */ /* 0x000fea0003800000 */
.L_x_801:
        /* <DEDUP_REMOVED lines=15> */
.L_x_845:


//--------------------- .text._Z6kernelPfm        --------------------------
	.section	.text._Z6kernelPfm,"ax",@progbits
	.align	128
        .global         _Z6kernelPfm
        .type           _Z6kernelPfm,@function
        .size           _Z6kernelPfm,(.L_x_836 - _Z6kernelPfm)
        .other          _Z6kernelPfm,@"STO_CUDA_ENTRY STV_DEFAULT"
_Z6kernelPfm:
.text._Z6kernelPfm:
[----:B------:R-:W-:Y:S01]  /*0000*/  LDC R1, c[0x0][0x37c] ;  /* 0x0000df00ff017b82 */ /* 0x000fe20000000800 */
[----:B------:R-:W0:Y:S01]  /*0010*/  S2R R0, SR_TID.X ;  /* 0x0000000000007919 */ /* 0x000e220000002100 */
[----:B------:R-:W1:Y:S01]  /*0020*/  LDCU.64 UR6, c[0x0][0x358] ;  /* 0x00006b00ff0677ac */ /* 0x000e620008000a00 */
[----:B------:R-:W-:Y:S01]  /*0030*/  BSSY.RECONVERGENT B0, `(.L_x_802) ;  /* 0x00000f9000007945 */ /* 0x000fe20003800200 */
[----:B0-----:R-:W-:-:S13]  /*0040*/  ISETP.GT.U32.AND P0, PT, R0, 0x1, PT ;  /* 0x000000010000780c */ /* 0x001fda0003f04070 */
[----:B-1----:R-:W-:Y:S05]  /*0050*/  @P0 BRA `(.L_x_803) ;  /* 0x0000000c00d80947 */ /* 0x002fea0003800000 */
[----:B------:R-:W0:Y:S01]  /*0060*/  I2F.F64.U32 R2, R0 ;  /* 0x0000000000027312 */ /* 0x000e220000201800 */
[----:B------:R-:W-:Y:S01]  /*0070*/  UMOV UR4, 0x54442d18 ;  /* 0x54442d1800047882 */ /* 0x000fe20000000000 */
[----:B------:R-:W-:Y:S01]  /*0080*/  UMOV UR5, 0x401921fb ;  /* 0x401921fb00057882 */ /* 0x000fe20000000000 */
[----:B------:R-:W-:Y:S01]  /*0090*/  BSSY.RECONVERGENT B1, `(.L_x_804) ;  /* 0x000006b000017945 */ /* 0x000fe20003800200 */
[----:B0-----:R-:W-:-:S08]  /*00a0*/  DMUL R2, R2, UR4 ;  /* 0x0000000402027c28 */ /* 0x001fd00008000000 */
[----:B------:R-:W-:-:S10]  /*00b0*/  DMUL R2, R2, 0.5 ;  /* 0x3fe0000002027828 */ /* 0x000fd40000000000 */
[----:B------:R-:W0:Y:S02]  /*00c0*/  F2F.F32.F64 R3, R2 ;  /* 0x0000000200037310 */ /* 0x000e240000301000 */
[C---:B0-----:R-:W-:Y:S01]  /*00d0*/  FMUL R4, R3.reuse, 0.63661974668502807617 ;  /* 0x3f22f98303047820 */ /* 0x041fe20000400000 */
[----:B------:R-:W-:-:S05]  /*00e0*/  FSETP.GE.AND P0, PT, |R3|, 105615, PT ;  /* 0x47ce47800300780b */ /* 0x000fca0003f06200 */
[----:B------:R-:W0:Y:S01]  /*00f0*/  F2I.NTZ R12, R4 ;  /* 0x00000004000c7305 */ /* 0x000e220000203100 */
[----:B------:R-:W-:Y:S02]  /*0100*/  P2R R2, PR, RZ, 0x1 ;  /* 0x00000001ff027803 */ /* 0x000fe40000000000 */
[----:B0-----:R-:W-:-:S05]  /*0110*/  I2FP.F32.S32 R6, R12 ;  /* 0x0000000c00067245 */ /* 0x001fca0000201400 */
[----:B------:R-:W-:-:S04]  /*0120*/  FFMA R5, R6, -1.5707962512969970703, R3 ;  /* 0xbfc90fda06057823 */ /* 0x000fc80000000003 */
[----:B------:R-:W-:-:S04]  /*0130*/  FFMA R5, R6, -7.5497894158615963534e-08, R5 ;  /* 0xb3a2216806057823 */ /* 0x000fc80000000005 */
[----:B------:R-:W-:Y:S01]  /*0140*/  FFMA R6, R6, -5.3903029534742383927e-15, R5 ;  /* 0xa7c234c506067823 */ /* 0x000fe20000000005 */
[----:B------:R-:W-:-:S03]  /*0150*/  IMAD.MOV.U32 R5, RZ, RZ, R12 ;  /* 0x000000ffff057224 */ /* 0x000fc600078e000c */
[----:B------:R-:W-:Y:S01]  /*0160*/  IMAD.MOV.U32 R13, RZ, RZ, R6 ;  /* 0x000000ffff0d7224 */ /* 0x000fe200078e0006 */
[----:B------:R-:W-:Y:S06]  /*0170*/  @!P0 BRA `(.L_x_805) ;  /* 0x0000000400708947 */ /* 0x000fec0003800000 */
[----:B------:R-:W-:-:S13]  /*0180*/  FSETP.NEU.AND P0, PT, |R3|, +INF , PT ;  /* 0x7f8000000300780b */ /* 0x000fda0003f0d200 */
[----:B------:R-:W-:Y:S01]  /*0190*/  @!P0 FMUL R13, RZ, R3 ;  /* 0x00000003ff0d8220 */ /* 0x000fe20000400000 */
[----:B------:R-:W-:Y:S01]  /*01a0*/  @!P0 MOV R12, RZ ;  /* 0x000000ff000c8202 */ /* 0x000fe20000000f00 */
[----:B------:R-:W-:Y:S06]  /*01b0*/  @!P0 BRA `(.L_x_805) ;  /* 0x0000000400608947 */ /* 0x000fec0003800000 */
[----:B------:R-:W-:Y:S01]  /*01c0*/  IMAD.SHL.U32 R4, R3, 0x100, RZ ;  /* 0x0000010003047824 */ /* 0x000fe200078e00ff */
[----:B------:R-:W-:Y:S01]  /*01d0*/  MOV R12, RZ ;  /* 0x000000ff000c7202 */ /* 0x000fe20000000f00 */
[----:B------:R-:W-:Y:S01]  /*01e0*/  IMAD.MOV.U32 R2, RZ, RZ, RZ ;  /* 0x000000ffff027224 */ /* 0x000fe200078e00ff */
[----:B------:R-:W0:Y:S02]  /*01f0*/  LDCU.64 UR8, c[0x4][0x168] ;  /* 0x01002d00ff0877ac */ /* 0x000e240008000a00 */
[----:B------:R-:W-:Y:S01]  /*0200*/  LOP3.LUT R7, R4, 0x80000000, RZ, 0xfc, !PT ;  /* 0x8000000004077812 */ /* 0x000fe200078efcff */
[----:B------:R-:W-:Y:S01]  /*0210*/  UMOV UR5, URZ ;  /* 0x000000ff00057c82 */ /* 0x000fe20008000000 */
[----:B------:R-:W-:-:S05]  /*0220*/  UMOV UR4, URZ ;  /* 0x000000ff00047c82 */ /* 0x000fca0008000000 */
.L_x_806:
[----:B0-----:R-:W-:Y:S02]  /*0230*/  IMAD.U32 R10, RZ, RZ, UR8 ;  /* 0x00000008ff0a7e24 */ /* 0x001fe4000f8e00ff */
[----:B------:R-:W-:-:S05]  /*0240*/  IMAD.U32 R11, RZ, RZ, UR9 ;  /* 0x00000009ff0b7e24 */ /* 0x000fca000f8e00ff */
[----:B------:R-:W2:Y:S01]  /*0250*/  LDG.E.CONSTANT R8, desc[UR6][R10.64] ;  /* 0x000000060a087981 */ /* 0x000ea2000c1e9900 */
[----:B------:R-:W-:Y:S01]  /*0260*/  UIADD3 UR4, UPT, UPT, UR4, 0x1, URZ ;  /* 0x0000000104047890 */ /* 0x000fe2000fffe0ff */
[C---:B------:R-:W-:Y:S01]  /*0270*/  ISETP.EQ.AND P0, PT, R12.reuse, RZ, PT ;  /* 0x000000ff0c00720c */ /* 0x040fe20003f02270 */
[----:B------:R-:W-:Y:S01]  /*0280*/  UIADD3 UR8, UP1, UPT, UR8, 0x4, URZ ;  /* 0x0000000408087890 */ /* 0x000fe2000ff3e0ff */
[C---:B------:R-:W-:Y:S01]  /*0290*/  ISETP.EQ.AND P1, PT, R12.reuse, 0x4, PT ;  /* 0x000000040c00780c */ /* 0x040fe20003f22270 */
[----:B------:R-:W-:Y:S01]  /*02a0*/  UISETP.NE.AND UP0, UPT, UR4, 0x6, UPT ;  /* 0x000000060400788c */ /* 0x000fe2000bf05270 */
[C---:B------:R-:W-:Y:S01]  /*02b0*/  ISETP.EQ.AND P3, PT, R12.reuse, 0xc, PT ;  /* 0x0000000c0c00780c */ /* 0x040fe20003f62270 */
[----:B------:R-:W-:Y:S01]  /*02c0*/  UIADD3.X UR9, UPT, UPT, URZ, UR9, URZ, UP1, !UPT ;  /* 0x00000009ff097290 */ /* 0x000fe20008ffe4ff */
[C---:B------:R-:W-:Y:S02]  /*02d0*/  ISETP.EQ.AND P4, PT, R12.reuse, 0x10, PT ;  /* 0x000000100c00780c */ /* 0x040fe40003f82270 */
[----:B------:R-:W-:Y:S01]  /*02e0*/  ISETP.EQ.AND P5, PT, R12, 0x14, PT ;  /* 0x000000140c00780c */ /* 0x000fe20003fa2270 */
[----:B--2---:R-:W-:-:S03]  /*02f0*/  IMAD.WIDE.U32 R8, R8, R7, RZ ;  /* 0x0000000708087225 */ /* 0x004fc600078e00ff */
[----:B------:R-:W-:-:S04]  /*0300*/  IADD3 R8, P2, PT, R8, R2, RZ ;  /* 0x0000000208087210 */ /* 0x000fc80007f5e0ff */
[----:B------:R-:W-:Y:S01]  /*0310*/  IADD3.X R2, PT, PT, R9, UR5, RZ, P2, !PT ;  /* 0x0000000509027c10 */ /* 0x000fe200097fe4ff */
[--C-:B------:R-:W-:Y:S01]  /*0320*/  @P1 IMAD.MOV.U32 R14, RZ, RZ, R8.reuse ;  /* 0x000000ffff0e1224 */ /* 0x100fe200078e0008 */
[C---:B------:R-:W-:Y:S01]  /*0330*/  ISETP.EQ.AND P2, PT, R12.reuse, 0x8, PT ;  /* 0x000000080c00780c */ /* 0x040fe20003f42270 */
[----:B------:R-:W-:Y:S01]  /*0340*/  @P4 IMAD.MOV.U32 R17, RZ, RZ, R8 ;  /* 0x000000ffff114224 */ /* 0x000fe200078e0008 */
[-C--:B------:R-:W-:Y:S01]  /*0350*/  @P0 MOV R4, R8.reuse ;  /* 0x0000000800040202 */ /* 0x080fe20000000f00 */
[----:B------:R-:W-:Y:S01]  /*0360*/  VIADD R12, R12, 0x4 ;  /* 0x000000040c0c7836 */ /* 0x000fe20000000000 */
[-C--:B------:R-:W-:Y:S02]  /*0370*/  @P3 MOV R16, R8.reuse ;  /* 0x0000000800103202 */ /* 0x080fe40000000f00 */
[----:B------:R-:W-:-:S07]  /*0380*/  @P5 MOV R18, R8 ;  /* 0x0000000800125202 */ /* 0x000fce0000000f00 */
[----:B------:R-:W-:Y:S01]  /*0390*/  @P2 IMAD.MOV.U32 R15, RZ, RZ, R8 ;  /* 0x000000ffff0f2224 */ /* 0x000fe200078e0008 */
[----:B------:R-:W-:Y:S06]  /*03a0*/  BRA.U UP0, `(.L_x_806) ;  /* 0xfffffffd00a07547 */ /* 0x000fec000b83ffff */
[----:B------:R-:W-:Y:S01]  /*03b0*/  SHF.R.U32.HI R7, RZ, 0x17, R3 ;  /* 0x00000017ff077819 */ /* 0x000fe20000011603 */
[----:B------:R-:W-:Y:S03]  /*03c0*/  BSSY.RECONVERGENT B2, `(.L_x_807) ;  /* 0x0000029000027945 */ /* 0x000fe60003800200 */
[C---:B------:R-:W-:Y:S02]  /*03d0*/  LOP3.LUT R8, R7.reuse, 0xe0, RZ, 0xc0, !PT ;  /* 0x000000e007087812 */ /* 0x040fe400078ec0ff */
[----:B------:R-:W-:Y:S02]  /*03e0*/  LOP3.LUT P6, RZ, R7, 0x1f, RZ, 0xc0, !PT ;  /* 0x0000001f07ff7812 */ /* 0x000fe400078cc0ff */
[----:B------:R-:W-:-:S04]  /*03f0*/  IADD3 R8, PT, PT, R8, -0x80, RZ ;  /* 0xffffff8008087810 */ /* 0x000fc80007ffe0ff */
[----:B------:R-:W-:-:S05]  /*0400*/  SHF.R.U32.HI R8, RZ, 0x5, R8 ;  /* 0x00000005ff087819 */ /* 0x000fca0000011608 */
[----:B------:R-:W-:-:S05]  /*0410*/  IMAD.U32 R10, R8, -0x4, RZ ;  /* 0xfffffffc080a7824 */ /* 0x000fca00078e00ff */
[C---:B------:R-:W-:Y:S02]  /*0420*/  ISETP.EQ.AND P3, PT, R10.reuse, -0x18, PT ;  /* 0xffffffe80a00780c */ /* 0x040fe40003f62270 */
[C---:B------:R-:W-:Y:S02]  /*0430*/  ISETP.EQ.AND P4, PT, R10.reuse, -0x14, PT ;  /* 0xffffffec0a00780c */ /* 0x040fe40003f82270 */
[C---:B------:R-:W-:Y:S02]  /*0440*/  ISETP.EQ.AND P0, PT, R10.reuse, -0x10, PT ;  /* 0xfffffff00a00780c */ /* 0x040fe40003f02270 */
[C---:B------:R-:W-:Y:S02]  /*0450*/  ISETP.EQ.AND P1, PT, R10.reuse, -0xc, PT ;  /* 0xfffffff40a00780c */ /* 0x040fe40003f22270 */
[C---:B------:R-:W-:Y:S02]  /*0460*/  ISETP.EQ.AND P2, PT, R10.reuse, -0x8, PT ;  /* 0xfffffff80a00780c */ /* 0x040fe40003f42270 */
[----:B------:R-:W-:-:S03]  /*0470*/  ISETP.EQ.AND P5, PT, R10, 0x4, PT ;  /* 0x000000040a00780c */ /* 0x000fc60003fa2270 */
[----:B------:R-:W-:Y:S02]  /*0480*/  @P3 MOV R8, R4 ;  /* 0x0000000400083202 */ /* 0x000fe40000000f00 */
[----:B------:R-:W-:Y:S01]  /*0490*/  @P4 IMAD.MOV.U32 R9, RZ, RZ, R4 ;  /* 0x000000ffff094224 */ /* 0x000fe200078e0004 */
[C---:B------:R-:W-:Y:S01]  /*04a0*/  ISETP.EQ.AND P3, PT, R10.reuse, -0x4, PT ;  /* 0xfffffffc0a00780c */ /* 0x040fe20003f62270 */
[----:B------:R-:W-:Y:S01]  /*04b0*/  @P0 IMAD.MOV.U32 R9, RZ, RZ, R14 ;  /* 0x000000ffff090224 */ /* 0x000fe200078e000e */
[----:B------:R-:W-:Y:S01]  /*04c0*/  @P4 MOV R8, R14 ;  /* 0x0000000e00084202 */ /* 0x000fe20000000f00 */
[----:B------:R-:W-:Y:S01]  /*04d0*/  @P1 IMAD.MOV.U32 R9, RZ, RZ, R15 ;  /* 0x000000ffff091224 */ /* 0x000fe200078e000f */
[----:B------:R-:W-:Y:S01]  /*04e0*/  ISETP.EQ.AND P4, PT, R10, RZ, PT ;  /* 0x000000ff0a00720c */ /* 0x000fe20003f82270 */
[----:B------:R-:W-:Y:S01]  /*04f0*/  @P2 IMAD.MOV.U32 R9, RZ, RZ, R16 ;  /* 0x000000ffff092224 */ /* 0x000fe200078e0010 */
[----:B------:R-:W-:Y:S02]  /*0500*/  @P0 MOV R8, R15 ;  /* 0x0000000f00080202 */ /* 0x000fe40000000f00 */
[----:B------:R-:W-:-:S02]  /*0510*/  @P1 MOV R8, R16 ;  /* 0x0000001000081202 */ /* 0x000fc40000000f00 */
[----:B------:R-:W-:-:S03]  /*0520*/  @P2 MOV R8, R17 ;  /* 0x0000001100082202 */ /* 0x000fc60000000f00 */
[----:B------:R-:W-:Y:S01]  /*0530*/  @P3 MOV R8, R18 ;  /* 0x0000001200083202 */ /* 0x000fe20000000f00 */
[----:B------:R-:W-:-:S03]  /*0540*/  @P3 IMAD.MOV.U32 R9, RZ, RZ, R17 ;  /* 0x000000ffff093224 */ /* 0x000fc600078e0011 */
[----:B------:R-:W-:Y:S01]  /*0550*/  @P4 MOV R8, R2 ;  /* 0x0000000200084202 */ /* 0x000fe20000000f00 */
[----:B------:R-:W-:Y:S02]  /*0560*/  @P4 IMAD.MOV.U32 R9, RZ, RZ, R18 ;  /* 0x000000ffff094224 */ /* 0x000fe400078e0012 */
[----:B------:R-:W-:Y:S01]  /*0570*/  @P5 IMAD.MOV.U32 R9, RZ, RZ, R2 ;  /* 0x000000ffff095224 */ /* 0x000fe200078e0002 */
[----:B------:R-:W-:Y:S01]  /*0580*/  MOV R12, R8 ;  /* 0x00000008000c7202 */ /* 0x000fe20000000f00 */
[----:B------:R-:W-:Y:S06]  /*0590*/  @!P6 BRA `(.L_x_808) ;  /* 0x00000000002ce947 */ /* 0x000fec0003800000 */
[----:B------:R-:W-:Y:S01]  /*05a0*/  @P0 IMAD.MOV.U32 R8, RZ, RZ, R4 ;  /* 0x000000ffff080224 */ /* 0x000fe200078e0004 */
[----:B------:R-:W-:Y:S02]  /*05b0*/  ISETP.EQ.AND P0, PT, R10, 0x8, PT ;  /* 0x000000080a00780c */ /* 0x000fe40003f02270 */
[----:B------:R-:W-:Y:S01]  /*05c0*/  @P1 MOV R8, R14 ;  /* 0x0000000e00081202 */ /* 0x000fe20000000f00 */
[----:B------:R-:W-:Y:S01]  /*05d0*/  @P2 IMAD.MOV.U32 R8, RZ, RZ, R15 ;  /* 0x000000ffff082224 */ /* 0x000fe200078e000f */
[----:B------:R-:W-:Y:S01]  /*05e0*/  @P3 MOV R8, R16 ;  /* 0x0000001000083202 */ /* 0x000fe20000000f00 */
[----:B------:R-:W-:Y:S01]  /*05f0*/  @P4 IMAD.MOV.U32 R8, RZ, RZ, R17 ;  /* 0x000000ffff084224 */ /* 0x000fe200078e0011 */
[----:B------:R-:W-:Y:S02]  /*0600*/  @P5 MOV R8, R18 ;  /* 0x0000001200085202 */ /* 0x000fe40000000f00 */
[----:B------:R-:W-:-:S04]  /*0610*/  LOP3.LUT R7, R7, 0x1f, RZ, 0xc0, !PT ;  /* 0x0000001f07077812 */ /* 0x000fc800078ec0ff */
[----:B------:R-:W-:Y:S01]  /*0620*/  SHF.L.W.U32.HI R12, R9, R7, R12 ;  /* 0x00000007090c7219 */ /* 0x000fe20000010e0c */
[----:B------:R-:W-:-:S05]  /*0630*/  @P0 IMAD.MOV.U32 R8, RZ, RZ, R2 ;  /* 0x000000ffff080224 */ /* 0x000fca00078e0002 */
[----:B------:R-:W-:-:S07]  /*0640*/  SHF.L.W.U32.HI R9, R8, R7, R9 ;  /* 0x0000000708097219 */ /* 0x000fce0000010e09 */
.L_x_808:
[----:B------:R-:W-:Y:S05]  /*0650*/  BSYNC.RECONVERGENT B2 ;  /* 0x0000000000027941 */ /* 0x000fea0003800200 */
.L_x_807:
[C---:B------:R-:W-:Y:S01]  /*0660*/  SHF.L.W.U32.HI R7, R9.reuse, 0x2, R12 ;  /* 0x0000000209077819 */ /* 0x040fe20000010e0c */
[----:B------:R-:W-:Y:S01]  /*0670*/  UMOV UR4, 0x54442d19 ;  /* 0x54442d1900047882 */ /* 0x000fe20000000000 */
[----:B------:R-:W-:Y:S01]  /*0680*/  SHF.L.U32 R9, R9, 0x2, RZ ;  /* 0x0000000209097819 */ /* 0x000fe200000006ff */
[----:B------:R-:W-:Y:S01]  /*0690*/  UMOV UR5, 0x3bf921fb ;  /* 0x3bf921fb00057882 */ /* 0x000fe20000000000 */
[----:B------:R-:W-:Y:S02]  /*06a0*/  SHF.R.S32.HI R2, RZ, 0x1f, R7 ;  /* 0x0000001fff027819 */ /* 0x000fe40000011407 */
[----:B------:R-:W-:Y:S02]  /*06b0*/  ISETP.GE.AND P0, PT, R7, RZ, PT ;  /* 0x000000ff0700720c */ /* 0x000fe40003f06270 */
[C---:B------:R-:W-:Y:S02]  /*06c0*/  LOP3.LUT R10, R2.reuse, R9, RZ, 0x3c, !PT ;  /* 0x00000009020a7212 */ /* 0x040fe400078e3cff */
[----:B------:R-:W-:-:S02]  /*06d0*/  LOP3.LUT R11, R2, R7, RZ, 0x3c, !PT ;  /* 0x00000007020b7212 */ /* 0x000fc400078e3cff */
[----:B------:R-:W-:Y:S02]  /*06e0*/  SHF.R.U32.HI R12, RZ, 0x1e, R12 ;  /* 0x0000001eff0c7819 */ /* 0x000fe4000001160c */
[----:B------:R-:W0:Y:S02]  /*06f0*/  I2F.F64.S64 R8, R10 ;  /* 0x0000000a00087312 */ /* 0x000e240000301c00 */
[----:B------:R-:W-:Y:S01]  /*0700*/  LEA.HI R12, R7, R12, RZ, 0x1 ;  /* 0x0000000c070c7211 */ /* 0x000fe200078f08ff */
[----:B0-----:R-:W-:-:S10]  /*0710*/  DMUL R8, R8, UR4 ;  /* 0x0000000408087c28 */ /* 0x001fd40008000000 */
[----:B------:R-:W0:Y:S02]  /*0720*/  F2F.F32.F64 R8, R8 ;  /* 0x0000000800087310 */ /* 0x000e240000301000 */
[----:B0-----:R-:W-:-:S07]  /*0730*/  FSEL R13, -R8, R8, !P0 ;  /* 0x00000008080d7208 */ /* 0x001fce0004000100 */
.L_x_805:
[----:B------:R-:W-:Y:S05]  /*0740*/  BSYNC.RECONVERGENT B1 ;  /* 0x0000000000017941 */ /* 0x000fea0003800200 */
.L_x_804:
[----:B------:R-:W0:Y:S01]  /*0750*/  S2UR UR5, SR_CgaCtaId ;  /* 0x00000000000579c3 */ /* 0x000e220000008800 */
[----:B------:R-:W-:Y:S02]  /*0760*/  IMAD.MOV.U32 R7, RZ, RZ, 0x37cbac00 ;  /* 0x37cbac00ff077424 */ /* 0x000fe400078e00ff */
[----:B------:R-:W-:Y:S01]  /*0770*/  FMUL R8, R13, R13 ;  /* 0x0000000d0d087220 */ /* 0x000fe20000400000 */
[----:B------:R-:W-:Y:S01]  /*0780*/  LOP3.LUT R9, R12, 0x1, RZ, 0xc0, !PT ;  /* 0x000000010c097812 */ /* 0x000fe200078ec0ff */
[----:B------:R-:W-:Y:S01]  /*0790*/  HFMA2 R10, -RZ, RZ, 1.541015625, -0.052001953125 ;  /* 0x3e2aaaa8ff0a7431 */ /* 0x000fe200000001ff */
[----:B------:R-:W-:Y:S01]  /*07a0*/  MOV R11, 0x3c0885e4 ;  /* 0x3c0885e4000b7802 */ /* 0x000fe20000000f00 */
[----:B------:R-:W-:Y:S01]  /*07b0*/  FFMA R2, R8, R7, -0.0013887860113754868507 ;  /* 0xbab607ed08027423 */ /* 0x000fe20000000007 */
[----:B------:R-:W-:Y:S01]  /*07c0*/  ISETP.NE.U32.AND P0, PT, R9, 0x1, PT ;  /* 0x000000010900780c */ /* 0x000fe20003f05070 */
[----:B------:R-:W-:Y:S01]  /*07d0*/  VIADD R12, R12, 0x1 ;  /* 0x000000010c0c7836 */ /* 0x000fe20000000000 */
[----:B------:R-:W-:Y:S01]  /*07e0*/  UMOV UR4, 0x400 ;  /* 0x0000040000047882 */ /* 0x000fe20000000000 */
[----:B------:R-:W-:Y:S01]  /*07f0*/  FSETP.GE.AND P2, PT, |R3|, 105615, PT ;  /* 0x47ce47800300780b */ /* 0x000fe20003f46200 */
[----:B------:R-:W-:Y:S01]  /*0800*/  BSSY.RECONVERGENT B1, `(.L_x_809) ;  /* 0x000006a000017945 */ /* 0x000fe20003800200 */
[----:B------:R-:W-:-:S02]  /*0810*/  FSEL R9, R2, -0.00019574658654164522886, P0 ;  /* 0xb94d415302097808 */ /* 0x000fc40000000000 */
[----:B------:R-:W-:Y:S02]  /*0820*/  FSEL R11, R11, 0.041666727513074874878, !P0 ;  /* 0x3d2aaabb0b0b7808 */ /* 0x000fe40004000000 */
[----:B------:R-:W-:Y:S02]  /*0830*/  FSEL R10, -R10, -0.4999999701976776123, !P0 ;  /* 0xbeffffff0a0a7808 */ /* 0x000fe40004000100 */
[----:B------:R-:W-:Y:S01]  /*0840*/  LOP3.LUT P1, RZ, R12, 0x2, RZ, 0xc0, !PT ;  /* 0x000000020cff7812 */ /* 0x000fe2000782c0ff */
[----:B------:R-:W-:Y:S01]  /*0850*/  FFMA R9, R8, R9, R11 ;  /* 0x0000000908097223 */ /* 0x000fe2000000000b */
[----:B------:R-:W-:-:S03]  /*0860*/  FSEL R2, R13, 1, !P0 ;  /* 0x3f8000000d027808 */ /* 0x000fc60004000000 */
[C---:B------:R-:W-:Y:S01]  /*0870*/  FFMA R10, R8.reuse, R9, R10 ;  /* 0x00000009080a7223 */ /* 0x040fe2000000000a */
[----:B0-----:R-:W-:Y:S01]  /*0880*/  ULEA UR4, UR5, UR4, 0x18 ;  /* 0x0000000405047291 */ /* 0x001fe2000f8ec0ff */
[----:B------:R-:W-:-:S04]  /*0890*/  FFMA R9, R8, R2, RZ ;  /* 0x0000000208097223 */ /* 0x000fc800000000ff */
[----:B------:R-:W-:Y:S01]  /*08a0*/  FFMA R9, R9, R10, R2 ;  /* 0x0000000a09097223 */ /* 0x000fe20000000002 */
[----:B------:R-:W-:-:S03]  /*08b0*/  LEA R8, R0, UR4, 0x3 ;  /* 0x0000000400087c11 */ /* 0x000fc6000f8e18ff */
[----:B------:R-:W-:-:S05]  /*08c0*/  @P1 FADD R9, RZ, -R9 ;  /* 0x80000009ff091221 */ /* 0x000fca0000000000 */
[----:B------:R0:W-:Y:S01]  /*08d0*/  STS [R8], R9 ;  /* 0x0000000908007388 */ /* 0x0001e20000000800 */
[----:B------:R-:W-:Y:S05]  /*08e0*/  @!P2 BRA `(.L_x_810) ;  /* 0x00000004006ca947 */ /* 0x000fea0003800000 */
[----:B------:R-:W-:-:S13]  /*08f0*/  FSETP.NEU.AND P0, PT, |R3|, +INF , PT ;  /* 0x7f8000000300780b */ /* 0x000fda0003f0d200 */
[----:B------:R-:W-:Y:S01]  /*0900*/  @!P0 FMUL R6, RZ, R3 ;  /* 0x00000003ff068220 */ /* 0x000fe20000400000 */
[----:B------:R-:W-:Y:S01]  /*0910*/  @!P0 IMAD.MOV.U32 R5, RZ, RZ, RZ ;  /* 0x000000ffff058224 */ /* 0x000fe200078e00ff */
[----:B------:R-:W-:Y:S06]  /*0920*/  @!P0 BRA `(.L_x_810) ;  /* 0x00000004005c8947 */ /* 0x000fec0003800000 */
[----:B------:R-:W-:Y:S01]  /*0930*/  SHF.L.U32 R5, R3, 0x8, RZ ;  /* 0x0000000803057819 */ /* 0x000fe200000006ff */
[----:B------:R-:W-:Y:S01]  /*0940*/  IMAD.MOV.U32 R2, RZ, RZ, RZ ;  /* 0x000000ffff027224 */ /* 0x000fe200078e00ff */
[----:B------:R-:W-:Y:S01]  /*0950*/  MOV R6, RZ ;  /* 0x000000ff00067202 */ /* 0x000fe20000000f00 */
[----:B------:R-:W1:Y:S01]  /*0960*/  LDCU.64 UR8, c[0x4][0x168] ;  /* 0x01002d00ff0877ac */ /* 0x000e620008000a00 */
[----:B0-----:R-:W-:Y:S01]  /*0970*/  LOP3.LUT R9, R5, 0x80000000, RZ, 0xfc, !PT ;  /* 0x8000000005097812 */ /* 0x001fe200078efcff */
[----:B------:R-:W-:Y:S01]  /*0980*/  UMOV UR5, URZ ;  /* 0x000000ff00057c82 */ /* 0x000fe20008000000 */
[----:B------:R-:W-:-:S05]  /*0990*/  UMOV UR4, URZ ;  /* 0x000000ff00047c82 */ /* 0x000fca0008000000 */
.L_x_811:
[----:B-1----:R-:W-:Y:S01]  /*09a0*/  IMAD.U32 R12, RZ, RZ, UR8 ;  /* 0x00000008ff0c7e24 */ /* 0x002fe2000f8e00ff */
[----:B------:R-:W-:-:S05]  /*09b0*/  MOV R13, UR9 ;  /* 0x00000009000d7c02 */ /* 0x000fca0008000f00 */
        /* <DEDUP_REMOVED lines=9> */
[----:B------:R-:W-:-:S02]  /*0a50*/  ISETP.EQ.AND P4, PT, R6, 0x10, PT ;  /* 0x000000100600780c */ /* 0x000fc40003f82270 */
[C---:B------:R-:W-:Y:S01]  /*0a60*/  ISETP.EQ.AND P5, PT, R6.reuse, 0x14, PT ;  /* 0x000000140600780c */ /* 0x040fe20003fa2270 */
[----:B------:R-:W-:Y:S02]  /*0a70*/  VIADD R6, R6, 0x4 ;  /* 0x0000000406067836 */ /* 0x000fe40000000000 */
[----:B--2---:R-:W-:-:S03]  /*0a80*/  IMAD.WIDE.U32 R10, R10, R9, RZ ;  /* 0x000000090a0a7225 */ /* 0x004fc600078e00ff */
[----:B------:R-:W-:-:S04]  /*0a90*/  IADD3 R5, P6, PT, R10, R2, RZ ;  /* 0x000000020a057210 */ /* 0x000fc80007fde0ff */
[----:B------:R-:W-:Y:S01]  /*0aa0*/  IADD3.X R2, PT, PT, R11, UR5, RZ, P6, !PT ;  /* 0x000000050b027c10 */ /* 0x000fe2000b7fe4ff */
[--C-:B------:R-:W-:Y:S01]  /*0ab0*/  @P0 IMAD.MOV.U32 R4, RZ, RZ, R5.reuse ;  /* 0x000000ffff040224 */ /* 0x100fe200078e0005 */
[-C--:B------:R-:W-:Y:S01]  /*0ac0*/  @P1 MOV R14, R5.reuse ;  /* 0x00000005000e1202 */ /* 0x080fe20000000f00 */
[--C-:B------:R-:W-:Y:S01]  /*0ad0*/  @P2 IMAD.MOV.U32 R15, RZ, RZ, R5.reuse ;  /* 0x000000ffff0f2224 */ /* 0x100fe200078e0005 */
[-C--:B------:R-:W-:Y:S01]  /*0ae0*/  @P3 MOV R16, R5.reuse ;  /* 0x0000000500103202 */ /* 0x080fe20000000f00 */
[----:B------:R-:W-:Y:S01]  /*0af0*/  @P4 IMAD.MOV.U32 R17, RZ, RZ, R5 ;  /* 0x000000ffff114224 */ /* 0x000fe200078e0005 */
[----:B------:R-:W-:Y:S01]  /*0b00*/  @P5 MOV R18, R5 ;  /* 0x0000000500125202 */ /* 0x000fe20000000f00 */
        /* <DEDUP_REMOVED lines=13> */
[----:B------:R-:W-:-:S03]  /*0be0*/  ISETP.EQ.AND P5, PT, R10, RZ, PT ;  /* 0x000000ff0a00720c */ /* 0x000fc60003fa2270 */
[----:B------:R-:W-:Y:S02]  /*0bf0*/  @P3 MOV R3, R4 ;  /* 0x0000000400033202 */ /* 0x000fe40000000f00 */
[C---:B------:R-:W-:Y:S01]  /*0c00*/  ISETP.EQ.AND P3, PT, R10.reuse, -0x4, PT ;  /* 0xfffffffc0a00780c */ /* 0x040fe20003f62270 */
[----:B------:R-:W-:Y:S01]  /*0c10*/  @P4 IMAD.MOV.U32 R5, RZ, RZ, R4 ;  /* 0x000000ffff054224 */ /* 0x000fe200078e0004 */
[----:B------:R-:W-:Y:S01]  /*0c20*/  @P4 MOV R3, R14 ;  /* 0x0000000e00034202 */ /* 0x000fe20000000f00 */
[----:B------:R-:W-:Y:S01]  /*0c30*/  @P2 IMAD.MOV.U32 R5, RZ, RZ, R14 ;  /* 0x000000ffff052224 */ /* 0x000fe200078e000e */
[----:B------:R-:W-:Y:S01]  /*0c40*/  ISETP.EQ.AND P4, PT, R10, 0x4, PT ;  /* 0x000000040a00780c */ /* 0x000fe20003f82270 */
[----:B------:R-:W-:Y:S01]  /*0c50*/  @P1 IMAD.MOV.U32 R5, RZ, RZ, R15 ;  /* 0x000000ffff051224 */ /* 0x000fe200078e000f */
[----:B------:R-:W-:Y:S01]  /*0c60*/  @P2 MOV R3, R15 ;  /* 0x0000000f00032202 */ /* 0x000fe20000000f00 */
[----:B------:R-:W-:Y:S01]  /*0c70*/  @P0 IMAD.MOV.U32 R5, RZ, RZ, R16 ;  /* 0x000000ffff050224 */ /* 0x000fe200078e0010 */
[----:B------:R-:W-:-:S02]  /*0c80*/  @P1 MOV R3, R16 ;  /* 0x0000001000031202 */ /* 0x000fc40000000f00 */
[----:B------:R-:W-:-:S03]  /*0c90*/  @P0 MOV R3, R17 ;  /* 0x0000001100030202 */ /* 0x000fc60000000f00 */
[----:B------:R-:W-:Y:S01]  /*0ca0*/  @P3 MOV R3, R18 ;  /* 0x0000001200033202 */ /* 0x000fe20000000f00 */
[----:B------:R-:W-:Y:S01]  /*0cb0*/  @P3 IMAD.MOV.U32 R5, RZ, RZ, R17 ;  /* 0x000000ffff053224 */ /* 0x000fe200078e0011 */
[----:B------:R-:W-:Y:S01]  /*0cc0*/  @P5 MOV R3, R2 ;  /* 0x0000000200035202 */ /* 0x000fe20000000f00 */
[----:B------:R-:W-:Y:S02]  /*0cd0*/  @P5 IMAD.MOV.U32 R5, RZ, RZ, R18 ;  /* 0x000000ffff055224 */ /* 0x000fe400078e0012 */
[----:B------:R-:W-:Y:S01]  /*0ce0*/  @P4 IMAD.MOV.U32 R5, RZ, RZ, R2 ;  /* 0x000000ffff054224 */ /* 0x000fe200078e0002 */
[----:B------:R-:W-:Y:S01]  /*0cf0*/  MOV R6, R3 ;  /* 0x0000000300067202 */ /* 0x000fe20000000f00 */
[----:B------:R-:W-:Y:S06]  /*0d00*/  @!P6 BRA `(.L_x_813) ;  /* 0x000000000028e947 */ /* 0x000fec0003800000 */
[----:B------:R-:W-:Y:S01]  /*0d10*/  @P1 IMAD.MOV.U32 R4, RZ, RZ, R14 ;  /* 0x000000ffff041224 */ /* 0x000fe200078e000e */
[----:B------:R-:W-:Y:S01]  /*0d20*/  @P0 MOV R4, R15 ;  /* 0x0000000f00040202 */ /* 0x000fe20000000f00 */
[----:B------:R-:W-:Y:S01]  /*0d30*/  @P3 IMAD.MOV.U32 R4, RZ, RZ, R16 ;  /* 0x000000ffff043224 */ /* 0x000fe200078e0010 */
[----:B------:R-:W-:Y:S02]  /*0d40*/  ISETP.EQ.AND P0, PT, R10, 0x8, PT ;  /* 0x000000080a00780c */ /* 0x000fe40003f02270 */
[----:B------:R-:W-:Y:S01]  /*0d50*/  @P5 MOV R4, R17 ;  /* 0x0000001100045202 */ /* 0x000fe20000000f00 */
[----:B------:R-:W-:Y:S01]  /*0d60*/  @P4 IMAD.MOV.U32 R4, RZ, RZ, R18 ;  /* 0x000000ffff044224 */ /* 0x000fe200078e0012 */
[----:B------:R-:W-:-:S04]  /*0d70*/  LOP3.LUT R9, R9, 0x1f, RZ, 0xc0, !PT ;  /* 0x0000001f09097812 */ /* 0x000fc800078ec0ff */
[----:B------:R-:W-:-:S05]  /*0d80*/  SHF.L.W.U32.HI R6, R5, R9, R6 ;  /* 0x0000000905067219 */ /* 0x000fca0000010e06 */
[----:B------:R-:W-:-:S04]  /*0d90*/  @P0 MOV R4, R2 ;  /* 0x0000000200040202 */ /* 0x000fc80000000f00 */
[----:B------:R-:W-:-:S07]  /*0da0*/  SHF.L.W.U32.HI R5, R4, R9, R5 ;  /* 0x0000000904057219 */ /* 0x000fce0000010e05 */
.L_x_813:
[----:B------:R-:W-:Y:S05]  /*0db0*/  BSYNC.RECONVERGENT B2 ;  /* 0x0000000000027941 */ /* 0x000fea0003800200 */
.L_x_812:
[C---:B------:R-:W-:Y:S01]  /*0dc0*/  SHF.L.W.U32.HI R4, R5.reuse, 0x2, R6 ;  /* 0x0000000205047819 */ /* 0x040fe20000010e06 */
[----:B------:R-:W-:Y:S01]  /*0dd0*/  IMAD.SHL.U32 R5, R5, 0x4, RZ ;  /* 0x0000000405057824 */ /* 0x000fe200078e00ff */
[----:B------:R-:W-:Y:S01]  /*0de0*/  UMOV UR4, 0x54442d19 ;  /* 0x54442d1900047882 */ /* 0x000fe20000000000 */
        /* <DEDUP_REMOVED lines=11> */
.L_x_810:
[----:B------:R-:W-:Y:S05]  /*0ea0*/  BSYNC.RECONVERGENT B1 ;  /* 0x0000000000017941 */ /* 0x000fea0003800200 */
.L_x_809:
[----:B------:R-:W-:Y:S01]  /*0eb0*/  FMUL R3, R6, R6 ;  /* 0x0000000606037220 */ /* 0x000fe20000400000 */
[----:B------:R-:W-:Y:S01]  /*0ec0*/  LOP3.LUT R2, R5, 0x1, RZ, 0xc0, !PT ;  /* 0x0000000105027812 */ /* 0x000fe200078ec0ff */
[----:B0-----:R-:W-:Y:S01]  /*0ed0*/  IMAD.MOV.U32 R9, RZ, RZ, 0x3effffff ;  /* 0x3effffffff097424 */ /* 0x001fe200078e00ff */
[----:B------:R-:W-:Y:S01]  /*0ee0*/  MOV R10, 0x3d2aaabb ;  /* 0x3d2aaabb000a7802 */ /* 0x000fe20000000f00 */
[----:B------:R-:W-:Y:S01]  /*0ef0*/  FFMA R7, R3, R7, -0.0013887860113754868507 ;  /* 0xbab607ed03077423 */ /* 0x000fe20000000007 */
[----:B------:R-:W-:Y:S02]  /*0f00*/  ISETP.NE.U32.AND P0, PT, R2, 0x1, PT ;  /* 0x000000010200780c */ /* 0x000fe40003f05070 */
[----:B------:R-:W-:Y:S02]  /*0f10*/  LOP3.LUT P1, RZ, R5, 0x2, RZ, 0xc0, !PT ;  /* 0x0000000205ff7812 */ /* 0x000fe4000782c0ff */
[----:B------:R-:W-:Y:S02]  /*0f20*/  FSEL R4, R7, -0.00019574658654164522886, !P0 ;  /* 0xb94d415307047808 */ /* 0x000fe40004000000 */
[----:B------:R-:W-:-:S02]  /*0f30*/  FSEL R10, R10, 0.0083327032625675201416, !P0 ;  /* 0x3c0885e40a0a7808 */ /* 0x000fc40004000000 */
[----:B------:R-:W-:Y:S02]  /*0f40*/  FSEL R2, R6, 1, P0 ;  /* 0x3f80000006027808 */ /* 0x000fe40000000000 */
[----:B------:R-:W-:Y:S01]  /*0f50*/  FSEL R7, -R9, -0.16666662693023681641, !P0 ;  /* 0xbe2aaaa809077808 */ /* 0x000fe20004000100 */
[C---:B------:R-:W-:Y:S02]  /*0f60*/  FFMA R4, R3.reuse, R4, R10 ;  /* 0x0000000403047223 */ /* 0x040fe4000000000a */
[C---:B------:R-:W-:Y:S02]  /*0f70*/  FFMA R5, R3.reuse, R2, RZ ;  /* 0x0000000203057223 */ /* 0x040fe400000000ff */
[----:B------:R-:W-:-:S04]  /*0f80*/  FFMA R4, R3, R4, R7 ;  /* 0x0000000403047223 */ /* 0x000fc80000000007 */
[----:B------:R-:W-:-:S04]  /*0f90*/  FFMA R5, R5, R4, R2 ;  /* 0x0000000405057223 */ /* 0x000fc80000000002 */
[----:B------:R-:W-:-:S05]  /*0fa0*/  @P1 FADD R5, RZ, -R5 ;  /* 0x80000005ff051221 */ /* 0x000fca0000000000 */
[----:B------:R0:W-:Y:S02]  /*0fb0*/  STS [R8+0x4], R5 ;  /* 0x0000040508007388 */ /* 0x0001e40000000800 */
.L_x_803:
[----:B------:R-:W-:Y:S05]  /*0fc0*/  BSYNC.RECONVERGENT B0 ;  /* 0x0000000000007941 */ /* 0x000fea0003800200 */
.L_x_802:
[----:B------:R-:W1:Y:S08]  /*0fd0*/  S2UR UR9, SR_CgaCtaId ;  /* 0x00000000000979c3 */ /* 0x000e700000008800 */
[----:B------:R-:W-:Y:S01]  /*0fe0*/  BAR.SYNC.DEFER_BLOCKING 0x0 ;  /* 0x0000000000007b1d */ /* 0x000fe20000010000 */
[----:B------:R-:W-:-:S05]  /*0ff0*/  ISETP.GT.U32.AND P1, PT, R0, 0x3c, PT ;  /* 0x0000003c0000780c */ /* 0x000fca0003f24070 */
[----:B------:R-:W-:Y:S01]  /*1000*/  UMOV UR8, 0x400 ;  /* 0x0000040000087882 */ /* 0x000fe20000000000 */
[----:B------:R-:W-:Y:S01]  /*1010*/  BSSY.RECONVERGENT B0, `(.L_x_814) ;  /* 0x000001c000007945 */ /* 0x000fe20003800200 */
[----:B------:R-:W-:-:S04]  /*1020*/  UIADD3 UR4, UPT, UPT, UR8, 0x10, URZ ;  /* 0x0000001008047890 */ /* 0x000fc8000fffe0ff */
[----:B-1----:R-:W-:-:S06]  /*1030*/  ULEA UR4, UR9, UR4, 0x18 ;  /* 0x0000000409047291 */ /* 0x002fcc000f8ec0ff */
[----:B------:R-:W-:Y:S01]  /*1040*/  LEA R2, R0, UR4, 0x3 ;  /* 0x0000000400027c11 */ /* 0x000fe2000f8e18ff */
[----:B------:R-:W-:Y:S06]  /*1050*/  @P1 BRA `(.L_x_815) ;  /* 0x00000000005c1947 */ /* 0x000fec0003800000 */
[----:B------:R-:W0:Y:S01]  /*1060*/  S2UR UR5, SR_CTAID.X ;  /* 0x00000000000579c3 */ /* 0x000e220000002500 */
[----:B------:R-:W-:Y:S07]  /*1070*/  BSSY.RECONVERGENT B1, `(.L_x_816) ;  /* 0x0000010000017945 */ /* 0x000fee0003800200 */
[----:B------:R-:W0:Y:S02]  /*1080*/  LDC.64 R6, c[0x0][0x388] ;  /* 0x0000e200ff067b82 */ /* 0x000e240000000a00 */
[----:B0-----:R-:W-:-:S04]  /*1090*/  IADD3 R5, P0, PT, R6, UR5, RZ ;  /* 0x0000000506057c10 */ /* 0x001fc8000ff1e0ff */
[----:B------:R-:W-:Y:S02]  /*10a0*/  IADD3.X R4, PT, PT, RZ, R7, RZ, P0, !PT ;  /* 0x00000007ff047210 */ /* 0x000fe400007fe4ff */
[----:B------:R-:W-:-:S04]  /*10b0*/  ISETP.NE.U32.AND P0, PT, R5, RZ, PT ;  /* 0x000000ff0500720c */ /* 0x000fc80003f05070 */
[----:B------:R-:W-:-:S04]  /*10c0*/  ISETP.NE.AND.EX P0, PT, R4, RZ, PT, P0 ;  /* 0x000000ff0400720c */ /* 0x000fc80003f05300 */
[----:B------:R-:W-:-:S13]  /*10d0*/  ISETP.EQ.OR P0, PT, R0, RZ, !P0 ;  /* 0x000000ff0000720c */ /* 0x000fda0004702670 */
[----:B------:R-:W-:Y:S05]  /*10e0*/  @P0 BRA `(.L_x_817) ;  /* 0x0000000000200947 */ /* 0x000fea0003800000 */
[----:B------:R-:W-:-:S07]  /*10f0*/  IMAD.MOV.U32 R3, RZ, RZ, RZ ;  /* 0x000000ffff037224 */ /* 0x000fce00078e00ff */
.L_x_818:
[----:B------:R-:W-:Y:S02]  /*1100*/  ISETP.GT.U32.AND P0, PT, R5, 0x1, PT ;  /* 0x000000010500780c */ /* 0x000fe40003f04070 */
[----:B------:R-:W-:Y:S02]  /*1110*/  IADD3 R3, PT, PT, R3, 0x1, RZ ;  /* 0x0000000103037810 */ /* 0x000fe40007ffe0ff */
[----:B------:R-:W-:Y:S02]  /*1120*/  ISETP.GT.U32.AND.EX P0, PT, R4, RZ, PT, P0 ;  /* 0x000000ff0400720c */ /* 0x000fe40003f04100 */
[----:B------:R-:W-:Y:S02]  /*1130*/  ISETP.LT.U32.AND P2, PT, R3, R0, PT ;  /* 0x000000000300720c */ /* 0x000fe40003f41070 */
[--C-:B------:R-:W-:Y:S02]  /*1140*/  SHF.R.U64 R5, R5, 0x1, R4.reuse ;  /* 0x0000000105057819 */ /* 0x100fe40000001204 */
[----:B------:R-:W-:-:S09]  /*1150*/  SHF.R.U32.HI R4, RZ, 0x1, R4 ;  /* 0x00000001ff047819 */ /* 0x000fd20000011604 */
[----:B------:R-:W-:Y:S05]  /*1160*/  @P0 BRA P2, `(.L_x_818) ;  /* 0xfffffffc00e40947 */ /* 0x000fea000103ffff */
.L_x_817:
[----:B------:R-:W-:Y:S05]  /*1170*/  BSYNC.RECONVERGENT B1 ;  /* 0x0000000000017941 */ /* 0x000fea0003800200 */
.L_x_816:
[----:B------:R-:W-:Y:S01]  /*1180*/  IMAD.SHL.U32 R3, R5, 0x8, RZ ;  /* 0x0000000805037824 */ /* 0x000fe200078e00ff */
[----:B------:R-:W-:-:S04]  /*1190*/  ULEA UR5, UR9, UR8, 0x18 ;  /* 0x0000000809057291 */ /* 0x000fc8000f8ec0ff */
[----:B------:R-:W-:-:S05]  /*11a0*/  LOP3.LUT R3, R3, 0x8, RZ, 0xc0, !PT ;  /* 0x0000000803037812 */ /* 0x000fca00078ec0ff */
[----:B------:R-:W0:Y:S04]  /*11b0*/  LDS.64 R4, [R3+UR5] ;  /* 0x0000000503047984 */ /* 0x000e280008000a00 */
[----:B0-----:R1:W-:Y:S02]  /*11c0*/  STS.64 [R2], R4 ;  /* 0x0000000402007388 */ /* 0x0013e40000000a00 */
.L_x_815:
[----:B------:R-:W-:Y:S05]  /*11d0*/  BSYNC.RECONVERGENT B0 ;  /* 0x0000000000007941 */ /* 0x000fea0003800200 */
.L_x_814:
[----:B------:R-:W-:Y:S01]  /*11e0*/  BAR.SYNC.DEFER_BLOCKING 0x0 ;  /* 0x0000000000007b1d */ /* 0x000fe20000010000 */
[----:B------:R-:W-:Y:S01]  /*11f0*/  ISETP.NE.AND P0, PT, R0, RZ, PT ;  /* 0x000000ff0000720c */ /* 0x000fe20003f05270 */
[----:B------:R-:W-:-:S04]  /*1200*/  HFMA2 R3, -RZ, RZ, 0, 0 ;  /* 0x00000000ff037431 */ /* 0x000fc800000001ff */
[----:B------:R-:W-:Y:S08]  /*1210*/  BSSY.RECONVERGENT B1, `(.L_x_819) ;  /* 0x00000b5000017945 */ /* 0x000ff00003800200 */
[----:B------:R-:W-:Y:S05]  /*1220*/  @!P0 BRA `(.L_x_820) ;  /* 0x0000000800cc8947 */ /* 0x000fea0003800000 */
[----:B------:R-:W-:Y:S01]  /*1230*/  BSSY.RECONVERGENT B0, `(.L_x_821) ;  /* 0x00000a3000007945 */ /* 0x000fe20003800200 */
[----:B------:R-:W-:Y:S01]  /*1240*/  IMAD.MOV.U32 R6, RZ, RZ, RZ ;  /* 0x000000ffff067224 */ /* 0x000fe200078e00ff */
[----:B-1----:R-:W-:Y:S02]  /*1250*/  MOV R4, RZ ;  /* 0x000000ff00047202 */ /* 0x002fe40000000f00 */
[----:B------:R-:W-:Y:S05]  /*1260*/  @P1 BRA `(.L_x_822) ;  /* 0x00000008007c1947 */ /* 0x000fea0003800000 */
[C---:B------:R-:W-:Y:S01]  /*1270*/  ISETP.GT.U32.AND P0, PT, R0.reuse, 0x35, PT ;  /* 0x000000350000780c */ /* 0x040fe20003f04070 */
[----:B------:R-:W-:Y:S01]  /*1280*/  BSSY.RECONVERGENT B2, `(.L_x_823) ;  /* 0x0000051000027945 */ /* 0x000fe20003800200 */
[----:B------:R-:W-:Y:S02]  /*1290*/  IADD3 R3, PT, PT, -R0, 0x3d, RZ ;  /* 0x0000003d00037810 */ /* 0x000fe40007ffe1ff */
[----:B0-----:R-:W-:Y:S01]  /*12a0*/  CS2R R4, SRZ ;  /* 0x0000000000047805 */ /* 0x001fe2000001ff00 */
[----:B------:R-:W-:Y:S01]  /*12b0*/  IMAD.MOV.U32 R6, RZ, RZ, RZ ;  /* 0x000000ffff067224 */ /* 0x000fe200078e00ff */
[----:B------:R-:W-:-:S04]  /*12c0*/  LOP3.LUT R24, R3, 0x7, RZ, 0xc0, !PT ;  /* 0x0000000703187812 */ /* 0x000fc800078ec0ff */
[----:B------:R-:W-:-:S03]  /*12d0*/  ISETP.NE.AND P1, PT, R24, RZ, PT ;  /* 0x000000ff1800720c */ /* 0x000fc60003f25270 */
[----:B------:R-:W-:Y:S10]  /*12e0*/  @P0 BRA `(.L_x_824) ;  /* 0x0000000400280947 */ /* 0x000ff40003800000 */
[C---:B------:R-:W-:Y:S01]  /*12f0*/  LOP3.LUT R4, R3.reuse, 0xffff, RZ, 0xc0, !PT ;  /* 0x0000ffff03047812 */ /* 0x040fe200078ec0ff */
[----:B------:R-:W-:Y:S01]  /*1300*/  UIADD3 UR5, UPT, UPT, UR4, 0x20, URZ ;  /* 0x0000002004057890 */ /* 0x000fe2000fffe0ff */
[----:B------:R-:W-:Y:S02]  /*1310*/  LOP3.LUT R5, R3, 0x38, RZ, 0xc0, !PT ;  /* 0x0000003803057812 */ /* 0x000fe400078ec0ff */
[----:B------:R-:W-:-:S03]  /*1320*/  SHF.R.U32.HI R4, RZ, 0x3, R4 ;  /* 0x00000003ff047819 */ /* 0x000fc60000011604 */
[----:B------:R-:W-:Y:S02]  /*1330*/  MOV R23, UR5 ;  /* 0x0000000500177c02 */ /* 0x000fe40008000f00 */
[----:B------:R-:W-:-:S04]  /*1340*/  SHF.L.U32 R4, R4, 0x3, RZ ;  /* 0x0000000304047819 */ /* 0x000fc800000006ff */
[----:B------:R-:W-:Y:S01]  /*1350*/  LOP3.LUT R22, R4, 0x38, RZ, 0xe2, !PT ;  /* 0x0000003804167812 */ /* 0x000fe200078ee2ff */
[----:B------:R-:W-:-:S04]  /*1360*/  IMAD.MOV.U32 R4, RZ, RZ, RZ ;  /* 0x000000ffff047224 */ /* 0x000fc800078e00ff */
[----:B------:R-:W-:-:S07]  /*1370*/  IMAD.MOV R22, RZ, RZ, -R22 ;  /* 0x000000ffff167224 */ /* 0x000fce00078e0a16 */
.L_x_825:
[----:B------:R-:W-:Y:S01]  /*1380*/  LEA R7, R0, R23, 0x3 ;  /* 0x0000001700077211 */ /* 0x000fe200078e18ff */
[----:B------:R-:W-:Y:S01]  /*1390*/  LDS.128 R12, [R23+-0x20] ;  /* 0xffffe000170c7984 */ /* 0x000fe20000000c00 */
[----:B------:R-:W-:-:S03]  /*13a0*/  VIADD R22, R22, 0x8 ;  /* 0x0000000816167836 */ /* 0x000fc60000000000 */
[----:B------:R-:W0:Y:S02]  /*13b0*/  LDS.64 R16, [R7+-0x20] ;  /* 0xffffe00007107984 */ /* 0x000e240000000a00 */
[----:B------:R-:W-:Y:S02]  /*13c0*/  ISETP.NE.AND P0, PT, R22, RZ, PT ;  /* 0x000000ff1600720c */ /* 0x000fe40003f05270 */
[----:B------:R-:W1:Y:S04]  /*13d0*/  LDS.64 R18, [R7+-0x18] ;  /* 0xffffe80007127984 */ /* 0x000e680000000a00 */
[----:B------:R-:W-:Y:S04]  /*13e0*/  LDS.128 R8, [R23+-0x10] ;  /* 0xfffff00017087984 */ /* 0x000fe80000000c00 */
[----:B------:R-:W2:Y:S01]  /*13f0*/  LDS.64 R20, [R7+-0x10] ;  /* 0xfffff00007147984 */ /* 0x000ea20000000a00 */
[-C--:B0-----:R-:W-:Y:S01]  /*1400*/  FMUL R25, R17, R13.reuse ;  /* 0x0000000d11197220 */ /* 0x081fe20000400000 */
[----:B------:R-:W-:Y:S01]  /*1410*/  FMUL R26, R16, R13 ;  /* 0x0000000d101a7220 */ /* 0x000fe20000400000 */
[----:B-1----:R-:W-:-:S02]  /*1420*/  FMUL R13, R19, R15 ;  /* 0x0000000f130d7220 */ /* 0x002fc40000400000 */
[-C--:B------:R-:W-:Y:S01]  /*1430*/  FFMA R25, R16, R12.reuse, R25 ;  /* 0x0000000c10197223 */ /* 0x080fe20000000019 */
[----:B------:R-:W-:Y:S01]  /*1440*/  FFMA R27, R17, R12, -R26 ;  /* 0x0000000c111b7223 */ /* 0x000fe2000000081a */
[C---:B------:R-:W-:Y:S01]  /*1450*/  FMUL R12, R18.reuse, R15 ;  /* 0x0000000f120c7220 */ /* 0x040fe20000400000 */
[-C--:B------:R-:W-:Y:S01]  /*1460*/  FFMA R18, R18, R14.reuse, R13 ;  /* 0x0000000e12127223 */ /* 0x080fe2000000000d */
[----:B------:R-:W0:Y:S01]  /*1470*/  LDS.64 R16, [R7+-0x8] ;  /* 0xfffff80007107984 */ /* 0x000e220000000a00 */
[----:B------:R-:W-:Y:S01]  /*1480*/  FADD R25, R25, R4 ;  /* 0x0000000419197221 */ /* 0x000fe20000000000 */
[----:B------:R-:W-:Y:S01]  /*1490*/  FFMA R19, R19, R14, -R12 ;  /* 0x0000000e13137223 */ /* 0x000fe2000000080c */
[-C--:B--2---:R-:W-:Y:S01]  /*14a0*/  FMUL R13, R21, R9.reuse ;  /* 0x00000009150d7220 */ /* 0x084fe20000400000 */
[C---:B------:R-:W-:Y:S01]  /*14b0*/  FMUL R26, R20.reuse, R9 ;  /* 0x00000009141a7220 */ /* 0x040fe20000400000 */
[----:B------:R-:W-:Y:S02]  /*14c0*/  FADD R25, R25, R18 ;  /* 0x0000001219197221 */ /* 0x000fe40000000000 */
[-C--:B------:R-:W-:Y:S01]  /*14d0*/  FFMA R20, R20, R8.reuse, R13 ;  /* 0x0000000814147223 */ /* 0x080fe2000000000d */
[----:B------:R-:W-:Y:S01]  /*14e0*/  FFMA R21, R21, R8, -R26 ;  /* 0x0000000815157223 */ /* 0x000fe2000000081a */
[----:B------:R-:W-:Y:S01]  /*14f0*/  LDS.128 R12, [R23] ;  /* 0x00000000170c7984 */ /* 0x000fe20000000c00 */
[----:B------:R-:W-:Y:S01]  /*1500*/  FADD R26, R27, R6 ;  /* 0x000000061b1a7221 */ /* 0x000fe20000000000 */
[----:B------:R-:W-:-:S02]  /*1510*/  FADD R25, R25, R20 ;  /* 0x0000001419197221 */ /* 0x000fc40000000000 */
[----:B------:R-:W1:Y:S01]  /*1520*/  LDS.64 R8, [R7] ;  /* 0x0000000007087984 */ /* 0x000e620000000a00 */
[----:B------:R-:W-:-:S03]  /*1530*/  FADD R26, R26, R19 ;  /* 0x000000131a1a7221 */ /* 0x000fc60000000000 */
[----:B------:R-:W-:Y:S01]  /*1540*/  LDS.64 R18, [R7+0x18] ;  /* 0x0000180007127984 */ /* 0x000fe20000000a00 */
[----:B------:R-:W-:Y:S01]  /*1550*/  FADD R21, R26, R21 ;  /* 0x000000151a157221 */ /* 0x000fe20000000000 */
[-C--:B0-----:R-:W-:Y:S01]  /*1560*/  FMUL R27, R17, R11.reuse ;  /* 0x0000000b111b7220 */ /* 0x081fe20000400000 */
[----:B------:R-:W-:-:S03]  /*1570*/  FMUL R6, R16, R11 ;  /* 0x0000000b10067220 */ /* 0x000fc60000400000 */
[-C--:B------:R-:W-:Y:S01]  /*1580*/  FFMA R4, R16, R10.reuse, R27 ;  /* 0x0000000a10047223 */ /* 0x080fe2000000001b */
[----:B------:R-:W-:Y:S02]  /*1590*/  FFMA R6, R17, R10, -R6 ;  /* 0x0000000a11067223 */ /* 0x000fe40000000806 */
[----:B------:R-:W0:Y:S01]  /*15a0*/  LDS.64 R16, [R7+0x8] ;  /* 0x0000080007107984 */ /* 0x000e220000000a00 */
[----:B------:R-:W-:Y:S01]  /*15b0*/  FADD R4, R25, R4 ;  /* 0x0000000419047221 */ /* 0x000fe20000000000 */
[----:B------:R-:W-:Y:S01]  /*15c0*/  FADD R21, R21, R6 ;  /* 0x0000000615157221 */ /* 0x000fe20000000000 */
[-C--:B-1----:R-:W-:Y:S01]  /*15d0*/  FMUL R27, R9, R13.reuse ;  /* 0x0000000d091b7220 */ /* 0x082fe20000400000 */
[----:B------:R-:W-:-:S03]  /*15e0*/  FMUL R28, R8, R13 ;  /* 0x0000000d081c7220 */ /* 0x000fc60000400000 */
[-C--:B------:R-:W-:Y:S01]  /*15f0*/  FFMA R27, R8, R12.reuse, R27 ;  /* 0x0000000c081b7223 */ /* 0x080fe2000000001b */
[----:B------:R-:W-:Y:S02]  /*1600*/  FFMA R28, R9, R12, -R28 ;  /* 0x0000000c091c7223 */ /* 0x000fe4000000081c */
[----:B------:R1:W2:Y:S01]  /*1610*/  LDS.128 R8, [R23+0x10] ;  /* 0x0000100017087984 */ /* 0x0002a20000000c00 */
[----:B------:R-:W-:Y:S01]  /*1620*/  FADD R4, R4, R27 ;  /* 0x0000001b04047221 */ /* 0x000fe20000000000 */
[----:B------:R-:W-:Y:S02]  /*1630*/  FADD R21, R21, R28 ;  /* 0x0000001c15157221 */ /* 0x000fe40000000000 */
[----:B------:R2:W3:Y:S01]  /*1640*/  LDS.64 R12, [R7+0x10] ;  /* 0x00001000070c7984 */ /* 0x0004e20000000a00 */
[----:B-1----:R-:W-:Y:S01]  /*1650*/  IADD3 R23, PT, PT, R23, 0x40, RZ ;  /* 0x0000004017177810 */ /* 0x002fe20007ffe0ff */
[-C--:B0-----:R-:W-:Y:S01]  /*1660*/  FMUL R25, R17, R15.reuse ;  /* 0x0000000f11197220 */ /* 0x081fe20000400000 */
[----:B------:R-:W-:-:S03]  /*1670*/  FMUL R6, R16, R15 ;  /* 0x0000000f10067220 */ /* 0x000fc60000400000 */
[-C--:B------:R-:W-:Y:S01]  /*1680*/  FFMA R25, R16, R14.reuse, R25 ;  /* 0x0000000e10197223 */ /* 0x080fe20000000019 */
[----:B------:R-:W-:-:S03]  /*1690*/  FFMA R6, R17, R14, -R6 ;  /* 0x0000000e11067223 */ /* 0x000fc60000000806 */
[----:B------:R-:W-:Y:S01]  /*16a0*/  FADD R4, R4, R25 ;  /* 0x0000001904047221 */ /* 0x000fe20000000000 */
[----:B------:R-:W-:Y:S01]  /*16b0*/  FADD R6, R21, R6 ;  /* 0x0000000615067221 */ /* 0x000fe20000000000 */
[----:B--2---:R-:W-:Y:S01]  /*16c0*/  FMUL R7, R19, R11 ;  /* 0x0000000b13077220 */ /* 0x004fe20000400000 */
[CC--:B---3--:R-:W-:Y:S01]  /*16d0*/  FMUL R15, R13.reuse, R9.reuse ;  /* 0x000000090d0f7220 */ /* 0x0c8fe20000400000 */
[----:B------:R-:W-:Y:S02]  /*16e0*/  FMUL R14, R12, R9 ;  /* 0x000000090c0e7220 */ /* 0x000fe40000400000 */
[----:B------:R-:W-:Y:S01]  /*16f0*/  FFMA R7, R18, R10, R7 ;  /* 0x0000000a12077223 */ /* 0x000fe20000000007 */
[-C--:B------:R-:W-:Y:S01]  /*1700*/  FFMA R15, R12, R8.reuse, R15 ;  /* 0x000000080c0f7223 */ /* 0x080fe2000000000f */
[----:B------:R-:W-:Y:S01]  /*1710*/  FFMA R13, R13, R8, -R14 ;  /* 0x000000080d0d7223 */ /* 0x000fe2000000080e */
[----:B------:R-:W-:Y:S02]  /*1720*/  FMUL R8, R18, R11 ;  /* 0x0000000b12087220 */ /* 0x000fe40000400000 */
[----:B------:R-:W-:Y:S01]  /*1730*/  FADD R4, R4, R15 ;  /* 0x0000000f04047221 */ /* 0x000fe20000000000 */
[----:B------:R-:W-:Y:S01]  /*1740*/  FADD R6, R6, R13 ;  /* 0x0000000d06067221 */ /* 0x000fe20000000000 */
[----:B------:R-:W-:-:S02]  /*1750*/  FFMA R19, R19, R10, -R8 ;  /* 0x0000000a13137223 */ /* 0x000fc40000000808 */
[----:B------:R-:W-:Y:S02]  /*1760*/  FADD R4, R4, R7 ;  /* 0x0000000704047221 */ /* 0x000fe40000000000 */
[----:B------:R-:W-:Y:S01]  /*1770*/  FADD R6, R6, R19 ;  /* 0x0000001306067221 */ /* 0x000fe20000000000 */
[----:B------:R-:W-:Y:S06]  /*1780*/  @P0 BRA `(.L_x_825) ;  /* 0xfffffff800fc0947 */ /* 0x000fec000383ffff */
.L_x_824:
[----:B------:R-:W-:Y:S05]  /*1790*/  BSYNC.RECONVERGENT B2 ;  /* 0x0000000000027941 */ /* 0x000fea0003800200 */
.L_x_823:
[----:B------:R-:W-:Y:S05]  /*17a0*/  @!P1 BRA `(.L_x_822) ;  /* 0x00000004002c9947 */ /* 0x000fea0003800000 */
[----:B------:R-:W-:Y:S01]  /*17b0*/  ISETP.GE.U32.AND P0, PT, R24, 0x4, PT ;  /* 0x000000041800780c */ /* 0x000fe20003f06070 */
[----:B------:R-:W-:Y:S01]  /*17c0*/  BSSY.RECONVERGENT B2, `(.L_x_826) ;  /* 0x0000025000027945 */ /* 0x000fe20003800200 */
[----:B------:R-:W-:-:S04]  /*17d0*/  LOP3.LUT R26, R3, 0x3, RZ, 0xc0, !PT ;  /* 0x00000003031a7812 */ /* 0x000fc800078ec0ff */
[----:B------:R-:W-:-:S07]  /*17e0*/  ISETP.NE.AND P1, PT, R26, RZ, PT ;  /* 0x000000ff1a00720c */ /* 0x000fce0003f25270 */
[----:B------:R-:W-:Y:S06]  /*17f0*/  @!P0 BRA `(.L_x_827) ;  /* 0x0000000000848947 */ /* 0x000fec0003800000 */
[C---:B------:R-:W-:Y:S01]  /*1800*/  IMAD R7, R5.reuse, 0x8, R2 ;  /* 0x0000000805077824 */ /* 0x040fe200078e0202 */
[C---:B------:R-:W-:Y:S02]  /*1810*/  LEA R24, R5.reuse, UR4, 0x3 ;  /* 0x0000000405187c11 */ /* 0x040fe4000f8e18ff */
[----:B------:R-:W-:Y:S02]  /*1820*/  IADD3 R5, PT, PT, R5, 0x4, RZ ;  /* 0x0000000405057810 */ /* 0x000fe40007ffe0ff */
[----:B------:R-:W-:Y:S04]  /*1830*/  LDS.64 R16, [R7] ;  /* 0x0000000007107984 */ /* 0x000fe80000000a00 */
[----:B------:R-:W0:Y:S04]  /*1840*/  LDS.128 R8, [R24] ;  /* 0x0000000018087984 */ /* 0x000e280000000c00 */
[----:B------:R-:W1:Y:S04]  /*1850*/  LDS.64 R18, [R7+0x8] ;  /* 0x0000080007127984 */ /* 0x000e680000000a00 */
[----:B------:R-:W-:Y:S04]  /*1860*/  LDS.64 R20, [R7+0x10] ;  /* 0x0000100007147984 */ /* 0x000fe80000000a00 */
[----:B------:R-:W2:Y:S04]  /*1870*/  LDS.128 R12, [R24+0x10] ;  /* 0x00001000180c7984 */ /* 0x000ea80000000c00 */
[----:B------:R2:W3:Y:S01]  /*1880*/  LDS.64 R22, [R7+0x18] ;  /* 0x0000180007167984 */ /* 0x0004e20000000a00 */
[-C--:B0-----:R-:W-:Y:S01]  /*1890*/  FMUL R25, R17, R9.reuse ;  /* 0x0000000911197220 */ /* 0x081fe20000400000 */
[----:B------:R-:W-:-:S03]  /*18a0*/  FMUL R28, R16, R9 ;  /* 0x00000009101c7220 */ /* 0x000fc60000400000 */
[-C--:B------:R-:W-:Y:S01]  /*18b0*/  FFMA R25, R16, R8.reuse, R25 ;  /* 0x0000000810197223 */ /* 0x080fe20000000019 */
[----:B------:R-:W-:Y:S01]  /*18c0*/  FFMA R17, R17, R8, -R28 ;  /* 0x0000000811117223 */ /* 0x000fe2000000081c */
[CC--:B-1----:R-:W-:Y:S01]  /*18d0*/  FMUL R9, R19.reuse, R11.reuse ;  /* 0x0000000b13097220 */ /* 0x0c2fe20000400000 */
[----:B------:R-:W-:Y:S01]  /*18e0*/  FMUL R8, R18, R11 ;  /* 0x0000000b12087220 */ /* 0x000fe20000400000 */
[----:B------:R-:W-:Y:S01]  /*18f0*/  FADD R25, R4, R25 ;  /* 0x0000001904197221 */ /* 0x000fe20000000000 */
[----:B------:R-:W-:Y:S01]  /*1900*/  FADD R17, R6, R17 ;  /* 0x0000001106117221 */ /* 0x000fe20000000000 */
[-C--:B------:R-:W-:Y:S01]  /*1910*/  FFMA R18, R18, R10.reuse, R9 ;  /* 0x0000000a12127223 */ /* 0x080fe20000000009 */
[----:B------:R-:W-:Y:S01]  /*1920*/  FFMA R8, R19, R10, -R8 ;  /* 0x0000000a13087223 */ /* 0x000fe20000000808 */
[-C--:B--2---:R-:W-:Y:S01]  /*1930*/  FMUL R7, R21, R13.reuse ;  /* 0x0000000d15077220 */ /* 0x084fe20000400000 */
[C---:B------:R-:W-:Y:S01]  /*1940*/  FMUL R4, R20.reuse, R13 ;  /* 0x0000000d14047220 */ /* 0x040fe20000400000 */
[----:B------:R-:W-:Y:S01]  /*1950*/  FADD R18, R25, R18 ;  /* 0x0000001219127221 */ /* 0x000fe20000000000 */
[----:B------:R-:W-:Y:S01]  /*1960*/  FADD R8, R17, R8 ;  /* 0x0000000811087221 */ /* 0x000fe20000000000 */
[-C--:B------:R-:W-:Y:S01]  /*1970*/  FFMA R7, R20, R12.reuse, R7 ;  /* 0x0000000c14077223 */ /* 0x080fe20000000007 */
[-C--:B---3--:R-:W-:Y:S01]  /*1980*/  FMUL R9, R23, R15.reuse ;  /* 0x0000000f17097220 */ /* 0x088fe20000400000 */
[----:B------:R-:W-:Y:S01]  /*1990*/  FFMA R21, R21, R12, -R4 ;  /* 0x0000000c15157223 */ /* 0x000fe20000000804 */
[----:B------:R-:W-:Y:S01]  /*19a0*/  FMUL R6, R22, R15 ;  /* 0x0000000f16067220 */ /* 0x000fe20000400000 */
[----:B------:R-:W-:Y:S01]  /*19b0*/  FADD R7, R18, R7 ;  /* 0x0000000712077221 */ /* 0x000fe20000000000 */
[-C--:B------:R-:W-:Y:S01]  /*19c0*/  FFMA R4, R22, R14.reuse, R9 ;  /* 0x0000000e16047223 */ /* 0x080fe20000000009 */
[----:B------:R-:W-:Y:S01]  /*19d0*/  FADD R8, R8, R21 ;  /* 0x0000001508087221 */ /* 0x000fe20000000000 */
[----:B------:R-:W-:-:S02]  /*19e0*/  FFMA R23, R23, R14, -R6 ;  /* 0x0000000e17177223 */ /* 0x000fc40000000806 */
[----:B------:R-:W-:Y:S02]  /*19f0*/  FADD R4, R7, R4 ;  /* 0x0000000407047221 */ /* 0x000fe40000000000 */
[----:B------:R-:W-:-:S07]  /*1a00*/  FADD R6, R8, R23 ;  /* 0x0000001708067221 */ /* 0x000fce0000000000 */
.L_x_827:
[----:B------:R-:W-:Y:S05]  /*1a10*/  BSYNC.RECONVERGENT B2 ;  /* 0x0000000000027941 */ /* 0x000fea0003800200 */
.L_x_826:
[----:B------:R-:W-:Y:S05]  /*1a20*/  @!P1 BRA `(.L_x_822) ;  /* 0x00000000008c9947 */ /* 0x000fea0003800000 */
[----:B------:R-:W-:Y:S01]  /*1a30*/  ISETP.NE.AND P0, PT, R26, 0x1, PT ;  /* 0x000000011a00780c */ /* 0x000fe20003f05270 */
[----:B------:R-:W-:Y:S01]  /*1a40*/  BSSY.RECONVERGENT B2, `(.L_x_828) ;  /* 0x0000016000027945 */ /* 0x000fe20003800200 */
[----:B------:R-:W-:-:S04]  /*1a50*/  LOP3.LUT R3, R3, 0x1, RZ, 0xc0, !PT ;  /* 0x0000000103037812 */ /* 0x000fc800078ec0ff */
[----:B------:R-:W-:-:S07]  /*1a60*/  ISETP.NE.U32.AND P1, PT, R3, 0x1, PT ;  /* 0x000000010300780c */ /* 0x000fce0003f25070 */
[----:B------:R-:W-:Y:S06]  /*1a70*/  @!P0 BRA `(.L_x_829) ;  /* 0x0000000000488947 */ /* 0x000fec0003800000 */
[C---:B------:R-:W-:Y:S01]  /*1a80*/  LEA R8, R5.reuse, UR4, 0x3 ;  /* 0x0000000405087c11 */ /* 0x040fe2000f8e18ff */
[C---:B------:R-:W-:Y:S01]  /*1a90*/  IMAD R3, R5.reuse, 0x8, R2 ;  /* 0x0000000805037824 */ /* 0x040fe200078e0202 */
[----:B------:R-:W-:-:S04]  /*1aa0*/  IADD3 R5, PT, PT, R5, 0x2, RZ ;  /* 0x0000000205057810 */ /* 0x000fc80007ffe0ff */
[----:B------:R-:W-:Y:S04]  /*1ab0*/  LDS.64 R14, [R3] ;  /* 0x00000000030e7984 */ /* 0x000fe80000000a00 */
[----:B------:R-:W0:Y:S04]  /*1ac0*/  LDS.128 R8, [R8] ;  /* 0x0000000008087984 */ /* 0x000e280000000c00 */
[----:B------:R-:W1:Y:S01]  /*1ad0*/  LDS.64 R12, [R3+0x8] ;  /* 0x00000800030c7984 */ /* 0x000e620000000a00 */
[-C--:B0-----:R-:W-:Y:S01]  /*1ae0*/  FMUL R7, R15, R9.reuse ;  /* 0x000000090f077220 */ /* 0x081fe20000400000 */
[----:B------:R-:W-:-:S03]  /*1af0*/  FMUL R16, R14, R9 ;  /* 0x000000090e107220 */ /* 0x000fc60000400000 */
[-C--:B------:R-:W-:Y:S01]  /*1b00*/  FFMA R7, R14, R8.reuse, R7 ;  /* 0x000000080e077223 */ /* 0x080fe20000000007 */
[-C--:B-1----:R-:W-:Y:S01]  /*1b10*/  FMUL R9, R13, R11.reuse ;  /* 0x0000000b0d097220 */ /* 0x082fe20000400000 */
[----:B------:R-:W-:Y:S01]  /*1b20*/  FFMA R15, R15, R8, -R16 ;  /* 0x000000080f0f7223 */ /* 0x000fe20000000810 */
[----:B------:R-:W-:Y:S01]  /*1b30*/  FMUL R14, R12, R11 ;  /* 0x0000000b0c0e7220 */ /* 0x000fe20000400000 */
[----:B------:R-:W-:Y:S01]  /*1b40*/  FADD R4, R4, R7 ;  /* 0x0000000704047221 */ /* 0x000fe20000000000 */
[-C--:B------:R-:W-:Y:S01]  /*1b50*/  FFMA R9, R12, R10.reuse, R9 ;  /* 0x0000000a0c097223 */ /* 0x080fe20000000009 */
[----:B------:R-:W-:Y:S01]  /*1b60*/  FADD R6, R6, R15 ;  /* 0x0000000f06067221 */ /* 0x000fe20000000000 */
[----:B------:R-:W-:Y:S02]  /*1b70*/  FFMA R13, R13, R10, -R14 ;  /* 0x0000000a0d0d7223 */ /* 0x000fe4000000080e */
[----:B------:R-:W-:Y:S02]  /*1b80*/  FADD R4, R4, R9 ;  /* 0x0000000904047221 */ /* 0x000fe40000000000 */
[----:B------:R-:W-:-:S07]  /*1b90*/  FADD R6, R6, R13 ;  /* 0x0000000d06067221 */ /* 0x000fce0000000000 */
.L_x_829:
[----:B------:R-:W-:Y:S05]  /*1ba0*/  BSYNC.RECONVERGENT B2 ;  /* 0x0000000000027941 */ /* 0x000fea0003800200 */
.L_x_828:
[----:B------:R-:W-:Y:S05]  /*1bb0*/  @P1 BRA `(.L_x_822) ;  /* 0x0000000000281947 */ /* 0x000fea0003800000 */
[C---:B------:R-:W-:Y:S01]  /*1bc0*/  IMAD R3, R5.reuse, 0x8, R2 ;  /* 0x0000000805037824 */ /* 0x040fe200078e0202 */
[----:B------:R-:W-:-:S04]  /*1bd0*/  LEA R5, R5, UR4, 0x3 ;  /* 0x0000000405057c11 */ /* 0x000fc8000f8e18ff */
[----:B------:R-:W-:Y:S04]  /*1be0*/  LDS.64 R8, [R3] ;  /* 0x0000000003087984 */ /* 0x000fe80000000a00 */
[----:B------:R-:W0:Y:S02]  /*1bf0*/  LDS.64 R10, [R5] ;  /* 0x00000000050a7984 */ /* 0x000e240000000a00 */
[-C--:B0-----:R-:W-:Y:S01]  /*1c00*/  FMUL R7, R9, R11.reuse ;  /* 0x0000000b09077220 */ /* 0x081fe20000400000 */
[----:B------:R-:W-:-:S03]  /*1c10*/  FMUL R12, R8, R11 ;  /* 0x0000000b080c7220 */ /* 0x000fc60000400000 */
[-C--:B------:R-:W-:Y:S01]  /*1c20*/  FFMA R7, R8, R10.reuse, R7 ;  /* 0x0000000a08077223 */ /* 0x080fe20000000007 */
[----:B------:R-:W-:-:S03]  /*1c30*/  FFMA R9, R9, R10, -R12 ;  /* 0x0000000a09097223 */ /* 0x000fc6000000080c */
[----:B------:R-:W-:Y:S01]  /*1c40*/  FADD R4, R4, R7 ;  /* 0x0000000704047221 */ /* 0x000fe20000000000 */
[----:B------:R-:W-:-:S07]  /*1c50*/  FADD R6, R6, R9 ;  /* 0x0000000906067221 */ /* 0x000fce0000000000 */
.L_x_822:
[----:B------:R-:W-:Y:S05]  /*1c60*/  BSYNC.RECONVERGENT B0 ;  /* 0x0000000000007941 */ /* 0x000fea0003800200 */
.L_x_821:
[----:B------:R-:W-:Y:S01]  /*1c70*/  FMUL R3, R4, R4 ;  /* 0x0000000404037220 */ /* 0x000fe20000400000 */
[----:B------:R-:W-:Y:S03]  /*1c80*/  BSSY.RECONVERGENT B0, `(.L_x_820) ;  /* 0x000000d000007945 */ /* 0x000fe60003800200 */
[----:B------:R-:W-:-:S04]  /*1c90*/  FFMA R4, R6, R6, R3 ;  /* 0x0000000606047223 */ /* 0x000fc80000000003 */
[----:B0-----:R0:W1:Y:S01]  /*1ca0*/  MUFU.RSQ R5, R4 ;  /* 0x0000000400057308 */ /* 0x0010620000001400 */
[----:B------:R-:W-:-:S04]  /*1cb0*/  IADD3 R3, PT, PT, R4, -0xd000000, RZ ;  /* 0xf300000004037810 */ /* 0x000fc80007ffe0ff */
[----:B------:R-:W-:-:S13]  /*1cc0*/  ISETP.GT.U32.AND P0, PT, R3, 0x727fffff, PT ;  /* 0x727fffff0300780c */ /* 0x000fda0003f04070 */
[----:B01----:R-:W-:Y:S05]  /*1cd0*/  @!P0 BRA `(.L_x_830) ;  /* 0x00000000000c8947 */ /* 0x003fea0003800000 */
[----:B------:R-:W-:-:S07]  /*1ce0*/  MOV R9, 0x1d00 ;  /* 0x00001d0000097802 */ /* 0x000fce0000000f00 */
[----:B------:R-:W-:Y:S05]  /*1cf0*/  CALL.REL.NOINC `($__internal_0_$__cuda_sm20_sqrt_rn_f32_slowpath) ;  /* 0x0000000000a07944 */ /* 0x000fea0003c00000 */
[----:B------:R-:W-:Y:S05]  /*1d00*/  BRA `(.L_x_831) ;  /* 0x0000000000107947 */ /* 0x000fea0003800000 */
.L_x_830:
[----:B------:R-:W-:Y:S01]  /*1d10*/  FMUL.FTZ R3, R4, R5 ;  /* 0x0000000504037220 */ /* 0x000fe20000410000 */
[----:B------:R-:W-:-:S03]  /*1d20*/  FMUL.FTZ R5, R5, 0.5 ;  /* 0x3f00000005057820 */ /* 0x000fc60000410000 */
[----:B------:R-:W-:-:S04]  /*1d30*/  FFMA R4, -R3, R3, R4 ;  /* 0x0000000303047223 */ /* 0x000fc80000000104 */
[----:B------:R-:W-:-:S07]  /*1d40*/  FFMA R3, R4, R5, R3 ;  /* 0x0000000504037223 */ /* 0x000fce0000000003 */
.L_x_831:
[----:B------:R-:W-:Y:S05]  /*1d50*/  BSYNC.RECONVERGENT B0 ;  /* 0x0000000000007941 */ /* 0x000fea0003800200 */
.L_x_820:
[----:B------:R-:W-:Y:S05]  /*1d60*/  BSYNC.RECONVERGENT B1 ;  /* 0x0000000000017941 */ /* 0x000fea0003800200 */
.L_x_819:
[----:B------:R-:W-:Y:S01]  /*1d70*/  BAR.SYNC.DEFER_BLOCKING 0x0 ;  /* 0x0000000000007b1d */ /* 0x000fe20000010000 */
[C---:B------:R-:W-:Y:S02]  /*1d80*/  ISETP.GT.U32.AND P0, PT, R0.reuse, 0x3c, PT ;  /* 0x0000003c0000780c */ /* 0x040fe40003f04070 */
[----:B------:R-:W-:-:S03]  /*1d90*/  ISETP.NE.AND P1, PT, R0, RZ, PT ;  /* 0x000000ff0000720c */ /* 0x000fc60003f25270 */
[----:B------:R-:W2:Y:S08]  /*1da0*/  LDCU UR4, c[0x0][0x360] ;  /* 0x00006c00ff0477ac */ /* 0x000eb00008000800 */
[----:B------:R3:W-:Y:S01]  /*1db0*/  @!P0 STS [R2], R3 ;  /* 0x0000000302008388 */ /* 0x0007e20000000800 */
[----:B--2---:R-:W-:Y:S01]  /*1dc0*/  UISETP.GE.U32.AND UP0, UPT, UR4, 0x2, UPT ;  /* 0x000000020400788c */ /* 0x004fe2000bf06070 */
[----:B------:R-:W-:Y:S08]  /*1dd0*/  BAR.SYNC.DEFER_BLOCKING 0x0 ;  /* 0x0000000000007b1d */ /* 0x000ff00000010000 */
[----:B---3--:R-:W-:Y:S05]  /*1de0*/  BRA.U !UP0, `(.L_x_832) ;  /* 0x0000000108387547 */ /* 0x008fea000b800000 */
[----:B------:R-:W-:-:S07]  /*1df0*/  IMAD.U32 R3, RZ, RZ, UR4 ;  /* 0x00000004ff037e24 */ /* 0x000fce000f8e00ff */
.L_x_833:
[----:B------:R-:W-:-:S04]  /*1e00*/  SHF.R.U32.HI R9, RZ, 0x1, R3 ;  /* 0x00000001ff097819 */ /* 0x000fc80000011603 */
[----:B-1----:R-:W-:-:S04]  /*1e10*/  IADD3 R4, PT, PT, R9, R0, RZ ;  /* 0x0000000009047210 */ /* 0x002fc80007ffe0ff */
[----:B------:R-:W-:-:S04]  /*1e20*/  ISETP.GT.U32.AND P0, PT, R4, 0x3c, PT ;  /* 0x0000003c0400780c */ /* 0x000fc80003f04070 */
[----:B------:R-:W-:-:S13]  /*1e30*/  ISETP.GT.U32.OR P0, PT, R0, R9, P0 ;  /* 0x000000090000720c */ /* 0x000fda0000704470 */
[----:B0-----:R-:W-:Y:S01]  /*1e40*/  @!P0 IMAD R5, R9, 0x8, R2 ;  /* 0x0000000809058824 */ /* 0x001fe200078e0202 */
[----:B------:R-:W-:Y:S05]  /*1e50*/  @!P0 LDS R4, [R2] ;  /* 0x0000000002048984 */ /* 0x000fea0000000800 */
[----:B------:R-:W0:Y:S02]  /*1e60*/  @!P0 LDS R5, [R5] ;  /* 0x0000000005058984 */ /* 0x000e240000000800 */
[----:B0-----:R-:W-:-:S05]  /*1e70*/  @!P0 FMNMX R7, R4, R5, !PT ;  /* 0x0000000504078209 */ /* 0x001fca0007800000 */
[----:B------:R2:W-:Y:S01]  /*1e80*/  @!P0 STS [R2], R7 ;  /* 0x0000000702008388 */ /* 0x0005e20000000800 */
[----:B------:R-:W-:Y:S01]  /*1e90*/  BAR.SYNC.DEFER_BLOCKING 0x0 ;  /* 0x0000000000007b1d */ /* 0x000fe20000010000 */
[----:B------:R-:W-:Y:S02]  /*1ea0*/  ISETP.GT.U32.AND P0, PT, R3, 0x3, PT ;  /* 0x000000030300780c */ /* 0x000fe40003f04070 */
[----:B------:R-:W-:-:S11]  /*1eb0*/  MOV R3, R9 ;  /* 0x0000000900037202 */ /* 0x000fd60000000f00 */
[----:B--2---:R-:W-:Y:S05]  /*1ec0*/  @P0 BRA `(.L_x_833) ;  /* 0xfffffffc00cc0947 */ /* 0x004fea000383ffff */
.L_x_832:
[----:B------:R-:W-:Y:S06]  /*1ed0*/  BAR.SYNC.DEFER_BLOCKING 0x0 ;  /* 0x0000000000007b1d */ /* 0x000fec0000010000 */
[----:B------:R-:W-:Y:S05]  /*1ee0*/  @P1 EXIT ;  /* 0x000000000000194d */ /* 0x000fea0003800000 */
[----:B------:R-:W2:Y:S01]  /*1ef0*/  S2UR UR5, SR_CgaCtaId ;  /* 0x00000000000579c3 */ /* 0x000ea20000008800 */
[----:B------:R-:W-:Y:S01]  /*1f00*/  UMOV UR4, 0x400 ;  /* 0x0000040000047882 */ /* 0x000fe20000000000 */
[----:B------:R-:W3:Y:S06]  /*1f10*/  S2R R7, SR_CTAID.X ;  /* 0x0000000000077919 */ /* 0x000eec0000002500 */
[----:B-1----:R-:W3:Y:S01]  /*1f20*/  LDC.64 R2, c[0x0][0x380] ;  /* 0x0000e000ff027b82 */ /* 0x002ee20000000a00 */
[----:B--2---:R-:W-:-:S09]  /*1f30*/  ULEA UR4, UR5, UR4, 0x18 ;  /* 0x0000000405047291 */ /* 0x004fd2000f8ec0ff */
[----:B0-----:R-:W0:Y:S01]  /*1f40*/  LDS R5, [UR4+0x10] ;  /* 0x00001004ff057984 */ /* 0x001e220008000800 */
[----:B---3--:R-:W-:-:S05]  /*1f50*/  IMAD.WIDE.U32 R2, R7, 0x4, R2 ;  /* 0x0000000407027825 */ /* 0x008fca00078e0002 */
[----:B0-----:R-:W-:Y:S01]  /*1f60*/  STG.E desc[UR6][R2.64], R5 ;  /* 0x0000000502007986 */ /* 0x001fe2000c101906 */
[----:B------:R-:W-:Y:S05]  /*1f70*/  EXIT ;  /* 0x000000000000794d */ /* 0x000fea0003800000 */
        .weak           $__internal_0_$__cuda_sm20_sqrt_rn_f32_slowpath
        .type           $__internal_0_$__cuda_sm20_sqrt_rn_f32_slowpath,@function
        .size           $__internal_0_$__cuda_sm20_sqrt_rn_f32_slowpath,(.L_x_836 - $__internal_0_$__cuda_sm20_sqrt_rn_f32_slowpath)
$__internal_0_$__cuda_sm20_sqrt_rn_f32_slowpath:
[----:B------:R-:W-:-:S13]  /*1f80*/  LOP3.LUT P0, RZ, R4, 0x7fffffff, RZ, 0xc0, !PT ;  /* 0x7fffffff04ff7812 */ /* 0x000fda000780c0ff */
[----:B------:R-:W-:Y:S05]  /*1f90*/  @!P0 BRA `(.L_x_834) ;  /* 0x0000000000448947 */ /* 0x000fea0003800000 */
[----:B------:R-:W-:Y:S01]  /*1fa0*/  FSETP.GEU.FTZ.AND P0, PT, R4, RZ, PT ;  /* 0x000000ff0400720b */ /* 0x000fe20003f1e000 */
[----:B------:R-:W-:-:S12]  /*1fb0*/  IMAD.MOV.U32 R3, RZ, RZ, R4 ;  /* 0x000000ffff037224 */ /* 0x000fd800078e0004 */
[----:B------:R-:W-:Y:S01]  /*1fc0*/  @!P0 MOV R4, 0x7fffffff ;  /* 0x7fffffff00048802 */ /* 0x000fe20000000f00 */
[----:B------:R-:W-:Y:S06]  /*1fd0*/  @!P0 BRA `(.L_x_834) ;  /* 0x0000000000348947 */ /* 0x000fec0003800000 */
[----:B------:R-:W-:-:S13]  /*1fe0*/  FSETP.GTU.FTZ.AND P0, PT, |R3|, +INF , PT ;  /* 0x7f8000000300780b */ /* 0x000fda0003f1c200 */
[----:B------:R-:W-:Y:S01]  /*1ff0*/  @P0 FADD.FTZ R4, R3, 1 ;  /* 0x3f80000003040421 */ /* 0x000fe20000010000 */
[----:B------:R-:W-:Y:S06]  /*2000*/  @P0 BRA `(.L_x_834) ;  /* 0x0000000000280947 */ /* 0x000fec0003800000 */
[----:B------:R-:W-:-:S13]  /*2010*/  FSETP.NEU.FTZ.AND P0, PT, |R3|, +INF , PT ;  /* 0x7f8000000300780b */ /* 0x000fda0003f1d200 */
[----:B------:R-:W-:-:S04]  /*2020*/  @P0 FFMA R5, R3, 1.84467440737095516160e+19, RZ ;  /* 0x5f80000003050823 */ /* 0x000fc800000000ff */
[----:B------:R-:W0:Y:S02]  /*2030*/  @P0 MUFU.RSQ R4, R5 ;  /* 0x0000000500040308 */ /* 0x000e240000001400 */
[----:B0-----:R-:W-:Y:S01]  /*2040*/  @P0 FMUL.FTZ R6, R5, R4 ;  /* 0x0000000405060220 */ /* 0x001fe20000410000 */
[----:B------:R-:W-:Y:S01]  /*2050*/  @P0 FMUL.FTZ R8, R4, 0.5 ;  /* 0x3f00000004080820 */ /* 0x000fe20000410000 */
[----:B------:R-:W-:Y:S02]  /*2060*/  @!P0 IMAD.MOV.U32 R4, RZ, RZ, R3 ;  /* 0x000000ffff048224 */ /* 0x000fe400078e0003 */
[----:B------:R-:W-:-:S04]  /*2070*/  @P0 FADD.FTZ R7, -R6, -RZ ;  /* 0x800000ff06070221 */ /* 0x000fc80000010100 */
[----:B------:R-:W-:-:S04]  /*2080*/  @P0 FFMA R7, R6, R7, R5 ;  /* 0x0000000706070223 */ /* 0x000fc80000000005 */
[----:B------:R-:W-:-:S04]  /*2090*/  @P0 FFMA R7, R7, R8, R6 ;  /* 0x0000000807070223 */ /* 0x000fc80000000006 */
[----:B------:R-:W-:-:S07]  /*20a0*/  @P0 FMUL.FTZ R4, R7, 2.3283064365386962891e-10 ;  /* 0x2f80000007040820 */ /* 0x000fce0000410000 */
.L_x_834:
[----:B------:R-:W-:Y:S01]  /*20b0*/  HFMA2 R5, -RZ, RZ, 0, 0 ;  /* 0x00000000ff057431 */ /* 0x000fe200000001ff */
[----:B------:R-:W-:Y:S01]  /*20c0*/  MOV R3, R4 ;  /* 0x0000000400037202 */ /* 0x000fe20000000f00 */
[----:B------:R-:W-:-:S04]  /*20d0*/  IMAD.MOV.U32 R4, RZ, RZ, R9 ;  /* 0x000000ffff047224 */ /* 0x000fc800078e0009 */
[----:B------:R-:W-:Y:S05]  /*20e0*/  RET.REL.NODEC R4 `(_Z6kernelPfm) ;  /* 0xffffffdc04c47950 */ /* 0x000fea0003c3ffff */
.L_x_835:
        /* <DEDUP_REMOVED lines=9> */
.L_x_836:


//--------------------- .nv.global.init           --------------------------
	.section	.nv.global.init,"aw",@progbits
	.align	4
.nv.global.init:
	.type		__cudart_i2opi_f,@object
	.size		__cudart_i2opi_f,(.L_45 - __cudart_i2opi_f)
__cudart_i2opi_f:
        /*0000*/ 	.byte	0x41, 0x90, 0x43, 0x3c, 0x99, 0x95, 0x62, 0xdb, 0xc0, 0xdd, 0x34, 0xf5, 0xd1, 0x57, 0x27, 0xfc
        /*0010*/ 	.byte	0x29, 0x15, 0x44, 0x4e, 0x6e, 0x83, 0xf9, 0xa2
.L_45:


//--------------------- .nv.shared._ZN3cub18CUB_300001_SM_10006detail11EmptyKernelIvEEvv --------------------------
	.section	.nv.shared._ZN3cub18CUB_300001_SM_10006detail11EmptyKernelIvEEvv,"aw",@nobits
	.sectionflags	@""
	.align	16
	.zero		1024


//--------------------- .nv.shared.reserved.0     --------------------------
	.section	.nv.shared.reserved.0,"aw",@nobits
	.weak		__nv_reservedSMEM_offset_0_alias
	.size		__nv_reservedSMEM_offset_0_alias, 0, 64
	.other		__nv_reservedSMEM_offset_0_alias,@"STO_CUDA_RESERVED_SHARED STV_DEFAULT"
__nv_reservedSMEM_offset_0_alias:
	.zero		0
	.zero		64


//--------------------- .nv.global                --------------------------
	.section	.nv.global,"aw",@nobits
.nv.global:
	.type		_ZN34_INTERNAL_21ae6fbd_4_k_cu_5b2fe5326thrust24THRUST_300001_SM_1000_NS12placeholders2_8E,@object
	.size		_ZN34_INTERNAL_21ae6fbd_4_k_cu_5b2fe5326thrust24THRUST_300001_SM_1000_NS12placeholders2_8E,(_ZN34_INTERNAL_21ae6fbd_4_k_cu_5b2fe5324cuda3std3__436_GLOBAL__N__21ae6fbd_4_k_cu_5b2fe5326ignoreE - _ZN34_INTERNAL_21ae6fbd_4_k_cu_5b2fe5326thrust24THRUST_300001_SM_1000_NS12placeholders2_8E)
_ZN34_INTERNAL_21ae6fbd_4_k_cu_5b2fe5326thrust24THRUST_300001_SM_1000_NS12placeholders2_8E:
	.zero		1
	.type		_ZN34_INTERNAL_21ae6fbd_4_k_cu_5b2fe5324cuda3std3__436_GLOBAL__N__21ae6fbd_4_k_cu_5b2fe5326ignoreE,@object
	.size		_ZN34_INTERNAL_21ae6fbd_4_k_cu_5b2fe5324cuda3std3__436_GLOBAL__N__21ae6fbd_4_k_cu_5b2fe5326ignoreE,(_ZN34_INTERNAL_21ae6fbd_4_k_cu_5b2fe5324cuda3std6ranges3__45__cpo4dataE - _ZN34_INTERNAL_21ae6fbd_4_k_cu_5b2fe5324cuda3std3__436_GLOBAL__N__21ae6fbd_4_k_cu_5b2fe5326ignoreE)
_ZN34_INTERNAL_21ae6fbd_4_k_cu_5b2fe5324cuda3std3__436_GLOBAL__N__21ae6fbd_4_k_cu_5b2fe5326ignoreE:
	.zero		1
	.type		_ZN34_INTERNAL_21ae6fbd_4_k_cu_5b2fe5324cuda3std6ranges3__45__cpo4dataE,@object
	.size		_ZN34_INTERNAL_21ae6fbd_4_k_cu_5b2fe5324cuda3std6ranges3__45__cpo4dataE,(_ZN34_INTERNAL_21ae6fbd_4_k_cu_5b2fe5326thrust24THRUST_300001_SM_1000_NS6system3cpp3parE - _ZN34_INTERNAL_21ae6fbd_4_k_cu_5b2fe5324cuda3std6ranges3__45__cpo4dataE)
_ZN34_INTERNAL_21ae6fbd_4_k_cu_5b2fe5324cuda3std6ranges3__45__cpo4dataE:
	.zero		1
	.type		_ZN34_INTERNAL_21ae6fbd_4_k_cu_5b2fe5326thrust24THRUST_300001_SM_1000_NS6system3cpp3parE,@object
	.size		_ZN34_INTERNAL_21ae6fbd_4_k_cu_5b2fe5326thrust24THRUST_300001_SM_1000_NS6system3cpp3parE,(_ZN34_INTERNAL_21ae6fbd_4_k_cu_5b2fe5324cuda3std3__45__cpo5beginE - _ZN34_INTERNAL_21ae6fbd_4_k_cu_5b2fe5326thrust24THRUST_300001_SM_1000_NS6system3cpp3parE)
_ZN34_INTERNAL_21ae6fbd_4_k_cu_5b2fe5326thrust24THRUST_300001_SM_1000_NS6system3cpp3parE:
	.zero		1
	.type		_ZN34_INTERNAL_21ae6fbd_4_k_cu_5b2fe5324cuda3std3__45__cpo5beginE,@object
	.size		_ZN34_INTERNAL_21ae6fbd_4_k_cu_5b2fe5324cuda3std3__45__cpo5beginE,(_ZN34_INTERNAL_21ae6fbd_4_k_cu_5b2fe5324cuda3std6ranges3__45__cpo5beginE - _ZN34_INTERNAL_21ae6fbd_4_k_cu_5b2fe5324cuda3std3__45__cpo5beginE)
_ZN34_INTERNAL_21ae6fbd_4_k_cu_5b2fe5324cuda3std3__45__cpo5beginE:
	.zero		1
	.type		_ZN34_INTERNAL_21ae6fbd_4_k_cu_5b2fe5324cuda3std6ranges3__45__cpo5beginE,@object
	.size		_ZN34_INTERNAL_21ae6fbd_4_k_cu_5b2fe5324cuda3std6ranges3__45__cpo5beginE,(_ZN34_INTERNAL_21ae6fbd_4_k_cu_5b2fe5326thrust24THRUST_300001_SM_1000_NS6deviceE - _ZN34_INTERNAL_21ae6fbd_4_k_cu_5b2fe5324cuda3std6ranges3__45__cpo5beginE)
_ZN34_INTERNAL_21ae6fbd_4_k_cu_5b2fe5324cuda3std6ranges3__45__cpo5beginE:
	.zero		1
	.type		_ZN34_INTERNAL_21ae6fbd_4_k_cu_5b2fe5326thrust24THRUST_300001_SM_1000_NS6deviceE,@object
	.size		_ZN34_INTERNAL_21ae6fbd_4_k_cu_5b2fe5326thrust24THRUST_300001_SM_1000_NS6deviceE,(_ZN34_INTERNAL_21ae6fbd_4_k_cu_5b2fe5324cuda3std3__47nulloptE - _ZN34_INTERNAL_21ae6fbd_4_k_cu_5b2fe5326thrust24THRUST_300001_SM_1000_NS6deviceE)
_ZN34_INTERNAL_21ae6fbd_4_k_cu_5b2fe5326thrust24THRUST_300001_SM_1000_NS6deviceE:
	.zero		1
	.type		_ZN34_INTERNAL_21ae6fbd_4_k_cu_5b2fe5324cuda3std3__47nulloptE,@object
	.size		_ZN34_INTERNAL_21ae6fbd_4_k_cu_5b2fe5324cuda3std3__47nulloptE,(_ZN34_INTERNAL_21ae6fbd_4_k_cu_5b2fe5324cuda3std6ranges3__45__cpo8distanceE - _ZN34_INTERNAL_21ae6fbd_4_k_cu_5b2fe5324cuda3std3__47nulloptE)
_ZN34_INTERNAL_21ae6fbd_4_k_cu_5b2fe5324cuda3std3__47nulloptE:
	.zero		1
	.type		_ZN34_INTERNAL_21ae6fbd_4_k_cu_5b2fe5324cuda3std6ranges3__45__cpo8distanceE,@object
	.size		_ZN34_INTERNAL_21ae6fbd_4_k_cu_5b2fe5324cuda3std6ranges3__45__cpo8distanceE,(_ZN34_INTERNAL_21ae6fbd_4_k_cu_5b2fe5326thrust24THRUST_300001_SM_1000_NS12placeholders2_4E - _ZN34_INTERNAL_21ae6fbd_4_k_cu_5b2fe5324cuda3std6ranges3__45__cpo8distanceE)
_ZN34_INTERNAL_21ae6fbd_4_k_cu_5b2fe5324cuda3std6ranges3__45__cpo8distanceE:
	.zero		1
	.type		_ZN34_INTERNAL_21ae6fbd_4_k_cu_5b2fe5326thrust24THRUST_300001_SM_1000_NS12placeholders2_4E,@object
	.size		_ZN34_INTERNAL_21ae6fbd_4_k_cu_5b2fe5326thrust24THRUST_300001_SM_1000_NS12placeholders2_4E,(_ZN34_INTERNAL_21ae6fbd_4_k_cu_5b2fe5324cuda3std3__45__cpo6rbeginE - _ZN34_INTERNAL_21ae6fbd_4_k_cu_5b2fe5326thrust24THRUST_300001_SM_1000_NS12placeholders2_4E)
_ZN34_INTERNAL_21ae6fbd_4_k_cu_5b2fe5326thrust24THRUST_300001_SM_1000_NS12placeholders2_4E:
	.zero		1
	.type		_ZN34_INTERNAL_21ae6fbd_4_k_cu_5b2fe5324cuda3std3__45__cpo6rbeginE,@object
	.size		_ZN34_INTERNAL_21ae6fbd_4_k_cu_5b2fe5324cuda3std3__45__cpo6rbeginE,(_ZN34_INTERNAL_21ae6fbd_4_k_cu_5b2fe5324cuda3std6ranges3__45__cpo7advanceE - _ZN34_INTERNAL_21ae6fbd_4_k_cu_5b2fe5324cuda3std3__45__cpo6rbeginE)
_ZN34_INTERNAL_21ae6fbd_4_k_cu_5b2fe5324cuda3std3__45__cpo6rbeginE:
	.zero		1
	.type		_ZN34_INTERNAL_21ae6fbd_4_k_cu_5b2fe5324cuda3std6ranges3__45__cpo7advanceE,@object
	.size		_ZN34_INTERNAL_21ae6fbd_4_k_cu_5b2fe5324cuda3std6ranges3__45__cpo7advanceE,(_ZN34_INTERNAL_21ae6fbd_4_k_cu_5b2fe5326thrust24THRUST_300001_SM_1000_NS12placeholders3_10E - _ZN34_INTERNAL_21ae6fbd_4_k_cu_5b2fe5324cuda3std6ranges3__45__cpo7advanceE)
_ZN34_INTERNAL_21ae6fbd_4_k_cu_5b2fe5324cuda3std6ranges3__45__cpo7advanceE:
	.zero		1
	.type		_ZN34_INTERNAL_21ae6fbd_4_k_cu_5b2fe5326thrust24THRUST_300001_SM_1000_NS12placeholders3_10E,@object
	.size		_ZN34_INTERNAL_21ae6fbd_4_k_cu_5b2fe5326thrust24THRUST_300001_SM_1000_NS12placeholders3_10E,(_ZN34_INTERNAL_21ae6fbd_4_k_cu_5b2fe5324cuda3std3__48in_placeE - _ZN34_INTERNAL_21ae6fbd_4_k_cu_5b2fe5326thrust24THRUST_300001_SM_1000_NS12placeholders3_10E)
_ZN34_INTERNAL_21ae6fbd_4_k_cu_5b2fe5326thrust24THRUST_300001_SM_1000_NS12placeholders3_10E:
	.zero		1
	.type		_ZN34_INTERNAL_21ae6fbd_4_k_cu_5b2fe5324cuda3std3__48in_placeE,@object
	.size		_ZN34_INTERNAL_21ae6fbd_4_k_cu_5b2fe5324cuda3std3__48in_placeE,(_ZN34_INTERNAL_21ae6fbd_4_k_cu_5b2fe5324cuda3std6ranges3__45__cpo4sizeE - _ZN34_INTERNAL_21ae6fbd_4_k_cu_5b2fe5324cuda3std3__48in_placeE)
_ZN34_INTERNAL_21ae6fbd_4_k_cu_5b2fe5324cuda3std3__48in_placeE:
	.zero		1
	.type		_ZN34_INTERNAL_21ae6fbd_4_k_cu_5b2fe5324cuda3std6ranges3__45__cpo4sizeE,@object
	.size		_ZN34_INTERNAL_21ae6fbd_4_k_cu_5b2fe5324cuda3std6ranges3__45__cpo4sizeE,(_ZN34_INTERNAL_21ae6fbd_4_k_cu_5b2fe5326thrust24THRUST_300001_SM_1000_NS12placeholders2_2E - _ZN34_INTERNAL_21ae6fbd_4_k_cu_5b2fe5324cuda3std6ranges3__45__cpo4sizeE)
_ZN34_INTERNAL_21ae6fbd_4_k_cu_5b2fe5324cuda3std6ranges3__45__cpo4sizeE:
	.zero		1
	.type		_ZN34_INTERNAL_21ae6fbd_4_k_cu_5b2fe5326thrust24THRUST_300001_SM_1000_NS12placeholders2_2E,@object
	.size		_ZN34_INTERNAL_21ae6fbd_4_k_cu_5b2fe5326thrust24THRUST_300001_SM_1000_NS12placeholders2_2E,(_ZN34_INTERNAL_21ae6fbd_4_k_cu_5b2fe5324cuda3std3__45__cpo6cbeginE - _ZN34_INTERNAL_21ae6fbd_4_k_cu_5b2fe5326thrust24THRUST_300001_SM_1000_NS12placeholders2_2E)
_ZN34_INTERNAL_21ae6fbd_4_k_cu_5b2fe5326thrust24THRUST_300001_SM_1000_NS12placeholders2_2E:
	.zero		1
	.type		_ZN34_INTERNAL_21ae6fbd_4_k_cu_5b2fe5324cuda3std3__45__cpo6cbeginE,@object
	.size		_ZN34_INTERNAL_21ae6fbd_4_k_cu_5b2fe5324cuda3std3__45__cpo6cbeginE,(_ZN34_INTERNAL_21ae6fbd_4_k_cu_5b2fe5324cuda3std6ranges3__45__cpo6cbeginE - _ZN34_INTERNAL_21ae6fbd_4_k_cu_5b2fe5324cuda3std3__45__cpo6cbeginE)
_ZN34_INTERNAL_21ae6fbd_4_k_cu_5b2fe5324cuda3std3__45__cpo6cbeginE:
	.zero		1
	.type		_ZN34_INTERNAL_21ae6fbd_4_k_cu_5b2fe5324cuda3std6ranges3__45__cpo6cbeginE,@object
	.size		_ZN34_INTERNAL_21ae6fbd_4_k_cu_5b2fe5324cuda3std6ranges3__45__cpo6cbeginE,(_ZN34_INTERNAL_21ae6fbd_4_k_cu_5b2fe5326thrust24THRUST_300001_SM_1000_NS12placeholders2_6E - _ZN34_INTERNAL_21ae6fbd_4_k_cu_5b2fe5324cuda3std6ranges3__45__cpo6cbeginE)
_ZN34_INTERNAL_21ae6fbd_4_k_cu_5b2fe5324cuda3std6ranges3__45__cpo6cbeginE:
	.zero		1
	.type		_ZN34_INTERNAL_21ae6fbd_4_k_cu_5b2fe5326thrust24THRUST_300001_SM_1000_NS12placeholders2_6E,@object
	.size		_ZN34_INTERNAL_21ae6fbd_4_k_cu_5b2fe5326thrust24THRUST_300001_SM_1000_NS12placeholders2_6E,(_ZN34_INTERNAL_21ae6fbd_4_k_cu_5b2fe5324cuda3std3__45__cpo7crbeginE - _ZN34_INTERNAL_21ae6fbd_4_k_cu_5b2fe5326thrust24THRUST_300001_SM_1000_NS12placeholders2_6E)
_ZN34_INTERNAL_21ae6fbd_4_k_cu_5b2fe5326thrust24THRUST_300001_SM_1000_NS12placeholders2_6E:
	.zero		1
	.type		_ZN34_INTERNAL_21ae6fbd_4_k_cu_5b2fe5324cuda3std3__45__cpo7crbeginE,@object
	.size		_ZN34_INTERNAL_21ae6fbd_4_k_cu_5b2fe5324cuda3std3__45__cpo7crbeginE,(_ZN34_INTERNAL_21ae6fbd_4_k_cu_5b2fe5324cuda3std6ranges3__45__cpo4nextE - _ZN34_INTERNAL_21ae6fbd_4_k_cu_5b2fe5324cuda3std3__45__cpo7crbeginE)
_ZN34_INTERNAL_21ae6fbd_4_k_cu_5b2fe5324cuda3std3__45__cpo7crbeginE:
	.zero		1
	.type		_ZN34_INTERNAL_21ae6fbd_4_k_cu_5b2fe5324cuda3std6ranges3__45__cpo4nextE,@object
	.size		_ZN34_INTERNAL_21ae6fbd_4_k_cu_5b2fe5324cuda3std6ranges3__45__cpo4nextE,(_ZN34_INTERNAL_21ae6fbd_4_k_cu_5b2fe5324cuda3std6ranges3__45__cpo4swapE - _ZN34_INTERNAL_21ae6fbd_4_k_cu_5b2fe5324cuda3std6ranges3__45__cpo4nextE)
_ZN34_INTERNAL_21ae6fbd_4_k_cu_5b2fe5324cuda3std6ranges3__45__cpo4nextE:
	.zero		1
	.type		_ZN34_INTERNAL_21ae6fbd_4_k_cu_5b2fe5324cuda3std6ranges3__45__cpo4swapE,@object
	.size		_ZN34_INTERNAL_21ae6fbd_4_k_cu_5b2fe5324cuda3std6ranges3__45__cpo4swapE,(_ZN34_INTERNAL_21ae6fbd_4_k_cu_5b2fe5326thrust24THRUST_300001_SM_1000_NS8cuda_cub10par_nosyncE - _ZN34_INTERNAL_21ae6fbd_4_k_cu_5b2fe5324cuda3std6ranges3__45__cpo4swapE)
_ZN34_INTERNAL_21ae6fbd_4_k_cu_5b2fe5324cuda3std6ranges3__45__cpo4swapE:
	.zero		1
	.type		_ZN34_INTERNAL_21ae6fbd_4_k_cu_5b2fe5326thrust24THRUST_300001_SM_1000_NS8cuda_cub10par_nosyncE,@object
	.size		_ZN34_INTERNAL_21ae6fbd_4_k_cu_5b2fe5326thrust24THRUST_300001_SM_1000_NS8cuda_cub10par_nosyncE,(_ZN34_INTERNAL_21ae6fbd_4_k_cu_5b2fe5326thrust24THRUST_300001_SM_1000_NS3seqE - _ZN34_INTERNAL_21ae6fbd_4_k_cu_5b2fe5326thrust24THRUST_300001_SM_1000_NS8cuda_cub10par_nosyncE)
_ZN34_INTERNAL_21ae6fbd_4_k_cu_5b2fe5326thrust24THRUST_300001_SM_1000_NS8cuda_cub10par_nosyncE:
	.zero		1
	.type		_ZN34_INTERNAL_21ae6fbd_4_k_cu_5b2fe5326thrust24THRUST_300001_SM_1000_NS3seqE,@object
	.size		_ZN34_INTERNAL_21ae6fbd_4_k_cu_5b2fe5326thrust24THRUST_300001_SM_1000_NS3seqE,(_ZN34_INTERNAL_21ae6fbd_4_k_cu_5b2fe5324cuda3std3__420unreachable_sentinelE - _ZN34_INTERNAL_21ae6fbd_4_k_cu_5b2fe5326thrust24THRUST_300001_SM_1000_NS3seqE)
_ZN34_INTERNAL_21ae6fbd_4_k_cu_5b2fe5326thrust24THRUST_300001_SM_1000_NS3seqE:
	.zero		1
	.type		_ZN34_INTERNAL_21ae6fbd_4_k_cu_5b2fe5324cuda3std3__420unreachable_sentinelE,@object
	.size		_ZN34_INTERNAL_21ae6fbd_4_k_cu_5b2fe5324cuda3std3__420unreachable_sentinelE,(_ZN34_INTERNAL_21ae6fbd_4_k_cu_5b2fe5324cuda3std6ranges3__45__cpo5ssizeE - _ZN34_INTERNAL_21ae6fbd_4_k_cu_5b2fe5324cuda3std3__420unreachable_sentinelE)
_ZN34_INTERNAL_21ae6fbd_4_k_cu_5b2fe5324cuda3std3__420unreachable_sentinelE:
	.zero		1
	.type		_ZN34_INTERNAL_21ae6fbd_4_k_cu_5b2fe5324cuda3std6ranges3__45__cpo5ssizeE,@object
	.size		_ZN34_INTERNAL_21ae6fbd_4_k_cu_5b2fe5324cuda3std6ranges3__45__cpo5ssizeE,(_ZN34_INTERNAL_21ae6fbd_4_k_cu_5b2fe5326thrust24THRUST_300001_SM_1000_NS12placeholders2_3E - _ZN34_INTERNAL_21ae6fbd_4_k_cu_5b2fe5324cuda3std6ranges3__45__cpo5ssizeE)
_ZN34_INTERNAL_21ae6fbd_4_k_cu_5b2fe5324cuda3std6ranges3__45__cpo5ssizeE:
	.zero		1
	.type		_ZN34_INTERNAL_21ae6fbd_4_k_cu_5b2fe5326thrust24THRUST_300001_SM_1000_NS12placeholders2_3E,@object
	.size		_ZN34_INTERNAL_21ae6fbd_4_k_cu_5b2fe5326thrust24THRUST_300001_SM_1000_NS12placeholders2_3E,(_ZN34_INTERNAL_21ae6fbd_4_k_cu_5b2fe5324cuda3std3__45__cpo4cendE - _ZN34_INTERNAL_21ae6fbd_4_k_cu_5b2fe5326thrust24THRUST_300001_SM_1000_NS12placeholders2_3E)
_ZN34_INTERNAL_21ae6fbd_4_k_cu_5b2fe5326thrust24THRUST_300001_SM_1000_NS12placeholders2_3E:
	.zero		1
	.type		_ZN34_INTERNAL_21ae6fbd_4_k_cu_5b2fe5324cuda3std3__45__cpo4cendE,@object
	.size		_ZN34_INTERNAL_21ae6fbd_4_k_cu_5b2fe5324cuda3std3__45__cpo4cendE,(_ZN34_INTERNAL_21ae6fbd_4_k_cu_5b2fe5324cuda3std6ranges3__45__cpo4cendE - _ZN34_INTERNAL_21ae6fbd_4_k_cu_5b2fe5324cuda3std3__45__cpo4cendE)
_ZN34_INTERNAL_21ae6fbd_4_k_cu_5b2fe5324cuda3std3__45__cpo4cendE:
	.zero		1
	.type		_ZN34_INTERNAL_21ae6fbd_4_k_cu_5b2fe5324cuda3std6ranges3__45__cpo4cendE,@object
	.size		_ZN34_INTERNAL_21ae6fbd_4_k_cu_5b2fe5324cuda3std6ranges3__45__cpo4cendE,(_ZN34_INTERNAL_21ae6fbd_4_k_cu_5b2fe5326thrust24THRUST_300001_SM_1000_NS12placeholders2_7E - _ZN34_INTERNAL_21ae6fbd_4_k_cu_5b2fe5324cuda3std6ranges3__45__cpo4cendE)
_ZN34_INTERNAL_21ae6fbd_4_k_cu_5b2fe5324cuda3std6ranges3__45__cpo4cendE:
	.zero		1
	.type		_ZN34_INTERNAL_21ae6fbd_4_k_cu_5b2fe5326thrust24THRUST_300001_SM_1000_NS12placeholders2_7E,@object
	.size		_ZN34_INTERNAL_21ae6fbd_4_k_cu_5b2fe5326thrust24THRUST_300001_SM_1000_NS12placeholders2_7E,(_ZN34_INTERNAL_21ae6fbd_4_k_cu_5b2fe5324cuda3std3__45__cpo5crendE - _ZN34_INTERNAL_21ae6fbd_4_k_cu_5b2fe5326thrust24THRUST_300001_SM_1000_NS12placeholders2_7E)
_ZN34_INTERNAL_21ae6fbd_4_k_cu_5b2fe5326thrust24THRUST_300001_SM_1000_NS12placeholders2_7E:
	.zero		1
	.type		_ZN34_INTERNAL_21ae6fbd_4_k_cu_5b2fe5324cuda3std3__45__cpo5crendE,@object
	.size		_ZN34_INTERNAL_21ae6fbd_4_k_cu_5b2fe5324cuda3std3__45__cpo5crendE,(_ZN34_INTERNAL_21ae6fbd_4_k_cu_5b2fe5324cuda3std6ranges3__45__cpo4prevE - _ZN34_INTERNAL_21ae6fbd_4_k_cu_5b2fe5324cuda3std3__45__cpo5crendE)
_ZN34_INTERNAL_21ae6fbd_4_k_cu_5b2fe5324cuda3std3__45__cpo5crendE:
	.zero		1
	.type		_ZN34_INTERNAL_21ae6fbd_4_k_cu_5b2fe5324cuda3std6ranges3__45__cpo4prevE,@object
	.size		_ZN34_INTERNAL_21ae6fbd_4_k_cu_5b2fe5324cuda3std6ranges3__45__cpo4prevE,(_ZN34_INTERNAL_21ae6fbd_4_k_cu_5b2fe5324cuda3std6ranges3__45__cpo9iter_moveE - _ZN34_INTERNAL_21ae6fbd_4_k_cu_5b2fe5324cuda3std6ranges3__45__cpo4prevE)
_ZN34_INTERNAL_21ae6fbd_4_k_cu_5b2fe5324cuda3std6ranges3__45__cpo4prevE:
	.zero		1
	.type		_ZN34_INTERNAL_21ae6fbd_4_k_cu_5b2fe5324cuda3std6ranges3__45__cpo9iter_moveE,@object
	.size		_ZN34_INTERNAL_21ae6fbd_4_k_cu_5b2fe5324cuda3std6ranges3__45__cpo9iter_moveE,(_ZN34_INTERNAL_21ae6fbd_4_k_cu_5b2fe5326thrust24THRUST_300001_SM_1000_NS6system6detail10sequential3seqE - _ZN34_INTERNAL_21ae6fbd_4_k_cu_5b2fe5324cuda3std6ranges3__45__cpo9iter_moveE)
_ZN34_INTERNAL_21ae6fbd_4_k_cu_5b2fe5324cuda3std6ranges3__45__cpo9iter_moveE:
	.zero		1
	.type		_ZN34_INTERNAL_21ae6fbd_4_k_cu_5b2fe5326thrust24THRUST_300001_SM_1000_NS6system6detail10sequential3seqE,@object
	.size		_ZN34_INTERNAL_21ae6fbd_4_k_cu_5b2fe5326thrust24THRUST_300001_SM_1000_NS6system6detail10sequential3seqE,(_ZN34_INTERNAL_21ae6fbd_4_k_cu_5b2fe5326thrust24THRUST_300001_SM_1000_NS12placeholders2_9E - _ZN34_INTERNAL_21ae6fbd_4_k_cu_5b2fe5326thrust24THRUST_300001_SM_1000_NS6system6detail10sequential3seqE)
_ZN34_INTERNAL_21ae6fbd_4_k_cu_5b2fe5326thrust24THRUST_300001_SM_1000_NS6system6detail10sequential3seqE:
	.zero		1
	.type		_ZN34_INTERNAL_21ae6fbd_4_k_cu_5b2fe5326thrust24THRUST_300001_SM_1000_NS12placeholders2_9E,@object
	.size		_ZN34_INTERNAL_21ae6fbd_4_k_cu_5b2fe5326thrust24THRUST_300001_SM_1000_NS12placeholders2_9E,(_ZN34_INTERNAL_21ae6fbd_4_k_cu_5b2fe5324cuda3std3__419piecewise_constructE - _ZN34_INTERNAL_21ae6fbd_4_k_cu_5b2fe5326thrust24THRUST_300001_SM_1000_NS12placeholders2_9E)
_ZN34_INTERNAL_21ae6fbd_4_k_cu_5b2fe5326thrust24THRUST_300001_SM_1000_NS12placeholders2_9E:
	.zero		1
	.type		_ZN34_INTERNAL_21ae6fbd_4_k_cu_5b2fe5324cuda3std3__419piecewise_constructE,@object
	.size		_ZN34_INTERNAL_21ae6fbd_4_k_cu_5b2fe5324cuda3std3__419piecewise_constructE,(_ZN34_INTERNAL_21ae6fbd_4_k_cu_5b2fe5324cuda3std6ranges3__45__cpo5cdataE - _ZN34_INTERNAL_21ae6fbd_4_k_cu_5b2fe5324cuda3std3__419piecewise_constructE)
_ZN34_INTERNAL_21ae6fbd_4_k_cu_5b2fe5324cuda3std3__419piecewise_constructE:
	.zero		1
	.type		_ZN34_INTERNAL_21ae6fbd_4_k_cu_5b2fe5324cuda3std6ranges3__45__cpo5cdataE,@object
	.size		_ZN34_INTERNAL_21ae6fbd_4_k_cu_5b2fe5324cuda3std6ranges3__45__cpo5cdataE,(_ZN34_INTERNAL_21ae6fbd_4_k_cu_5b2fe5326thrust24THRUST_300001_SM_1000_NS12placeholders2_1E - _ZN34_INTERNAL_21ae6fbd_4_k_cu_5b2fe5324cuda3std6ranges3__45__cpo5cdataE)
_ZN34_INTERNAL_21ae6fbd_4_k_cu_5b2fe5324cuda3std6ranges3__45__cpo5cdataE:
	.zero		1
	.type		_ZN34_INTERNAL_21ae6fbd_4_k_cu_5b2fe5326thrust24THRUST_300001_SM_1000_NS12placeholders2_1E,@object
	.size		_ZN34_INTERNAL_21ae6fbd_4_k_cu_5b2fe5326thrust24THRUST_300001_SM_1000_NS12placeholders2_1E,(_ZN34_INTERNAL_21ae6fbd_4_k_cu_5b2fe5324cuda3std3__45__cpo3endE - _ZN34_INTERNAL_21ae6fbd_4_k_cu_5b2fe5326thrust24THRUST_300001_SM_1000_NS12placeholders2_1E)
_ZN34_INTERNAL_21ae6fbd_4_k_cu_5b2fe5326thrust24THRUST_300001_SM_1000_NS12placeholders2_1E:
	.zero		1
	.type		_ZN34_INTERNAL_21ae6fbd_4_k_cu_5b2fe5324cuda3std3__45__cpo3endE,@object
	.size		_ZN34_INTERNAL_21ae6fbd_4_k_cu_5b2fe5324cuda3std3__45__cpo3endE,(_ZN34_INTERNAL_21ae6fbd_4_k_cu_5b2fe5324cuda3std6ranges3__45__cpo3endE - _ZN34_INTERNAL_21ae6fbd_4_k_cu_5b2fe5324cuda3std3__45__cpo3endE)
_ZN34_INTERNAL_21ae6fbd_4_k_cu_5b2fe5324cuda3std3__45__cpo3endE:
	.zero		1
	.type		_ZN34_INTERNAL_21ae6fbd_4_k_cu_5b2fe5324cuda3std6ranges3__45__cpo3endE,@object
	.size		_ZN34_INTERNAL_21ae6fbd_4_k_cu_5b2fe5324cuda3std6ranges3__45__cpo3endE,(_ZN34_INTERNAL_21ae6fbd_4_k_cu_5b2fe5326thrust24THRUST_300001_SM_1000_NS12placeholders2_5E - _ZN34_INTERNAL_21ae6fbd_4_k_cu_5b2fe5324cuda3std6ranges3__45__cpo3endE)
_ZN34_INTERNAL_21ae6fbd_4_k_cu_5b2fe5324cuda3std6ranges3__45__cpo3endE:
	.zero		1
	.type		_ZN34_INTERNAL_21ae6fbd_4_k_cu_5b2fe5326thrust24THRUST_300001_SM_1000_NS12placeholders2_5E,@object
	.size		_ZN34_INTERNAL_21ae6fbd_4_k_cu_5b2fe5326thrust24THRUST_300001_SM_1000_NS12placeholders2_5E,(_ZN34_INTERNAL_21ae6fbd_4_k_cu_5b2fe5324cuda3std3__45__cpo4rendE - _ZN34_INTERNAL_21ae6fbd_4_k_cu_5b2fe5326thrust24THRUST_300001_SM_1000_NS12placeholders2_5E)
_ZN34_INTERNAL_21ae6fbd_4_k_cu_5b2fe5326thrust24THRUST_300001_SM_1000_NS12placeholders2_5E:
	.zero		1
	.type		_ZN34_INTERNAL_21ae6fbd_4_k_cu_5b2fe5324cuda3std3__45__cpo4rendE,@object
	.size		_ZN34_INTERNAL_21ae6fbd_4_k_cu_5b2fe5324cuda3std3__45__cpo4rendE,(_ZN34_INTERNAL_21ae6fbd_4_k_cu_5b2fe5324cuda3std6ranges3__45__cpo9iter_swapE - _ZN34_INTERNAL_21ae6fbd_4_k_cu_5b2fe5324cuda3std3__45__cpo4rendE)
_ZN34_INTERNAL_21ae6fbd_4_k_cu_5b2fe5324cuda3std3__45__cpo4rendE:
	.zero		1
	.type		_ZN34_INTERNAL_21ae6fbd_4_k_cu_5b2fe5324cuda3std6ranges3__45__cpo9iter_swapE,@object
	.size		_ZN34_INTERNAL_21ae6fbd_4_k_cu_5b2fe5324cuda3std6ranges3__45__cpo9iter_swapE,(_ZN34_INTERNAL_21ae6fbd_4_k_cu_5b2fe5324cuda3std3__48unexpectE - _ZN34_INTERNAL_21ae6fbd_4_k_cu_5b2fe5324cuda3std6ranges3__45__cpo9iter_swapE)
_ZN34_INTERNAL_21ae6fbd_4_k_cu_5b2fe5324cuda3std6ranges3__45__cpo9iter_swapE:
	.zero		1
	.type		_ZN34_INTERNAL_21ae6fbd_4_k_cu_5b2fe5324cuda3std3__48unexpectE,@object
	.size		_ZN34_INTERNAL_21ae6fbd_4_k_cu_5b2fe5324cuda3std3__48unexpectE,(_ZN34_INTERNAL_21ae6fbd_4_k_cu_5b2fe5326thrust24THRUST_300001_SM_1000_NS8cuda_cub3parE - _ZN34_INTERNAL_21ae6fbd_4_k_cu_5b2fe5324cuda3std3__48unexpectE)
_ZN34_INTERNAL_21ae6fbd_4_k_cu_5b2fe5324cuda3std3__48unexpectE:
	.zero		1
	.type		_ZN34_INTERNAL_21ae6fbd_4_k_cu_5b2fe5326thrust24THRUST_300001_SM_1000_NS8cuda_cub3parE,@object
	.size		_ZN34_INTERNAL_21ae6fbd_4_k_cu_5b2fe5326thrust24THRUST_300001_SM_1000_NS8cuda_cub3parE,(.L_29 - _ZN34_INTERNAL_21ae6fbd_4_k_cu_5b2fe5326thrust24THRUST_300001_SM_1000_NS8cuda_cub3parE)
_ZN34_INTERNAL_21ae6fbd_4_k_cu_5b2fe5326thrust24THRUST_300001_SM_1000_NS8cuda_cub3parE:
	.zero		1
.L_29:


//--------------------- .nv.shared._ZN6thrust24THRUST_300001_SM_1000_NS8cuda_cub4core6detail13_kernel_agentINS1_8__reduce11ReduceAgentIPN4cuda3std3__45tupleIJflEEESC_SB_lNS1_9__extrema9arg_min_fIflNS9_4lessIfEEEEEEJSC_SC_iSH_EEEvDpT0_ --------------------------
	.section	.nv.shared._ZN6thrust24THRUST_300001_SM_1000_NS8cuda_cub4core6detail13_kernel_agentINS1_8__reduce11ReduceAgentIPN4cuda3std3__45tupleIJflEEESC_SB_lNS1_9__extrema9arg_min_fIflNS9_4lessIfEEEEEEJSC_SC_iSH_EEEvDpT0_,"aw",@nobits
	.sectionflags	@""
	.align	16
	.zero		1024


//--------------------- .nv.shared._ZN6thrust24THRUST_300001_SM_1000_NS8cuda_cub4core6detail13_kernel_agentINS1_8__reduce10DrainAgentIlEEJN3cub18CUB_300001_SM_10009GridQueueIyEElEEEvDpT0_ --------------------------
	.section	.nv.shared._ZN6thrust24THRUST_300001_SM_1000_NS8cuda_cub4core6detail13_kernel_agentINS1_8__reduce10DrainAgentIlEEJN3cub18CUB_300001_SM_10009GridQueueIyEElEEEvDpT0_,"aw",@nobits
	.sectionflags	@""
	.align	16
	.zero		1024


//--------------------- .nv.shared._ZN6thrust24THRUST_300001_SM_1000_NS8cuda_cub4core6detail13_kernel_agentINS1_8__reduce11ReduceAgentINS0_12zip_iteratorIN4cuda3std3__45tupleIJPfNS0_17counting_iteratorIlNS0_11use_defaultESE_SE_EEEEEEEPNSB_IJflEEESI_lNS1_9__extrema9arg_min_fIflNSA_4lessIfEEEEEEJSH_SJ_lN3cub18CUB_300001_SM_100013GridEvenShareIlEENSR_9GridQueueIyEESO_EEEvDpT0_ --------------------------
	.section	.nv.shared._ZN6thrust24THRUST_300001_SM_1000_NS8cuda_cub4core6detail13_kernel_agentINS1_8__reduce11ReduceAgentINS0_12zip_iteratorIN4cuda3std3__45tupleIJPfNS0_17counting_iteratorIlNS0_11use_defaultESE_SE_EEEEEEEPNSB_IJflEEESI_lNS1_9__extrema9arg_min_fIflNSA_4lessIfEEEEEEJSH_SJ_lN3cub18CUB_300001_SM_100013GridEvenShareIlEENSR_9GridQueueIyEESO_EEEvDpT0_,"aw",@nobits
	.sectionflags	@""
	.align	16
	.zero		1024


//--------------------- .nv.shared._ZN6thrust24THRUST_300001_SM_1000_NS8cuda_cub4core6detail13_kernel_agentINS1_8__reduce11ReduceAgentINS0_12zip_iteratorIN4cuda3std3__45tupleIJPfNS0_17counting_iteratorIlNS0_11use_defaultESE_SE_EEEEEEEPNSB_IJflEEESI_lNS1_9__extrema9arg_min_fIflNSA_4lessIfEEEEEEJSH_SJ_lSO_EEEvDpT0_ --------------------------
	.section	.nv.shared._ZN6thrust24THRUST_300001_SM_1000_NS8cuda_cub4core6detail13_kernel_agentINS1_8__reduce11ReduceAgentINS0_12zip_iteratorIN4cuda3std3__45tupleIJPfNS0_17counting_iteratorIlNS0_11use_defaultESE_SE_EEEEEEEPNSB_IJflEEESI_lNS1_9__extrema9arg_min_fIflNSA_4lessIfEEEEEEJSH_SJ_lSO_EEEvDpT0_,"aw",@nobits
	.sectionflags	@""
	.align	16
	.zero		1024


//--------------------- .nv.shared._ZN6thrust24THRUST_300001_SM_1000_NS8cuda_cub4core6detail13_kernel_agentINS1_8__reduce11ReduceAgentIPN4cuda3std3__45tupleIJflEEESC_SB_iNS1_9__extrema9arg_min_fIflNS9_4lessIfEEEEEEJSC_SC_iSH_EEEvDpT0_ --------------------------
	.section	.nv.shared._ZN6thrust24THRUST_300001_SM_1000_NS8cuda_cub4core6detail13_kernel_agentINS1_8__reduce11ReduceAgentIPN4cuda3std3__45tupleIJflEEESC_SB_iNS1_9__extrema9arg_min_fIflNS9_4lessIfEEEEEEJSC_SC_iSH_EEEvDpT0_,"aw",@nobits
	.sectionflags	@""
	.align	16
	.zero		1024


//--------------------- .nv.shared._ZN6thrust24THRUST_300001_SM_1000_NS8cuda_cub4core6detail13_kernel_agentINS1_8__reduce10DrainAgentIiEEJN3cub18CUB_300001_SM_10009GridQueueIjEEiEEEvDpT0_ --------------------------
	.section	.nv.shared._ZN6thrust24THRUST_300001_SM_1000_NS8cuda_cub4core6detail13_kernel_agentINS1_8__reduce10DrainAgentIiEEJN3cub18CUB_300001_SM_10009GridQueueIjEEiEEEvDpT0_,"aw",@nobits
	.sectionflags	@""
	.align	16
	.zero		1024


//--------------------- .nv.shared._ZN6thrust24THRUST_300001_SM_1000_NS8cuda_cub4core6detail13_kernel_agentINS1_8__reduce11ReduceAgentINS0_12zip_iteratorIN4cuda3std3__45tupleIJPfNS0_17counting_iteratorIlNS0_11use_defaultESE_SE_EEEEEEEPNSB_IJflEEESI_iNS1_9__extrema9arg_min_fIflNSA_4lessIfEEEEEEJSH_SJ_iN3cub18CUB_300001_SM_100013GridEvenShareIiEENSR_9GridQueueIjEESO_EEEvDpT0_ --------------------------
	.section	.nv.shared._ZN6thrust24THRUST_300001_SM_1000_NS8cuda_cub4core6detail13_kernel_agentINS1_8__reduce11ReduceAgentINS0_12zip_iteratorIN4cuda3std3__45tupleIJPfNS0_17counting_iteratorIlNS0_11use_defaultESE_SE_EEEEEEEPNSB_IJflEEESI_iNS1_9__extrema9arg_min_fIflNSA_4lessIfEEEEEEJSH_SJ_iN3cub18CUB_300001_SM_100013GridEvenShareIiEENSR_9GridQueueIjEESO_EEEvDpT0_,"aw",@nobits
	.sectionflags	@""
	.align	16
	.zero		1024


//--------------------- .nv.shared._ZN6thrust24THRUST_300001_SM_1000_NS8cuda_cub4core6detail13_kernel_agentINS1_8__reduce11ReduceAgentINS0_12zip_iteratorIN4cuda3std3__45tupleIJPfNS0_17counting_iteratorIlNS0_11use_defaultESE_SE_EEEEEEEPNSB_IJflEEESI_iNS1_9__extrema9arg_min_fIflNSA_4lessIfEEEEEEJSH_SJ_iSO_EEEvDpT0_ --------------------------
	.section	.nv.shared._ZN6thrust24THRUST_300001_SM_1000_NS8cuda_cub4core6detail13_kernel_agentINS1_8__reduce11ReduceAgentINS0_12zip_iteratorIN4cuda3std3__45tupleIJPfNS0_17counting_iteratorIlNS0_11use_defaultESE_SE_EEEEEEEPNSB_IJflEEESI_iNS1_9__extrema9arg_min_fIflNSA_4lessIfEEEEEEJSH_SJ_iSO_EEEvDpT0_,"aw",@nobits
	.sectionflags	@""
	.align	16
	.zero		1024


//--------------------- .nv.shared._Z6kernelPfm   --------------------------
	.section	.nv.shared._Z6kernelPfm,"aw",@nobits
	.sectionflags	@""
	.align	16
.nv.shared._Z6kernelPfm:
	.zero		1536


//--------------------- .nv.constant0._ZN3cub18CUB_300001_SM_10006detail11EmptyKernelIvEEvv --------------------------
	.section	.nv.constant0._ZN3cub18CUB_300001_SM_10006detail11EmptyKernelIvEEvv,"a",@progbits
	.sectionflags	@""
	.align	4
.nv.constant0._ZN3cub18CUB_300001_SM_10006detail11EmptyKernelIvEEvv:
	.zero		896


//--------------------- .nv.constant0._ZN6thrust24THRUST_300001_SM_1000_NS8cuda_cub4core6detail13_kernel_agentINS1_8__reduce11ReduceAgentIPN4cuda3std3__45tupleIJflEEESC_SB_lNS1_9__extrema9arg_min_fIflNS9_4lessIfEEEEEEJSC_SC_iSH_EEEvDpT0_ --------------------------
	.section	.nv.constant0._ZN6thrust24THRUST_300001_SM_1000_NS8cuda_cub4core6detail13_kernel_agentINS1_8__reduce11ReduceAgentIPN4cuda3std3__45tupleIJflEEESC_SB_lNS1_9__extrema9arg_min_fIflNS9_4lessIfEEEEEEJSC_SC_iSH_EEEvDpT0_,"a",@progbits
	.sectionflags	@""
	.align	4
.nv.constant0._ZN6thrust24THRUST_300001_SM_1000_NS8cuda_cub4core6detail13_kernel_agentINS1_8__reduce11ReduceAgentIPN4cuda3std3__45tupleIJflEEESC_SB_lNS1_9__extrema9arg_min_fIflNS9_4lessIfEEEEEEJSC_SC_iSH_EEEvDpT0_:
	.zero		917


//--------------------- .nv.constant0._ZN6thrust24THRUST_300001_SM_1000_NS8cuda_cub4core6detail13_kernel_agentINS1_8__reduce10DrainAgentIlEEJN3cub18CUB_300001_SM_10009GridQueueIyEElEEEvDpT0_ --------------------------
	.section	.nv.constant0._ZN6thrust24THRUST_300001_SM_1000_NS8cuda_cub4core6detail13_kernel_agentINS1_8__reduce10DrainAgentIlEEJN3cub18CUB_300001_SM_10009GridQueueIyEElEEEvDpT0_,"a",@progbits
	.sectionflags	@""
	.align	4
.nv.constant0._ZN6thrust24THRUST_300001_SM_1000_NS8cuda_cub4core6detail13_kernel_agentINS1_8__reduce10DrainAgentIlEEJN3cub18CUB_300001_SM_10009GridQueueIyEElEEEvDpT0_:
	.zero		912


//--------------------- .nv.constant0._ZN6thrust24THRUST_300001_SM_1000_NS8cuda_cub4core6detail13_kernel_agentINS1_8__reduce11ReduceAgentINS0_12zip_iteratorIN4cuda3std3__45tupleIJPfNS0_17counting_iteratorIlNS0_11use_defaultESE_SE_EEEEEEEPNSB_IJflEEESI_lNS1_9__extrema9arg_min_fIflNSA_4lessIfEEEEEEJSH_SJ_lN3cub18CUB_300001_SM_100013GridEvenShareIlEENSR_9GridQueueIyEESO_EEEvDpT0_ --------------------------
	.section	.nv.constant0._ZN6thrust24THRUST_300001_SM_1000_NS8cuda_cub4core6detail13_kernel_agentINS1_8__reduce11ReduceAgentINS0_12zip_iteratorIN4cuda3std3__45tupleIJPfNS0_17counting_iteratorIlNS0_11use_defaultESE_SE_EEEEEEEPNSB_IJflEEESI_lNS1_9__extrema9arg_min_fIflNSA_4lessIfEEEEEEJSH_SJ_lN3cub18CUB_300001_SM_100013GridEvenShareIlEENSR_9GridQueueIyEESO_EEEvDpT0_,"a",@progbits
	.sectionflags	@""
	.align	4
.nv.constant0._ZN6thrust24THRUST_300001_SM_1000_NS8cuda_cub4core6detail13_kernel_agentINS1_8__reduce11ReduceAgentINS0_12zip_iteratorIN4cuda3std3__45tupleIJPfNS0_17counting_iteratorIlNS0_11use_defaultESE_SE_EEEEEEEPNSB_IJflEEESI_lNS1_9__extrema9arg_min_fIflNSA_4lessIfEEEEEEJSH_SJ_lN3cub18CUB_300001_SM_100013GridEvenShareIlEENSR_9GridQueueIyEESO_EEEvDpT0_:
	.zero		1009


//--------------------- .nv.constant0._ZN6thrust24THRUST_300001_SM_1000_NS8cuda_cub4core6detail13_kernel_agentINS1_8__reduce11ReduceAgentINS0_12zip_iteratorIN4cuda3std3__45tupleIJPfNS0_17counting_iteratorIlNS0_11use_defaultESE_SE_EEEEEEEPNSB_IJflEEESI_lNS1_9__extrema9arg_min_fIflNSA_4lessIfEEEEEEJSH_SJ_lSO_EEEvDpT0_ --------------------------
	.section	.nv.constant0._ZN6thrust24THRUST_300001_SM_1000_NS8cuda_cub4core6detail13_kernel_agentINS1_8__reduce11ReduceAgentINS0_12zip_iteratorIN4cuda3std3__45tupleIJPfNS0_17counting_iteratorIlNS0_11use_defaultESE_SE_EEEEEEEPNSB_IJflEEESI_lNS1_9__extrema9arg_min_fIflNSA_4lessIfEEEEEEJSH_SJ_lSO_EEEvDpT0_,"a",@progbits
	.sectionflags	@""
	.align	4
.nv.constant0._ZN6thrust24THRUST_300001_SM_1000_NS8cuda_cub4core6detail13_kernel_agentINS1_8__reduce11ReduceAgentINS0_12zip_iteratorIN4cuda3std3__45tupleIJPfNS0_17counting_iteratorIlNS0_11use_defaultESE_SE_EEEEEEEPNSB_IJflEEESI_lNS1_9__extrema9arg_min_fIflNSA_4lessIfEEEEEEJSH_SJ_lSO_EEEvDpT0_:
	.zero		929


//--------------------- .nv.constant0._ZN6thrust24THRUST_300001_SM_1000_NS8cuda_cub4core6detail13_kernel_agentINS1_8__reduce11ReduceAgentIPN4cuda3std3__45tupleIJflEEESC_SB_iNS1_9__extrema9arg_min_fIflNS9_4lessIfEEEEEEJSC_SC_iSH_EEEvDpT0_ --------------------------
	.section	.nv.constant0._ZN6thrust24THRUST_300001_SM_1000_NS8cuda_cub4core6detail13_kernel_agentINS1_8__reduce11ReduceAgentIPN4cuda3std3__45tupleIJflEEESC_SB_iNS1_9__extrema9arg_min_fIflNS9_4lessIfEEEEEEJSC_SC_iSH_EEEvDpT0_,"a",@progbits
	.sectionflags	@""
	.align	4
.nv.constant0._ZN6thrust24THRUST_300001_SM_1000_NS8cuda_cub4core6detail13_kernel_agentINS1_8__reduce11ReduceAgentIPN4cuda3std3__45tupleIJflEEESC_SB_iNS1_9__extrema9arg_min_fIflNS9_4lessIfEEEEEEJSC_SC_iSH_EEEvDpT0_:
	.zero		917


//--------------------- .nv.constant0._ZN6thrust24THRUST_300001_SM_1000_NS8cuda_cub4core6detail13_kernel_agentINS1_8__reduce10DrainAgentIiEEJN3cub18CUB_300001_SM_10009GridQueueIjEEiEEEvDpT0_ --------------------------
	.section	.nv.constant0._ZN6thrust24THRUST_300001_SM_1000_NS8cuda_cub4core6detail13_kernel_agentINS1_8__reduce10DrainAgentIiEEJN3cub18CUB_300001_SM_10009GridQueueIjEEiEEEvDpT0_,"a",@progbits
	.sectionflags	@""
	.align	4
.nv.constant0._ZN6thrust24THRUST_300001_SM_1000_NS8cuda_cub4core6detail13_kernel_agentINS1_8__reduce10DrainAgentIiEEJN3cub18CUB_300001_SM_10009GridQueueIjEEiEEEvDpT0_:
	.zero		908


//--------------------- .nv.constant0._ZN6thrust24THRUST_300001_SM_1000_NS8cuda_cub4core6detail13_kernel_agentINS1_8__reduce11ReduceAgentINS0_12zip_iteratorIN4cuda3std3__45tupleIJPfNS0_17counting_iteratorIlNS0_11use_defaultESE_SE_EEEEEEEPNSB_IJflEEESI_iNS1_9__extrema9arg_min_fIflNSA_4lessIfEEEEEEJSH_SJ_iN3cub18CUB_300001_SM_100013GridEvenShareIiEENSR_9GridQueueIjEESO_EEEvDpT0_ --------------------------
	.section	.nv.constant0._ZN6thrust24THRUST_300001_SM_1000_NS8cuda_cub4core6detail13_kernel_agentINS1_8__reduce11ReduceAgentINS0_12zip_iteratorIN4cuda3std3__45tupleIJPfNS0_17counting_iteratorIlNS0_11use_defaultESE_SE_EEEEEEEPNSB_IJflEEESI_iNS1_9__extrema9arg_min_fIflNSA_4lessIfEEEEEEJSH_SJ_iN3cub18CUB_300001_SM_100013GridEvenShareIiEENSR_9GridQueueIjEESO_EEEvDpT0_,"a",@progbits
	.sectionflags	@""
	.align	4
.nv.constant0._ZN6thrust24THRUST_300001_SM_1000_NS8cuda_cub4core6detail13_kernel_agentINS1_8__reduce11ReduceAgentINS0_12zip_iteratorIN4cuda3std3__45tupleIJPfNS0_17counting_iteratorIlNS0_11use_defaultESE_SE_EEEEEEEPNSB_IJflEEESI_iNS1_9__extrema9arg_min_fIflNSA_4lessIfEEEEEEJSH_SJ_iN3cub18CUB_300001_SM_100013GridEvenShareIiEENSR_9GridQueueIjEESO_EEEvDpT0_:
	.zero		977


//--------------------- .nv.constant0._ZN6thrust24THRUST_300001_SM_1000_NS8cuda_cub4core6detail13_kernel_agentINS1_8__reduce11ReduceAgentINS0_12zip_iteratorIN4cuda3std3__45tupleIJPfNS0_17counting_iteratorIlNS0_11use_defaultESE_SE_EEEEEEEPNSB_IJflEEESI_iNS1_9__extrema9arg_min_fIflNSA_4lessIfEEEEEEJSH_SJ_iSO_EEEvDpT0_ --------------------------
	.section	.nv.constant0._ZN6thrust24THRUST_300001_SM_1000_NS8cuda_cub4core6detail13_kernel_agentINS1_8__reduce11ReduceAgentINS0_12zip_iteratorIN4cuda3std3__45tupleIJPfNS0_17counting_iteratorIlNS0_11use_defaultESE_SE_EEEEEEEPNSB_IJflEEESI_iNS1_9__extrema9arg_min_fIflNSA_4lessIfEEEEEEJSH_SJ_iSO_EEEvDpT0_,"a",@progbits
	.sectionflags	@""
	.align	4
.nv.constant0._ZN6thrust24THRUST_300001_SM_1000_NS8cuda_cub4core6detail13_kernel_agentINS1_8__reduce11ReduceAgentINS0_12zip_iteratorIN4cuda3std3__45tupleIJPfNS0_17counting_iteratorIlNS0_11use_defaultESE_SE_EEEEEEEPNSB_IJflEEESI_iNS1_9__extrema9arg_min_fIflNSA_4lessIfEEEEEEJSH_SJ_iSO_EEEvDpT0_:
	.zero		925


//--------------------- .nv.constant0._Z6kernelPfm --------------------------
	.section	.nv.constant0._Z6kernelPfm,"a",@progbits
	.sectionflags	@""
	.align	4
.nv.constant0._Z6kernelPfm:
	.zero		912


//--------------------- SYMBOLS --------------------------

	.type		.nv.reservedSmem.offset0,@object
	.size		.nv.reservedSmem.offset0,0x4
	.type		.nv.reservedSmem.cap,@object
	.size		.nv.reservedSmem.cap,0x4
